def matmul_kernel(
    a_ptr,
    b_ptr,
    c_ptr,
    M,
    N,
    K,
    stride_am,
    stride_ak,
    stride_bk,
    stride_bn,
    stride_cm,
    stride_cn,
    BLOCK_M: tl.constexpr,
    BLOCK_N: tl.constexpr,
    BLOCK_K: tl.constexpr,
    GROUP_M: tl.constexpr,
):
    pid = tl.program_id(axis=0)
    num_pid_m = tl.cdiv(M, BLOCK_M)
    num_pid_n = tl.cdiv(N, BLOCK_N)
    num_pid_in_group = GROUP_M * num_pid_n
    group_id = pid // num_pid_in_group
    first_pid_m = group_id * GROUP_M
    group_size_m = min(num_pid_m - first_pid_m, GROUP_M)
    pid_m = first_pid_m + ((pid % num_pid_in_group) % group_size_m)
    pid_n = (pid % num_pid_in_group) // group_size_m

    offs_am = (pid_m * BLOCK_M + tl.arange(0, BLOCK_M)) % M
    offs_bn = (pid_n * BLOCK_N + tl.arange(0, BLOCK_N)) % N
    offs_k = tl.arange(0, BLOCK_K)
    a_ptrs = a_ptr + offs_am[:, None] * stride_am + offs_k[None, :] * stride_ak
    b_ptrs = b_ptr + offs_k[:, None] * stride_bk + offs_bn[None, :] * stride_bn

    acc = tl.zeros((BLOCK_M, BLOCK_N), dtype=tl.float32)
    for kk in range(0, tl.cdiv(K, BLOCK_K)):
        a = tl.load(a_ptrs, mask=offs_k[None, :] < K - kk * BLOCK_K, other=0.0)
        b = tl.load(b_ptrs, mask=offs_k[:, None] < K - kk * BLOCK_K, other=0.0)
        acc = tl.dot(a, b, acc)
        a_ptrs += BLOCK_K * stride_ak
        b_ptrs += BLOCK_K * stride_bk

    c = acc.to(c_ptr.dtype.element_ty)
    offs_cm = pid_m * BLOCK_M + tl.arange(0, BLOCK_M)
    offs_cn = pid_n * BLOCK_N + tl.arange(0, BLOCK_N)
    c_ptrs = c_ptr + offs_cm[:, None] * stride_cm + offs_cn[None, :] * stride_cn
    mask = (offs_cm[:, None] < M) & (offs_cn[None, :] < N)
    tl.store(c_ptrs, c, mask=mask)

# config = {"BLOCK_K": 64, "BLOCK_M": 512, "BLOCK_N": 256, "GROUP_M": 8, "arch": "sm_100", "dtype": "fp8e5m2", "num_ctas": 4, "num_stages": 3, "num_warps": 4}
# arch = sm_100


// ===== COMPILED SASS (sm_100a) =====

	.target	sm_100a

	.elftype	@"ET_EXEC"


//--------------------- .note.nv.tkinfo           --------------------------
	.section	.note.nv.tkinfo,"",@"SHT_NOTE"
	.sectionflags	@"SHF_NOTE_NV_TKINFO"
	.tkinfo
        /*0018*/ 	.word	0x00000081
        /*0030*/ 	.string	""
        /*0030*/ 	.string	"ptxas-blackwell"
        /*0030*/ 	.string	"Cuda compilation tools, release 12.9, V12.9.86"
        /*0030*/ 	.string	"Build cuda_12.9.r12.9/compiler.36037853_0"
        /*0030*/ 	.string	"-v  -suppress-debug-info  -lineinfo  -arch sm_100a "



//--------------------- .note.nv.cuver            --------------------------
	.section	.note.nv.cuver,"",@"SHT_NOTE"
	.sectionflags	@"SHF_NOTE_NV_CUVER"
        /*0018*/ 	.short	0x0001
        /*001a*/ 	.short	0x0064
        /*001c*/ 	.short	0x0001
        /*001e*/ 	.short	0x0000
        /*0020*/ 	.short	0x0001
        /*0022*/ 	.short	0x0000


//--------------------- .nv.info                  --------------------------
	.section	.nv.info,"",@"SHT_CUDA_INFO"
	.align	4


	//----- nvinfo : EIATTR_REGCOUNT
	.align		4
        /*0000*/ 	.byte	0x04, 0x2f
        /*0002*/ 	.short	(.L_4 - .L_3)
	.align		4
.L_3:
        /*0004*/ 	.word	index@(matmul_kernel)
        /*0008*/ 	.word	0x000000ff


	//----- nvinfo : EIATTR_FRAME_SIZE
	.align		4
.L_4:
        /*000c*/ 	.byte	0x04, 0x11
        /*000e*/ 	.short	(.L_6 - .L_5)
	.align		4
.L_5:
        /*0010*/ 	.word	index@($__internal_2_$__cuda_sm10x_tcgen05_guardrail_trap_unallocated_columns_being_dealloced)
        /*0014*/ 	.word	0x00000490


	//----- nvinfo : EIATTR_FRAME_SIZE
	.align		4
.L_6:
        /*0018*/ 	.byte	0x04, 0x11
        /*001a*/ 	.short	(.L_8 - .L_7)
	.align		4
.L_7:
        /*001c*/ 	.word	index@($__internal_1_$__cuda_sm10x_tcgen05_guardrail_trap_phase_invalid_during_alloc)
        /*0020*/ 	.word	0x00000490


	//----- nvinfo : EIATTR_FRAME_SIZE
	.align		4
.L_8:
        /*0024*/ 	.byte	0x04, 0x11
        /*0026*/ 	.short	(.L_10 - .L_9)
	.align		4
.L_9:
        /*0028*/ 	.word	index@($__internal_0_$__cuda_sm10x_tcgen05_guardrail_trap_col_being_dealloced_not_returned_by_alloc)
        /*002c*/ 	.word	0x00000490


	//----- nvinfo : EIATTR_FRAME_SIZE
	.align		4
.L_10:
        /*0030*/ 	.byte	0x04, 0x11
        /*0032*/ 	.short	(.L_12 - .L_11)
	.align		4
.L_11:
        /*0034*/ 	.word	index@(matmul_kernel)
        /*0038*/ 	.word	0x00000490


	//----- nvinfo : EIATTR_MIN_STACK_SIZE
	.align		4
.L_12:
        /*003c*/ 	.byte	0x04, 0x12
        /*003e*/ 	.short	(.L_14 - .L_13)
	.align		4
.L_13:
        /*0040*/ 	.word	index@(matmul_kernel)
        /*0044*/ 	.word	0x00000490
.L_14:


//--------------------- .nv.info.matmul_kernel    --------------------------
	.section	.nv.info.matmul_kernel,"",@"SHT_CUDA_INFO"
	.sectionflags	@""
	.align	4


	//----- nvinfo : EIATTR_CUDA_API_VERSION
	.align		4
        /*0000*/ 	.byte	0x04, 0x37
        /*0002*/ 	.short	(.L_16 - .L_15)
.L_15:
        /*0004*/ 	.word	0x00000081


	//----- nvinfo : EIATTR_KPARAM_INFO
	.align		4
.L_16:
        /*0008*/ 	.byte	0x04, 0x17
        /*000a*/ 	.short	(.L_18 - .L_17)
.L_17:
        /*000c*/ 	.word	0x00000000
        /*0010*/ 	.short	0x000d
        /*0012*/ 	.short	0x0048
        /*0014*/ 	.byte	0x00, 0xf4, 0x21, 0x00


	//----- nvinfo : EIATTR_KPARAM_INFO
	.align		4
.L_18:
        /*0018*/ 	.byte	0x04, 0x17
        /*001a*/ 	.short	(.L_20 - .L_19)
.L_19:
        /*001c*/ 	.word	0x00000000
        /*0020*/ 	.short	0x000c
        /*0022*/ 	.short	0x0040
        /*0024*/ 	.byte	0x00, 0xf4, 0x21, 0x00


	//----- nvinfo : EIATTR_KPARAM_INFO
	.align		4
.L_20:
        /*0028*/ 	.byte	0x04, 0x17
        /*002a*/ 	.short	(.L_22 - .L_21)
.L_21:
        /*002c*/ 	.word	0x00000000
        /*0030*/ 	.short	0x000b
        /*0032*/ 	.short	0x0038
        /*0034*/ 	.byte	0x00, 0xf0, 0x11, 0x00


	//----- nvinfo : EIATTR_KPARAM_INFO
	.align		4
.L_22:
        /*0038*/ 	.byte	0x04, 0x17
        /*003a*/ 	.short	(.L_24 - .L_23)
.L_23:
        /*003c*/ 	.word	0x00000000
        /*0040*/ 	.short	0x000a
        /*0042*/ 	.short	0x0034
        /*0044*/ 	.byte	0x00, 0xf0, 0x11, 0x00


	//----- nvinfo : EIATTR_KPARAM_INFO
	.align		4
.L_24:
        /*0048*/ 	.byte	0x04, 0x17
        /*004a*/ 	.short	(.L_26 - .L_25)
.L_25:
        /*004c*/ 	.word	0x00000000
        /*0050*/ 	.short	0x0009
        /*0052*/ 	.short	0x0030
        /*0054*/ 	.byte	0x00, 0xf0, 0x11, 0x00


	//----- nvinfo : EIATTR_KPARAM_INFO
	.align		4
.L_26:
        /*0058*/ 	.byte	0x04, 0x17
        /*005a*/ 	.short	(.L_28 - .L_27)
.L_27:
        /*005c*/ 	.word	0x00000000
        /*0060*/ 	.short	0x0008
        /*0062*/ 	.short	0x002c
        /*0064*/ 	.byte	0x00, 0xf0, 0x11, 0x00


	//----- nvinfo : EIATTR_KPARAM_INFO
	.align		4
.L_28:
        /*0068*/ 	.byte	0x04, 0x17
        /*006a*/ 	.short	(.L_30 - .L_29)
.L_29:
        /*006c*/ 	.word	0x00000000
        /*0070*/ 	.short	0x0007
        /*0072*/ 	.short	0x0028
        /*0074*/ 	.byte	0x00, 0xf0, 0x11, 0x00


	//----- nvinfo : EIATTR_KPARAM_INFO
	.align		4
.L_30:
        /*0078*/ 	.byte	0x04, 0x17
        /*007a*/ 	.short	(.L_32 - .L_31)
.L_31:
        /*007c*/ 	.word	0x00000000
        /*0080*/ 	.short	0x0006
        /*0082*/ 	.short	0x0024
        /*0084*/ 	.byte	0x00, 0xf0, 0x11, 0x00


	//----- nvinfo : EIATTR_KPARAM_INFO
	.align		4
.L_32:
        /*0088*/ 	.byte	0x04, 0x17
        /*008a*/ 	.short	(.L_34 - .L_33)
.L_33:
        /*008c*/ 	.word	0x00000000
        /*0090*/ 	.short	0x0005
        /*0092*/ 	.short	0x0020
        /*0094*/ 	.byte	0x00, 0xf0, 0x11, 0x00


	//----- nvinfo : EIATTR_KPARAM_INFO
	.align		4
.L_34:
        /*0098*/ 	.byte	0x04, 0x17
        /*009a*/ 	.short	(.L_36 - .L_35)
.L_35:
        /*009c*/ 	.word	0x00000000
        /*00a0*/ 	.short	0x0004
        /*00a2*/ 	.short	0x001c
        /*00a4*/ 	.byte	0x00, 0xf0, 0x11, 0x00


	//----- nvinfo : EIATTR_KPARAM_INFO
	.align		4
.L_36:
        /*00a8*/ 	.byte	0x04, 0x17
        /*00aa*/ 	.short	(.L_38 - .L_37)
.L_37:
        /*00ac*/ 	.word	0x00000000
        /*00b0*/ 	.short	0x0003
        /*00b2*/ 	.short	0x0018
        /*00b4*/ 	.byte	0x00, 0xf0, 0x11, 0x00


	//----- nvinfo : EIATTR_KPARAM_INFO
	.align		4
.L_38:
        /*00b8*/ 	.byte	0x04, 0x17
        /*00ba*/ 	.short	(.L_40 - .L_39)
.L_39:
        /*00bc*/ 	.word	0x00000000
        /*00c0*/ 	.short	0x0002
        /*00c2*/ 	.short	0x0010
        /*00c4*/ 	.byte	0x00, 0xf4, 0x21, 0x00


	//----- nvinfo : EIATTR_KPARAM_INFO
	.align		4
.L_40:
        /*00c8*/ 	.byte	0x04, 0x17
        /*00ca*/ 	.short	(.L_42 - .L_41)
.L_41:
        /*00cc*/ 	.word	0x00000000
        /*00d0*/ 	.short	0x0001
        /*00d2*/ 	.short	0x0008
        /*00d4*/ 	.byte	0x00, 0xf4, 0x21, 0x00


	//----- nvinfo : EIATTR_KPARAM_INFO
	.align		4
.L_42:
        /*00d8*/ 	.byte	0x04, 0x17
        /*00da*/ 	.short	(.L_44 - .L_43)
.L_43:
        /*00dc*/ 	.word	0x00000000
        /*00e0*/ 	.short	0x0000
        /*00e2*/ 	.short	0x0000
        /*00e4*/ 	.byte	0x00, 0xf4, 0x21, 0x00


	//----- nvinfo : EIATTR_EXPLICIT_CLUSTER
	.align		4
.L_44:
        /*00e8*/ 	.byte	0x01, 0x3e
	.zero		2


	//----- nvinfo : EIATTR_CTA_PER_CLUSTER
	.align		4
        /*00ec*/ 	.byte	0x04, 0x3d
        /*00ee*/ 	.short	(.L_46 - .L_45)
.L_45:
        /*00f0*/ 	.word	0x00000004
        /*00f4*/ 	.word	0x00000001
        /*00f8*/ 	.word	0x00000001


	//----- nvinfo : EIATTR_AT_ENTRY_FRAGMENTS
	.align		4
.L_46:
        /*00fc*/ 	.byte	0x04, 0x4f
        /*00fe*/ 	.short	(.L_48 - .L_47)


	//   ....[0]....
.L_47:
        /*0100*/ 	.word	0x00000004


	//----- nvinfo : EIATTR_RESERVED_SMEM_USED
	.align		4
.L_48:
        /*0104*/ 	.byte	0x01, 0x41
	.zero		2


	//----- nvinfo : EIATTR_SPARSE_MMA_MASK
	.align		4
        /*0108*/ 	.byte	0x03, 0x50
        /*010a*/ 	.short	0x0000


	//----- nvinfo : EIATTR_TCGEN05_1CTA_USED
	.align		4
        /*010c*/ 	.byte	0x01, 0x51
	.zero		2


	//----- nvinfo : EIATTR_MAXREG_COUNT
	.align		4
        /*0110*/ 	.byte	0x03, 0x1b
        /*0112*/ 	.short	0x00ff


	//----- nvinfo : EIATTR_NUM_BARRIERS
	.align		4
        /*0114*/ 	.byte	0x02, 0x4c
        /*0116*/ 	.byte	0x01
	.zero		1


	//----- nvinfo : EIATTR_ANNOTATIONS
	.align		4
        /*0118*/ 	.byte	0x04, 0x55
        /*011a*/ 	.short	(.L_50 - .L_49)


	//   ....[0]....
.L_49:
        /*011c*/ 	.word	0x00000001
        /*0120*/ 	.byte	0x00, 0x0b, 0x00, 0x00, 0x01, 0x00, 0x00, 0x00, 0xf0, 0x1e, 0x00, 0x00, 0x01, 0x00, 0x00, 0x00
        /* <DEDUP_REMOVED lines=462> */
        /*1e10*/ 	.byte	0x90, 0xa1, 0x01, 0x00, 0x01, 0x00, 0x00, 0x00, 0x80, 0xa2, 0x01, 0x00


	//----- nvinfo : EIATTR_INT_WARP_WIDE_INSTR_OFFSETS
	.align		4
.L_50:
        /*1e1c*/ 	.byte	0x04, 0x31
        /*1e1e*/ 	.short	(.L_52 - .L_51)


	//   ....[0]....
.L_51:
        /*1e20*/ 	.word	0x00001980


	//   ....[1]....
        /*1e24*/ 	.word	0x00001990


	//   ....[2]....
        /*1e28*/ 	.word	0x00009b90


	//   ....[3]....
        /*1e2c*/ 	.word	0x00020dd0


	//   ....[4]....
        /*1e30*/ 	.word	0x00020e20


	//----- nvinfo : EIATTR_COOP_GROUP_MASK_REGIDS
	.align		4
.L_52:
        /*1e34*/ 	.byte	0x04, 0x29
        /*1e36*/ 	.short	(.L_54 - .L_53)


	//   ....[0]....
.L_53:
        /*1e38*/ 	.word	0xffffffff


	//   ....[1]....
        /*1e3c*/ 	.word	0xffffffff


	//   ....[2]....
        /*1e40*/ 	.word	0xffffffff


	//   ....[3]....
        /*1e44*/ 	.word	0xffffffff


	//----- nvinfo : EIATTR_COOP_GROUP_INSTR_OFFSETS
	.align		4
.L_54:
        /*1e48*/ 	.byte	0x04, 0x28
        /*1e4a*/ 	.short	(.L_56 - .L_55)


	//   ....[0]....
.L_55:
        /*1e4c*/ 	.word	0x00000070


	//   ....[1]....
        /*1e50*/ 	.word	0x00000330


	//   ....[2]....
        /*1e54*/ 	.word	0x00020c60


	//   ....[3]....
        /*1e58*/ 	.word	0x00020ed0


	//----- nvinfo : EIATTR_VRC_CTA_INIT_COUNT
	.align		4
.L_56:
        /*1e5c*/ 	.byte	0x02, 0x4a
        /*1e5e*/ 	.byte	0x80
	.zero		1


	//----- nvinfo : EIATTR_MBARRIER_INSTR_OFFSETS
	.align		4
        /*1e60*/ 	.byte	0x04, 0x39
        /*1e62*/ 	.short	(.L_58 - .L_57)


	//   ....[0]....
.L_57:
        /*1e64*/ 	.word	0x00001b50
        /*1e68*/ 	.word	0x000000ff
        /*1e6c*/ 	.word	0x00000000
        /*1e70*/ 	.short	0x0100
        /*1e72*/ 	.byte	0x0a
	.zero		1


	//   ....[1]....
        /*1e74*/ 	.word	0x00009ba0
        /*1e78*/ 	.word	0x000000ff
        /*1e7c*/ 	.word	0x0000c008
        /*1e80*/ 	.short	0x0100
        /*1e82*/ 	.byte	0x0d
	.zero		1


	//   ....[2]....
        /*1e84*/ 	.word	0x0000fd80
        /*1e88*/ 	.word	0x000000ff
        /*1e8c*/ 	.word	0x00000000
        /*1e90*/ 	.short	0x010a
        /*1e92*/ 	.byte	0x0a
	.zero		1


	//   ....[3]....
        /*1e94*/ 	.word	0x00017a30
        /*1e98*/ 	.word	0x000000ff
        /*1e9c*/ 	.word	0x00000000
        /*1ea0*/ 	.short	0x010a
        /*1ea2*/ 	.byte	0x0a
	.zero		1


	//   ....[4]....
        /*1ea4*/ 	.word	0x00017bc0
        /*1ea8*/ 	.word	0x000000ff
        /*1eac*/ 	.word	0x0000c000
        /*1eb0*/ 	.short	0x0108
        /*1eb2*/ 	.byte	0x0d
	.zero		1


	//   ....[5]....
        /*1eb4*/ 	.word	0x00017c10
        /*1eb8*/ 	.word	0x000000ff
        /*1ebc*/ 	.word	0x0000c008
        /*1ec0*/ 	.short	0x0108
        /*1ec2*/ 	.byte	0x0d
	.zero		1


	//   ....[6]....
        /*1ec4*/ 	.word	0x00020ef0
        /*1ec8*/ 	.word	0x000000ff
        /*1ecc*/ 	.word	0x00000000
        /*1ed0*/ 	.short	0x010a
        /*1ed2*/ 	.byte	0x0a
	.zero		1


	//   ....[7]....
        /*1ed4*/ 	.word	0x00020f20
        /*1ed8*/ 	.word	0x000000ff
        /*1edc*/ 	.word	0x00000000
        /*1ee0*/ 	.short	0x010a
        /*1ee2*/ 	.byte	0x0a
	.zero		1


	//----- nvinfo : EIATTR_NUM_MBARRIERS
	.align		4
.L_58:
        /*1ee4*/ 	.byte	0x03, 0x38
        /*1ee6*/ 	.short	0x0002


	//----- nvinfo : EIATTR_EXIT_INSTR_OFFSETS
	.align		4
        /*1ee8*/ 	.byte	0x04, 0x1c
        /*1eea*/ 	.short	(.L_60 - .L_59)


	//   ....[0]....
.L_59:
        /*1eec*/ 	.word	0x00020ee0


	//----- nvinfo : EIATTR_REQNTID
	.align		4
.L_60:
        /*1ef0*/ 	.byte	0x04, 0x10
        /*1ef2*/ 	.short	(.L_62 - .L_61)
.L_61:
        /*1ef4*/ 	.word	0x00000080
        /*1ef8*/ 	.word	0x00000001
        /*1efc*/ 	.word	0x00000001


	//----- nvinfo : EIATTR_CRS_STACK_SIZE
	.align		4
.L_62:
        /*1f00*/ 	.byte	0x04, 0x1e
        /*1f02*/ 	.short	(.L_64 - .L_63)
.L_63:
        /*1f04*/ 	.word	0x00000000


	//----- nvinfo : EIATTR_CBANK_PARAM_SIZE
	.align		4
.L_64:
        /*1f08*/ 	.byte	0x03, 0x19
        /*1f0a*/ 	.short	0x0050


	//----- nvinfo : EIATTR_PARAM_CBANK
	.align		4
        /*1f0c*/ 	.byte	0x04, 0x0a
        /*1f0e*/ 	.short	(.L_66 - .L_65)
	.align		4
.L_65:
        /*1f10*/ 	.word	index@(.nv.constant0.matmul_kernel)
        /*1f14*/ 	.short	0x0380
        /*1f16*/ 	.short	0x0050


	//----- nvinfo : EIATTR_SW_WAR
	.align		4
.L_66:
        /*1f18*/ 	.byte	0x04, 0x36
        /*1f1a*/ 	.short	(.L_68 - .L_67)
.L_67:
        /*1f1c*/ 	.word	0x00000008
.L_68:


//--------------------- .nv.compat                --------------------------
	.section	.nv.compat,"",@"SHT_CUDA_COMPAT_INFO"
	.align	4
        /*0000*/ 	.byte	0x02, 0x02, 0x02, 0x00, 0x02, 0x05, 0x05, 0x00, 0x02, 0x03, 0x00, 0x00, 0x02, 0x06, 0x01, 0x00


//--------------------- .nv.callgraph             --------------------------
	.section	.nv.callgraph,"",@"SHT_CUDA_CALLGRAPH"
	.align	4
	.sectionentsize	8
	.align		4
        /*0000*/ 	.word	0x00000000
	.align		4
        /*0004*/ 	.word	0xffffffff
	.align		4
        /*0008*/ 	.word	0x00000000
	.align		4
        /*000c*/ 	.word	0xfffffffe
	.align		4
        /*0010*/ 	.word	0x00000000
	.align		4
        /*0014*/ 	.word	0xfffffffd
	.align		4
        /*0018*/ 	.word	0x00000000
	.align		4
        /*001c*/ 	.word	0xfffffffc


//--------------------- .text.matmul_kernel       --------------------------
	.section	.text.matmul_kernel,"ax",@progbits
	.align	128
        .global         matmul_kernel
        .type           matmul_kernel,@function
        .size           matmul_kernel,(.L_x_20 - matmul_kernel)
        .other          matmul_kernel,@"STO_CUDA_ENTRY STV_DEFAULT"
matmul_kernel:
.text.matmul_kernel:
[----:B------:R-:W0:Y:S01]  /*0000*/  LDC R1, c[0x0][0x37c] ;  /* 0x0000df00ff017b82 */ /* 0x000e220000000800 */
[----:B------:R-:W1:Y:S01]  /*0010*/  S2R R234, SR_TID.X ;  /* 0x0000000000ea7919 */ /* 0x000e620000002100 */
[----:B0-----:R-:W-:Y:S01]  /*0020*/  VIADD R1, R1, 0xfffffb70 ;  /* 0xfffffb7001017836 */ /* 0x001fe20000000000 */
[----:B-1----:R-:W-:-:S13]  /*0030*/  ISETP.GE.U32.AND P0, PT, R234, 0x20, PT ;  /* 0x00000020ea00780c */ /* 0x002fda0003f06070 */
[----:B------:R-:W-:Y:S02]  /*0040*/  VOTEU.ANY UP0, P0 ;  /* 0x0000000000ff7886 */ /* 0x000fe40000000100 */
[----:B------:R-:W-:Y:S05]  /*0050*/  BRA.U UP0, `(.L_x_0) ;  /* 0x0000000100b87547 */ /* 0x000fea000b800000 */
[----:B------:R-:W0:Y:S01]  /*0060*/  S2UR UR6, SR_CgaCtaId ;  /* 0x00000000000679c3 */ /* 0x000e220000008800 */
[----:B------:R-:W-:Y:S01]  /*0070*/  NOP ;  /* 0x0000000000007918 */ /* 0x000fe20000000000 */
[----:B------:R-:W-:Y:S02]  /*0080*/  UMOV UR4, 0x40 ;  /* 0x0000004000047882 */ /* 0x000fe40000000000 */
[----:B0-----:R-:W-:-:S09]  /*0090*/  ULEA UR4, UR6, UR4, 0x18 ;  /* 0x0000000406047291 */ /* 0x001fd2000f8ec0ff */
[----:B------:R-:W0:Y:S01]  /*00a0*/  LDS.U8 R0, [UR4] ;  /* 0x00000004ff007984 */ /* 0x000e220008000000 */
[----:B------:R-:W-:Y:S02]  /*00b0*/  UMOV UR4, 0x400 ;  /* 0x0000040000047882 */ /* 0x000fe40000000000 */
[----:B------:R-:W-:Y:S01]  /*00c0*/  ULEA UR4, UR6, UR4, 0x18 ;  /* 0x0000000406047291 */ /* 0x000fe2000f8ec0ff */
[----:B0-----:R-:W-:-:S13]  /*00d0*/  ISETP.NE.AND P0, PT, R0, RZ, PT ;  /* 0x000000ff0000720c */ /* 0x001fda0003f05270 */
[----:B------:R-:W-:Y:S05]  /*00e0*/  @P0 BRA `(.L_x_1) ;  /* 0x00000000007c0947 */ /* 0x000fea0003800000 */
[----:B------:R-:W-:-:S13]  /*00f0*/  ELECT P0, URZ, PT ;  /* 0x0000000000ff782f */ /* 0x000fda0003800000 */
[----:B------:R-:W-:Y:S05]  /*0100*/  @!P0 BRA `(.L_x_2) ;  /* 0x0000000000848947 */ /* 0x000fea0003800000 */
[----:B------:R-:W-:Y:S01]  /*0110*/  UMOV UR5, 0x8 ;  /* 0x0000000800057882 */ /* 0x000fe20000000000 */
[----:B------:R-:W-:Y:S02]  /*0120*/  IMAD.MOV.U32 R4, RZ, RZ, 0x1 ;  /* 0x00000001ff047424 */ /* 0x000fe400078e00ff */
[----:B------:R-:W-:Y:S02]  /*0130*/  IMAD.MOV.U32 R5, RZ, RZ, 0xff ;  /* 0x000000ffff057424 */ /* 0x000fe400078e00ff */
[----:B------:R-:W-:Y:S04]  /*0140*/  DEPBAR.LE SB0, 0x36 ;  /* 0x00008d800000791a */ /* 0x000fe80000000000 */
[----:B------:R-:W0:Y:S02]  /*0150*/  UTCATOMSWS.FIND_AND_SET.ALIGN UP1, UR5, UR5 ;  /* 0x00000005000575e3 */ /* 0x000e240008020800 */
[----:B0-----:R-:W-:-:S04]  /*0160*/  PLOP3.LUT P0, PT, PT, PT, UP1, 0x80, 0x8 ;  /* 0x000000000008781c */ /* 0x001fc80003f0f018 */
[----:B------:R-:W-:-:S04]  /*0170*/  SEL R0, RZ, 0xffffffff, !P0 ;  /* 0xffffffffff007807 */ /* 0x000fc80004000000 */
[----:B------:R-:W-:Y:S01]  /*0180*/  ISETP.NE.AND P0, PT, R0, RZ, PT ;  /* 0x000000ff0000720c */ /* 0x000fe20003f05270 */
[----:B------:R-:W-:-:S12]  /*0190*/  IMAD.U32 R0, RZ, RZ, UR5 ;  /* 0x00000005ff007e24 */ /* 0x000fd8000f8e00ff */
[----:B------:R-:W-:Y:S05]  /*01a0*/  @P0 BRA `(.L_x_3) ;  /* 0x0000000000240947 */ /* 0x000fea0003800000 */
.L_x_4:
[----:B------:R-:W-:Y:S05]  /*01b0*/  NANOSLEEP 0x64 ;  /* 0x000000640000795d */ /* 0x000fea0003800000 */
[----:B------:R-:W-:-:S05]  /*01c0*/  UMOV UR5, 0x8 ;  /* 0x0000000800057882 */ /* 0x000fca0000000000 */
[----:B------:R-:W-:Y:S04]  /*01d0*/  DEPBAR.LE SB0, 0x36 ;  /* 0x00008d800000791a */ /* 0x000fe80000000000 */
[----:B------:R-:W0:Y:S02]  /*01e0*/  UTCATOMSWS.FIND_AND_SET.ALIGN UP1, UR5, UR5 ;  /* 0x00000005000575e3 */ /* 0x000e240008020800 */
[----:B0-----:R-:W-:-:S04]  /*01f0*/  PLOP3.LUT P0, PT, PT, PT, UP1, 0x80, 0x8 ;  /* 0x000000000008781c */ /* 0x001fc80003f0f018 */
[----:B------:R-:W-:-:S04]  /*0200*/  SEL R0, RZ, 0xffffffff, !P0 ;  /* 0xffffffffff007807 */ /* 0x000fc80004000000 */
[----:B------:R-:W-:Y:S01]  /*0210*/  ISETP.NE.AND P0, PT, R0, RZ, PT ;  /* 0x000000ff0000720c */ /* 0x000fe20003f05270 */
[----:B------:R-:W-:-:S12]  /*0220*/  IMAD.U32 R0, RZ, RZ, UR5 ;  /* 0x00000005ff007e24 */ /* 0x000fd8000f8e00ff */
[----:B------:R-:W-:Y:S05]  /*0230*/  @!P0 BRA `(.L_x_4) ;  /* 0xfffffffc00dc8947 */ /* 0x000fea000383ffff */
.L_x_3:
[C---:B------:R-:W-:Y:S01]  /*0240*/  VIADD R3, R0.reuse, 0x10 ;  /* 0x0000001000037836 */ /* 0x040fe20000000000 */
[----:B------:R-:W-:Y:S01]  /*0250*/  UMOV UR5, 0x50 ;  /* 0x0000005000057882 */ /* 0x000fe20000000000 */
[----:B------:R-:W-:Y:S01]  /*0260*/  SHF.L.U32 R2, R5, R0, RZ ;  /* 0x0000000005027219 */ /* 0x000fe200000006ff */
[----:B------:R-:W-:Y:S01]  /*0270*/  ULEA UR5, UR6, UR5, 0x18 ;  /* 0x0000000506057291 */ /* 0x000fe2000f8ec0ff */
[----:B------:R-:W-:Y:S01]  /*0280*/  IMAD.SHL.U32 R0, R0, 0x20, RZ ;  /* 0x0000002000007824 */ /* 0x000fe200078e00ff */
[----:B------:R-:W-:-:S04]  /*0290*/  SHF.L.U32 R3, R4, R3, RZ ;  /* 0x0000000304037219 */ /* 0x000fc800000006ff */
[----:B------:R-:W-:-:S05]  /*02a0*/  LOP3.LUT R2, R3, R2, RZ, 0xfc, !PT ;  /* 0x0000000203027212 */ /* 0x000fca00078efcff */
[----:B------:R0:W-:Y:S04]  /*02b0*/  ATOMS.OR RZ, [UR5], R2 ;  /* 0x00000002ffff798c */ /* 0x0001e8000b000005 */
[----:B------:R0:W-:Y:S01]  /*02c0*/  STS [UR4], R0 ;  /* 0x00000000ff007988 */ /* 0x0001e20008000804 */
[----:B------:R-:W-:Y:S05]  /*02d0*/  BRA `(.L_x_2) ;  /* 0x0000000000107947 */ /* 0x000fea0003800000 */
.L_x_1:
[----:B------:R-:W-:Y:S01]  /*02e0*/  IMAD.MOV.U32 R0, RZ, RZ, -0x1 ;  /* 0xffffffffff007424 */ /* 0x000fe200078e00ff */
[----:B------:R-:W-:-:S04]  /*02f0*/  MOV R2, 0x320 ;  /* 0x0000032000027802 */ /* 0x000fc80000000f00 */
[----:B------:R0:W-:Y:S03]  /*0300*/  STS [UR4], R0 ;  /* 0x00000000ff007988 */ /* 0x0001e60008000804 */
[----:B0-----:R-:W-:Y:S05]  /*0310*/  CALL.REL.NOINC `($__internal_1_$__cuda_sm10x_tcgen05_guardrail_trap_phase_invalid_during_alloc) ;  /* 0x0000020c00187944 */ /* 0x001fea0003c00000 */
.L_x_2:
[----:B------:R-:W-:Y:S05]  /*0320*/  WARPSYNC.ALL ;  /* 0x0000000000007948 */ /* 0x000fea0003800000 */
[----:B------:R-:W-:Y:S01]  /*0330*/  NOP ;  /* 0x0000000000007918 */ /* 0x000fe20000000000 */
.L_x_0:
[----:B------:R-:W1:Y:S08]  /*0340*/  LDC.64 R84, c[0x0][0x398] ;  /* 0x0000e600ff547b82 */ /* 0x000e700000000a00 */
[----:B------:R-:W2:Y:S02]  /*0350*/  S2UR UR5, SR_CgaSize ;  /* 0x00000000000579c3 */ /* 0x000ea40000008a00 */
[----:B--2---:R-:W-:-:S12]  /*0360*/  UIMAD UR5, UR5, -0xa0, URZ ;  /* 0xffffff60050578a4 */ /* 0x004fd8000f8e02ff */
[----:B------:R-:W2:Y:S01]  /*0370*/  LDCU UR5, c[0x0][UR5+0x2b0] ;  /* 0x00005600050577ac */ /* 0x000ea20008000800 */
[----:B------:R-:W-:Y:S02]  /*0380*/  LOP3.LUT R46, R234, 0x7f, RZ, 0xc0, !PT ;  /* 0x0000007fea2e7812 */ /* 0x000fe400078ec0ff */
[----:B------:R-:W-:Y:S01]  /*0390*/  SHF.R.U32.HI R87, RZ, 0x6, R234 ;  /* 0x00000006ff577819 */ /* 0x000fe200000116ea */
[----:B------:R-:W-:Y:S01]  /*03a0*/  UMOV UR13, 0x400 ;  /* 0x00000400000d7882 */ /* 0x000fe20000000000 */
[----:B------:R-:W3:Y:S01]  /*03b0*/  LDCU UR8, c[0x0][0x3a4] ;  /* 0x00007480ff0877ac */ /* 0x000ee20008000800 */
[----:B------:R-:W4:Y:S01]  /*03c0*/  S2UR UR4, SR_CTAID.X ;  /* 0x00000000000479c3 */ /* 0x000f220000002500 */
[----:B------:R-:W-:Y:S01]  /*03d0*/  SGXT.U32 R87, R87, 0x1 ;  /* 0x000000015757781a */ /* 0x000fe20000000000 */
[----:B------:R-:W0:Y:S01]  /*03e0*/  LDCU.128 UR16, c[0x0][0x380] ;  /* 0x00007000ff1077ac */ /* 0x000e220008000c00 */
[----:B------:R-:W-:-:S05]  /*03f0*/  UMOV UR6, 0x1 ;  /* 0x0000000100067882 */ /* 0x000fca0000000000 */
[----:B------:R-:W5:Y:S01]  /*0400*/  LDC R94, c[0x0][0x3a0] ;  /* 0x0000e800ff5e7b82 */ /* 0x000f620000000800 */
[----:B01----:R-:W-:Y:S01]  /*0410*/  VIADD R0, R85, 0xff ;  /* 0x000000ff55007836 */ /* 0x003fe20000000000 */
[----:B------:R-:W-:-:S06]  /*0420*/  IABS R88, R85 ;  /* 0x0000005500587213 */ /* 0x000fcc0000000000 */
[----:B------:R-:W0:Y:S01]  /*0430*/  LDC.64 R112, c[0x0][0x3a8] ;  /* 0x0000ea00ff707b82 */ /* 0x000e220000000a00 */
[----:B------:R-:W-:Y:S02]  /*0440*/  SHF.R.S32.HI R3, RZ, 0x1f, R0 ;  /* 0x0000001fff037819 */ /* 0x000fe40000011400 */
[----:B----4-:R-:W-:Y:S02]  /*0450*/  I2FP.F32.U32 R5, UR4 ;  /* 0x0000000400057c45 */ /* 0x010fe40008201000 */
[----:B------:R-:W-:-:S03]  /*0460*/  LEA.HI R3, R3, R0, RZ, 0x8 ;  /* 0x0000000003037211 */ /* 0x000fc600078f40ff */
[----:B--2---:R-:W-:Y:S01]  /*0470*/  FMUL R5, R5, UR5 ;  /* 0x0000000505057c20 */ /* 0x004fe20008400000 */
[----:B------:R-:W-:Y:S01]  /*0480*/  SHF.R.S32.HI R3, RZ, 0x8, R3 ;  /* 0x00000008ff037819 */ /* 0x000fe20000011403 */
[----:B------:R-:W1:Y:S01]  /*0490*/  S2UR UR5, SR_CgaCtaId ;  /* 0x00000000000579c3 */ /* 0x000e620000008800 */
[C---:B-----5:R-:W-:Y:S02]  /*04a0*/  VIADD R15, R94.reuse, 0xffffffdc ;  /* 0xffffffdc5e0f7836 */ /* 0x060fe40000000000 */
[C---:B------:R-:W-:Y:S01]  /*04b0*/  VIADD R14, R94.reuse, 0xffffffdd ;  /* 0xffffffdd5e0e7836 */ /* 0x040fe20000000000 */
[----:B------:R-:W-:Y:S01]  /*04c0*/  F2I.U32.TRUNC.NTZ R5, R5 ;  /* 0x0000000500057305 */ /* 0x000fe2000020f000 */
[----:B------:R-:W-:Y:S02]  /*04d0*/  IMAD.SHL.U32 R4, R3, 0x8, RZ ;  /* 0x0000000803047824 */ /* 0x000fe400078e00ff */
[C---:B------:R-:W-:Y:S02]  /*04e0*/  VIADD R18, R94.reuse, 0xffffffdf ;  /* 0xffffffdf5e127836 */ /* 0x040fe40000000000 */
[C---:B------:R-:W-:Y:S01]  /*04f0*/  VIADD R19, R94.reuse, 0xffffffd8 ;  /* 0xffffffd85e137836 */ /* 0x040fe20000000000 */
[----:B------:R-:W-:Y:S01]  /*0500*/  IABS R7, R4 ;  /* 0x0000000400077213 */ /* 0x000fe20000000000 */
[----:B------:R-:W-:-:S02]  /*0510*/  VIADD R22, R94, 0xffffffdb ;  /* 0xffffffdb5e167836 */ /* 0x000fc40000000000 */
[C---:B------:R-:W-:Y:S01]  /*0520*/  VIADD R23, R94.reuse, 0xffffffd4 ;  /* 0xffffffd45e177836 */ /* 0x040fe20000000000 */
[----:B------:R-:W2:Y:S01]  /*0530*/  I2F.RP R0, R7 ;  /* 0x0000000700007306 */ /* 0x000ea20000209400 */
[C---:B------:R-:W-:Y:S02]  /*0540*/  VIADD R26, R94.reuse, 0xffffffd7 ;  /* 0xffffffd75e1a7836 */ /* 0x040fe40000000000 */
[C---:B------:R-:W-:Y:S02]  /*0550*/  VIADD R27, R94.reuse, 0xffffffd0 ;  /* 0xffffffd05e1b7836 */ /* 0x040fe40000000000 */
[C---:B------:R-:W-:Y:S02]  /*0560*/  VIADD R28, R94.reuse, 0xffffffd1 ;  /* 0xffffffd15e1c7836 */ /* 0x040fe40000000000 */
[C---:B------:R-:W-:Y:S02]  /*0570*/  VIADD R29, R94.reuse, 0xffffffd2 ;  /* 0xffffffd25e1d7836 */ /* 0x040fe40000000000 */
[----:B------:R-:W-:Y:S01]  /*0580*/  VIADD R42, R94, 0xffffffd3 ;  /* 0xffffffd35e2a7836 */ /* 0x000fe20000000000 */
[----:B-1----:R-:W-:-:S02]  /*0590*/  USHF.L.U32 UR4, UR5, 0x7, URZ ;  /* 0x0000000705047899 */ /* 0x002fc400080006ff */
[----:B------:R-:W-:Y:S02]  /*05a0*/  ULEA UR13, UR5, UR13, 0x18 ;  /* 0x0000000d050d7291 */ /* 0x000fe4000f8ec0ff */
[----:B------:R-:W-:Y:S01]  /*05b0*/  ULOP3.LUT UR4, UR4, 0x180, URZ, 0xc0, !UPT ;  /* 0x0000018004047892 */ /* 0x000fe2000f8ec0ff */
[----:B--2---:R-:W1:Y:S01]  /*05c0*/  MUFU.RCP R0, R0 ;  /* 0x0000000000007308 */ /* 0x004e620000001000 */
[----:B------:R-:W-:Y:S01]  /*05d0*/  UIADD3 UR10, UPT, UPT, UR13, 0xc000, URZ ;  /* 0x0000c0000d0a7890 */ /* 0x000fe2000fffe0ff */
[----:B-1----:R-:W-:Y:S01]  /*05e0*/  VIADD R2, R0, 0xffffffe ;  /* 0x0ffffffe00027836 */ /* 0x002fe20000000000 */
[----:B------:R-:W-:-:S05]  /*05f0*/  IABS R0, R5 ;  /* 0x0000000500007213 */ /* 0x000fca0000000000 */
[----:B------:R1:W2:Y:S02]  /*0600*/  F2I.FTZ.U32.TRUNC.NTZ R3, R2 ;  /* 0x0000000200037305 */ /* 0x0002a4000021f000 */
[----:B-1----:R-:W-:Y:S02]  /*0610*/  IMAD.MOV.U32 R2, RZ, RZ, RZ ;  /* 0x000000ffff027224 */ /* 0x002fe400078e00ff */
[----:B--2---:R-:W-:-:S04]  /*0620*/  IMAD.MOV R6, RZ, RZ, -R3 ;  /* 0x000000ffff067224 */ /* 0x004fc800078e0a03 */
[----:B------:R-:W-:Y:S01]  /*0630*/  IMAD R9, R6, R7, RZ ;  /* 0x0000000706097224 */ /* 0x000fe200078e02ff */
[----:B------:R-:W-:-:S03]  /*0640*/  IABS R6, R4 ;  /* 0x0000000400067213 */ /* 0x000fc60000000000 */
[----:B------:R-:W-:-:S04]  /*0650*/  IMAD.HI.U32 R3, R3, R9, R2 ;  /* 0x0000000903037227 */ /* 0x000fc800078e0002 */
[----:B------:R-:W-:Y:S02]  /*0660*/  IMAD.MOV R2, RZ, RZ, -R6 ;  /* 0x000000ffff027224 */ /* 0x000fe400078e0a06 */
[----:B------:R-:W-:-:S04]  /*0670*/  IMAD.HI.U32 R3, R3, R0, RZ ;  /* 0x0000000003037227 */ /* 0x000fc800078e00ff */
[----:B------:R-:W-:Y:S01]  /*0680*/  IMAD R0, R3, R2, R0 ;  /* 0x0000000203007224 */ /* 0x000fe200078e0200 */
[----:B------:R-:W-:Y:S04]  /*0690*/  BAR.SYNC.DEFER_BLOCKING 0x0 ;  /* 0x0000000000007b1d */ /* 0x000fe80000010000 */
[----:B------:R-:W-:-:S13]  /*06a0*/  ISETP.GT.U32.AND P1, PT, R7, R0, PT ;  /* 0x000000000700720c */ /* 0x000fda0003f24070 */
[----:B------:R-:W-:Y:S02]  /*06b0*/  @!P1 IMAD.IADD R0, R0, 0x1, -R7 ;  /* 0x0000000100009824 */ /* 0x000fe400078e0a07 */
[----:B------:R-:W-:Y:S01]  /*06c0*/  @!P1 VIADD R3, R3, 0x1 ;  /* 0x0000000103039836 */ /* 0x000fe20000000000 */
[----:B------:R-:W-:Y:S02]  /*06d0*/  ISETP.NE.AND P1, PT, R4, RZ, PT ;  /* 0x000000ff0400720c */ /* 0x000fe40003f25270 */
[----:B------:R-:W-:Y:S02]  /*06e0*/  ISETP.GE.U32.AND P0, PT, R0, R7, PT ;  /* 0x000000070000720c */ /* 0x000fe40003f06070 */
[----:B------:R-:W-:-:S04]  /*06f0*/  LOP3.LUT R0, R5, R4, RZ, 0x3c, !PT ;  /* 0x0000000405007212 */ /* 0x000fc800078e3cff */
[----:B------:R-:W-:Y:S01]  /*0700*/  ISETP.GE.AND P2, PT, R0, RZ, PT ;  /* 0x000000ff0000720c */ /* 0x000fe20003f46270 */
[----:B------:R-:W-:-:S06]  /*0710*/  VIADD R0, R84, 0x1ff ;  /* 0x000001ff54007836 */ /* 0x000fcc0000000000 */
[----:B------:R-:W-:-:S04]  /*0720*/  @P0 VIADD R3, R3, 0x1 ;  /* 0x0000000103030836 */ /* 0x000fc80000000000 */
[----:B------:R-:W-:Y:S01]  /*0730*/  IMAD.MOV.U32 R2, RZ, RZ, R3 ;  /* 0x000000ffff027224 */ /* 0x000fe200078e0003 */
[----:B------:R-:W-:-:S03]  /*0740*/  SHF.R.S32.HI R3, RZ, 0x1f, R0 ;  /* 0x0000001fff037819 */ /* 0x000fc60000011400 */
[----:B------:R-:W-:Y:S01]  /*0750*/  @!P2 IMAD.MOV R2, RZ, RZ, -R2 ;  /* 0x000000ffff02a224 */ /* 0x000fe200078e0a02 */
[----:B------:R-:W-:Y:S02]  /*0760*/  @!P1 LOP3.LUT R2, RZ, R4, RZ, 0x33, !PT ;  /* 0x00000004ff029212 */ /* 0x000fe400078e33ff */
[----:B------:R-:W-:-:S03]  /*0770*/  LEA.HI R3, R3, R0, RZ, 0x9 ;  /* 0x0000000003037211 */ /* 0x000fc600078f48ff */
[----:B------:R-:W-:Y:S02]  /*0780*/  IMAD.SHL.U32 R6, R2, 0x8, RZ ;  /* 0x0000000802067824 */ /* 0x000fe400078e00ff */
[----:B------:R-:W-:-:S03]  /*0790*/  IMAD.MOV R2, RZ, RZ, -R2 ;  /* 0x000000ffff027224 */ /* 0x000fc600078e0a02 */
[----:B------:R-:W-:Y:S01]  /*07a0*/  LEA.HI.SX32 R3, R3, -R6, 0x17 ;  /* 0x8000000603037211 */ /* 0x000fe200078fbaff */
[----:B------:R-:W-:-:S03]  /*07b0*/  IMAD R8, R4, R2, R5 ;  /* 0x0000000204087224 */ /* 0x000fc600078e0205 */
[----:B------:R-:W-:-:S04]  /*07c0*/  VIMNMX R11, PT, PT, R3, 0x8, PT ;  /* 0x00000008030b7848 */ /* 0x000fc80003fe0100 */
[-C--:B------:R-:W-:Y:S02]  /*07d0*/  IABS R7, R11.reuse ;  /* 0x0000000b00077213 */ /* 0x080fe40000000000 */
[----:B------:R-:W-:Y:S02]  /*07e0*/  IABS R4, R11 ;  /* 0x0000000b00047213 */ /* 0x000fe40000000000 */
[----:B------:R-:W1:Y:S08]  /*07f0*/  I2F.RP R0, R7 ;  /* 0x0000000700007306 */ /* 0x000e700000209400 */
[----:B-1----:R-:W1:Y:S02]  /*0800*/  MUFU.RCP R0, R0 ;  /* 0x0000000000007308 */ /* 0x002e640000001000 */
[----:B-1----:R-:W-:-:S02]  /*0810*/  VIADD R3, R0, 0xffffffe ;  /* 0x0ffffffe00037836 */ /* 0x002fc40000000000 */
[----:B------:R-:W-:-:S04]  /*0820*/  IMAD.MOV R0, RZ, RZ, -R4 ;  /* 0x000000ffff007224 */ /* 0x000fc800078e0a04 */
[----:B------:R-:W1:Y:S08]  /*0830*/  I2F.RP R4, R88 ;  /* 0x0000005800047306 */ /* 0x000e700000209400 */
[----:B------:R-:W2:Y:S08]  /*0840*/  F2I.FTZ.U32.TRUNC.NTZ R3, R3 ;  /* 0x0000000300037305 */ /* 0x000eb0000021f000 */
[----:B-1----:R-:W-:Y:S01]  /*0850*/  MUFU.RCP R4, R4 ;  /* 0x0000000400047308 */ /* 0x002fe20000001000 */
[----:B--2---:R-:W-:-:S04]  /*0860*/  IMAD.MOV R9, RZ, RZ, -R3 ;  /* 0x000000ffff097224 */ /* 0x004fc800078e0a03 */
[----:B------:R-:W-:Y:S01]  /*0870*/  IMAD.MOV.U32 R2, RZ, RZ, R9 ;  /* 0x000000ffff027224 */ /* 0x000fe200078e0009 */
[----:B------:R-:W-:-:S03]  /*0880*/  IABS R9, R8 ;  /* 0x0000000800097213 */ /* 0x000fc60000000000 */
[----:B------:R-:W-:Y:S02]  /*0890*/  IMAD R5, R2, R7, RZ ;  /* 0x0000000702057224 */ /* 0x000fe400078e02ff */
[----:B------:R-:W-:-:S04]  /*08a0*/  IMAD.MOV.U32 R2, RZ, RZ, RZ ;  /* 0x000000ffff027224 */ /* 0x000fc800078e00ff */
[----:B------:R-:W-:Y:S01]  /*08b0*/  IMAD.HI.U32 R2, R3, R5, R2 ;  /* 0x0000000503027227 */ /* 0x000fe200078e0002 */
[----:B------:R-:W-:-:S04]  /*08c0*/  IABS R5, R84 ;  /* 0x0000005400057213 */ /* 0x000fc80000000000 */
[----:B------:R-:W1:Y:S01]  /*08d0*/  I2F.RP R3, R5 ;  /* 0x0000000500037306 */ /* 0x000e620000209400 */
[----:B------:R-:W-:-:S04]  /*08e0*/  IMAD.HI.U32 R2, R2, R9, RZ ;  /* 0x0000000902027227 */ /* 0x000fc800078e00ff */
[----:B------:R-:W-:-:S05]  /*08f0*/  IMAD R0, R2, R0, R9 ;  /* 0x0000000002007224 */ /* 0x000fca00078e0209 */
[----:B------:R-:W-:Y:S01]  /*0900*/  ISETP.GT.U32.AND P1, PT, R7, R0, PT ;  /* 0x000000000700720c */ /* 0x000fe20003f24070 */
[----:B-1----:R-:W1:-:S12]  /*0910*/  MUFU.RCP R3, R3 ;  /* 0x0000000300037308 */ /* 0x002e580000001000 */
[----:B------:R-:W-:Y:S02]  /*0920*/  @!P1 IMAD.IADD R0, R0, 0x1, -R7 ;  /* 0x0000000100009824 */ /* 0x000fe400078e0a07 */
[----:B------:R-:W-:Y:S01]  /*0930*/  @!P1 VIADD R2, R2, 0x1 ;  /* 0x0000000102029836 */ /* 0x000fe20000000000 */
[----:B------:R-:W-:Y:S02]  /*0940*/  ISETP.NE.AND P1, PT, R11, RZ, PT ;  /* 0x000000ff0b00720c */ /* 0x000fe40003f25270 */
[----:B------:R-:W-:Y:S02]  /*0950*/  ISETP.GE.U32.AND P0, PT, R0, R7, PT ;  /* 0x000000070000720c */ /* 0x000fe40003f06070 */
[----:B------:R-:W-:-:S04]  /*0960*/  LOP3.LUT R0, R8, R11, RZ, 0x3c, !PT ;  /* 0x0000000b08007212 */ /* 0x000fc800078e3cff */
[----:B------:R-:W-:-:S07]  /*0970*/  ISETP.GE.AND P2, PT, R0, RZ, PT ;  /* 0x000000ff0000720c */ /* 0x000fce0003f46270 */
[----:B------:R-:W-:-:S04]  /*0980*/  @P0 VIADD R2, R2, 0x1 ;  /* 0x0000000102020836 */ /* 0x000fc80000000000 */
[----:B------:R-:W-:Y:S02]  /*0990*/  IMAD.MOV.U32 R9, RZ, RZ, R2 ;  /* 0x000000ffff097224 */ /* 0x000fe400078e0002 */
[----:B-1----:R-:W-:Y:S02]  /*09a0*/  VIADD R2, R3, 0xffffffe ;  /* 0x0ffffffe03027836 */ /* 0x002fe40000000000 */
[----:B------:R-:W-:Y:S01]  /*09b0*/  @!P2 IMAD.MOV R9, RZ, RZ, -R9 ;  /* 0x000000ffff09a224 */ /* 0x000fe200078e0a09 */
[----:B------:R-:W-:Y:S01]  /*09c0*/  @!P1 LOP3.LUT R9, RZ, R11, RZ, 0x33, !PT ;  /* 0x0000000bff099212 */ /* 0x000fe200078e33ff */
[----:B------:R-:W1:Y:S04]  /*09d0*/  F2I.FTZ.U32.TRUNC.NTZ R3, R2 ;  /* 0x0000000200037305 */ /* 0x000e68000021f000 */
[----:B------:R-:W-:-:S04]  /*09e0*/  IMAD.MOV R0, RZ, RZ, -R9 ;  /* 0x000000ffff007224 */ /* 0x000fc800078e0a09 */
[----:B------:R-:W-:Y:S02]  /*09f0*/  IMAD R0, R11, R0, R8 ;  /* 0x000000000b007224 */ /* 0x000fe400078e0208 */
[----:B------:R-:W-:Y:S02]  /*0a00*/  VIADD R11, R94, 0xffffffc0 ;  /* 0xffffffc05e0b7836 */ /* 0x000fe40000000000 */
[----:B------:R-:W-:Y:S02]  /*0a10*/  IMAD.IADD R0, R6, 0x1, R0 ;  /* 0x0000000106007824 */ /* 0x000fe400078e0200 */
[----:B------:R-:W2:Y:S01]  /*0a20*/  LDS R6, [UR13] ;  /* 0x0000000dff067984 */ /* 0x000ea20008000800 */
[----:B-1----:R-:W-:Y:S02]  /*0a30*/  IMAD.MOV R2, RZ, RZ, -R3 ;  /* 0x000000ffff027224 */ /* 0x002fe400078e0a03 */
[----:B------:R-:W-:Y:S02]  /*0a40*/  LEA R0, R0, UR4, 0x9 ;  /* 0x0000000400007c11 */ /* 0x000fe4000f8e48ff */
[----:B------:R-:W-:-:S02]  /*0a50*/  IMAD R7, R2, R5, RZ ;  /* 0x0000000502077224 */ /* 0x000fc400078e02ff */
[----:B------:R-:W-:Y:S02]  /*0a60*/  IMAD.MOV.U32 R2, RZ, RZ, RZ ;  /* 0x000000ffff027224 */ /* 0x000fe400078e00ff */
[----:B------:R-:W-:Y:S02]  /*0a70*/  IMAD.IADD R10, R46, 0x1, R0 ;  /* 0x000000012e0a7824 */ /* 0x000fe400078e0200 */
[----:B------:R-:W-:-:S03]  /*0a80*/  IMAD.HI.U32 R2, R3, R7, R2 ;  /* 0x0000000703027227 */ /* 0x000fc600078e0002 */
[----:B------:R-:W-:Y:S01]  /*0a90*/  IABS R0, R10 ;  /* 0x0000000a00007213 */ /* 0x000fe20000000000 */
[----:B------:R-:W-:Y:S01]  /*0aa0*/  VIADD R3, R4, 0xffffffe ;  /* 0x0ffffffe04037836 */ /* 0x000fe20000000000 */
[----:B------:R-:W-:Y:S01]  /*0ab0*/  BAR.SYNC.DEFER_BLOCKING 0x0 ;  /* 0x0000000000007b1d */ /* 0x000fe20000010000 */
[----:B------:R-:W-:Y:S02]  /*0ac0*/  ISETP.GE.AND P2, PT, R10, RZ, PT ;  /* 0x000000ff0a00720c */ /* 0x000fe40003f46270 */
[----:B------:R-:W-:-:S03]  /*0ad0*/  IMAD.HI.U32 R2, R2, R0, RZ ;  /* 0x0000000002027227 */ /* 0x000fc600078e00ff */
[----:B------:R-:W1:Y:S01]  /*0ae0*/  F2I.FTZ.U32.TRUNC.NTZ R3, R3 ;  /* 0x0000000300037305 */ /* 0x000e62000021f000 */
[----:B------:R-:W-:Y:S01]  /*0af0*/  IMAD.MOV R2, RZ, RZ, -R2 ;  /* 0x000000ffff027224 */ /* 0x000fe200078e0a02 */
[----:B------:R4:W-:Y:S03]  /*0b00*/  STL [R1+0x364], R10 ;  /* 0x0003640a01007387 */ /* 0x0009e60000100800 */
[----:B------:R-:W-:Y:S02]  /*0b10*/  IMAD R4, R5, R2, R0 ;  /* 0x0000000205047224 */ /* 0x000fe400078e0200 */
[----:B------:R-:W-:Y:S02]  /*0b20*/  IMAD.SHL.U32 R0, R9, 0x100, RZ ;  /* 0x0000010009007824 */ /* 0x000fe400078e00ff */
[----:B------:R-:W-:Y:S01]  /*0b30*/  IMAD.MOV.U32 R2, RZ, RZ, RZ ;  /* 0x000000ffff027224 */ /* 0x000fe200078e00ff */
[----:B------:R-:W-:-:S02]  /*0b40*/  ISETP.GT.U32.AND P0, PT, R5, R4, PT ;  /* 0x000000040500720c */ /* 0x000fc40003f04070 */
[----:B------:R-:W-:Y:S01]  /*0b50*/  LOP3.LUT R87, R0, R87, RZ, 0xfc, !PT ;  /* 0x0000005700577212 */ /* 0x000fe200078efcff */
[----:B----4-:R-:W-:Y:S02]  /*0b60*/  VIADD R10, R94, 0xffffffc6 ;  /* 0xffffffc65e0a7836 */ /* 0x010fe40000000000 */
[----:B-1----:R-:W-:Y:S01]  /*0b70*/  IMAD.MOV R7, RZ, RZ, -R3 ;  /* 0x000000ffff077224 */ /* 0x002fe200078e0a03 */
[----:B------:R-:W-:Y:S02]  /*0b80*/  IABS R89, R87 ;  /* 0x0000005700597213 */ /* 0x000fe40000000000 */
[----:B--2---:R-:W-:Y:S01]  /*0b90*/  R2UR UR12, R6 ;  /* 0x00000000060c72ca */ /* 0x004fe200000e0000 */
[----:B------:R-:W-:Y:S02]  /*0ba0*/  IMAD R7, R7, R88, RZ ;  /* 0x0000005807077224 */ /* 0x000fe400078e02ff */
[----:B------:R-:W-:Y:S02]  /*0bb0*/  VIADD R6, R94, 0xffffffca ;  /* 0xffffffca5e067836 */ /* 0x000fe40000000000 */
[----:B------:R-:W-:Y:S01]  /*0bc0*/  @!P0 IMAD.IADD R4, R4, 0x1, -R5 ;  /* 0x0000000104048824 */ /* 0x000fe200078e0a05 */
[----:B------:R-:W-:Y:S01]  /*0bd0*/  ISETP.NE.AND P0, PT, R84, RZ, PT ;  /* 0x000000ff5400720c */ /* 0x000fe20003f05270 */
[----:B------:R-:W-:Y:S01]  /*0be0*/  IMAD.HI.U32 R86, R3, R7, R2 ;  /* 0x0000000703567227 */ /* 0x000fe200078e0002 */
[----:B------:R-:W-:-:S02]  /*0bf0*/  SHF.R.U32.HI R3, RZ, 0x5, R234 ;  /* 0x00000005ff037819 */ /* 0x000fc400000116ea */
[----:B------:R-:W-:Y:S01]  /*0c00*/  ISETP.GT.U32.AND P1, PT, R5, R4, PT ;  /* 0x000000040500720c */ /* 0x000fe20003f24070 */
[----:B------:R-:W-:Y:S01]  /*0c10*/  VIADD R7, R94, 0xffffffc4 ;  /* 0xffffffc45e077836 */ /* 0x000fe20000000000 */
[----:B------:R-:W-:Y:S01]  /*0c20*/  R2UR UR7, R3 ;  /* 0x00000000030772ca */ /* 0x000fe200000e0000 */
[----:B------:R-:W-:-:S04]  /*0c30*/  IMAD.HI.U32 R2, R86, R89, RZ ;  /* 0x0000005956027227 */ /* 0x000fc800078e00ff */
[----:B------:R-:W-:Y:S02]  /*0c40*/  IMAD.MOV R2, RZ, RZ, -R2 ;  /* 0x000000ffff027224 */ /* 0x000fe400078e0a02 */
[----:B------:R-:W-:Y:S02]  /*0c50*/  VIADD R3, R94, 0xffffffed ;  /* 0xffffffed5e037836 */ /* 0x000fe40000000000 */
[----:B------:R-:W-:Y:S02]  /*0c60*/  IMAD R89, R88, R2, R89 ;  /* 0x0000000258597224 */ /* 0x000fe400078e0259 */
[----:B------:R-:W-:Y:S02]  /*0c70*/  VIADD R2, R94, 0xffffffff ;  /* 0xffffffff5e027836 */ /* 0x000fe40000000000 */
[----:B------:R-:W-:Y:S01]  /*0c80*/  @!P1 IMAD.IADD R4, R4, 0x1, -R5 ;  /* 0x0000000104049824 */ /* 0x000fe200078e0a05 */
[----:B------:R-:W-:Y:S01]  /*0c90*/  ISETP.GE.U32.AND P1, PT, R3, 0x7fffffae, PT ;  /* 0x7fffffae0300780c */ /* 0x000fe20003f26070 */
[----:B------:R-:W-:Y:S01]  /*0ca0*/  VIADD R3, R94, 0xffffffe8 ;  /* 0xffffffe85e037836 */ /* 0x000fe20000000000 */
[----:B------:R-:W-:Y:S01]  /*0cb0*/  ISETP.GE.U32.AND P3, PT, R2, 0x7fffffc0, PT ;  /* 0x7fffffc00200780c */ /* 0x000fe20003f66070 */
[----:B------:R-:W-:Y:S01]  /*0cc0*/  IMAD.MOV.U32 R44, RZ, RZ, R4 ;  /* 0x000000ffff2c7224 */ /* 0x000fe200078e0004 */
[----:B------:R-:W-:Y:S01]  /*0cd0*/  SEL R33, RZ, 0x1fffe, P1 ;  /* 0x0001fffeff217807 */ /* 0x000fe20000800000 */
[C---:B------:R-:W-:Y:S01]  /*0ce0*/  VIADD R2, R94.reuse, 0xffffffee ;  /* 0xffffffee5e027836 */ /* 0x040fe20000000000 */
[----:B------:R-:W-:Y:S01]  /*0cf0*/  ISETP.GE.U32.AND P4, PT, R3, 0x7fffffa9, PT ;  /* 0x7fffffa90300780c */ /* 0x000fe20003f86070 */
[----:B------:R-:W-:Y:S01]  /*0d00*/  VIADD R4, R94, 0xffffffec ;  /* 0xffffffec5e047836 */ /* 0x000fe20000000000 */
[----:B------:R-:W-:Y:S01]  /*0d10*/  USHF.L.U32 UR4, UR7, 0x15, URZ ;  /* 0x0000001507047899 */ /* 0x000fe200080006ff */
[----:B------:R-:W-:Y:S01]  /*0d20*/  @!P2 IMAD.MOV R44, RZ, RZ, -R44 ;  /* 0x000000ffff2ca224 */ /* 0x000fe200078e0a2c */
[----:B------:R-:W-:Y:S01]  /*0d30*/  ISETP.GE.U32.AND P2, PT, R2, 0x7fffffaf, PT ;  /* 0x7fffffaf0200780c */ /* 0x000fe20003f46070 */
[----:B------:R-:W-:Y:S01]  /*0d40*/  VIADD R2, R94, 0xffffffe9 ;  /* 0xffffffe95e027836 */ /* 0x000fe20000000000 */
[----:B------:R-:W-:Y:S01]  /*0d50*/  ISETP.GE.U32.AND P6, PT, R4, 0x7fffffad, PT ;  /* 0x7fffffad0400780c */ /* 0x000fe20003fc6070 */
[C---:B------:R-:W-:Y:S01]  /*0d60*/  VIADD R3, R94.reuse, 0xffffffea ;  /* 0xffffffea5e037836 */ /* 0x040fe20000000000 */
[----:B------:R-:W-:Y:S01]  /*0d70*/  @!P0 LOP3.LUT R44, RZ, R84, RZ, 0x33, !PT ;  /* 0x00000054ff2c8212 */ /* 0x000fe200078e33ff */
[----:B------:R-:W-:Y:S01]  /*0d80*/  VIADD R4, R94, 0xffffffef ;  /* 0xffffffef5e047836 */ /* 0x000fe20000000000 */
[----:B------:R-:W-:Y:S01]  /*0d90*/  ISETP.GE.U32.AND P5, PT, R2, 0x7fffffaa, PT ;  /* 0x7fffffaa0200780c */ /* 0x000fe20003fa6070 */
[C---:B------:R-:W-:Y:S01]  /*0da0*/  VIADD R2, R94.reuse, 0xffffffeb ;  /* 0xffffffeb5e027836 */ /* 0x040fe20000000000 */
[----:B------:R-:W-:Y:S01]  /*0db0*/  SEL R16, RZ, 0x1, P6 ;  /* 0x00000001ff107807 */ /* 0x000fe20003000000 */
[----:B------:R-:W-:Y:S01]  /*0dc0*/  ULOP3.LUT UR4, UR4, 0x600000, URZ, 0xc0, !UPT ;  /* 0x0060000004047892 */ /* 0x000fe2000f8ec0ff */
[----:B------:R-:W-:Y:S01]  /*0dd0*/  ISETP.GE.U32.AND P6, PT, R3, 0x7fffffab, PT ;  /* 0x7fffffab0300780c */ /* 0x000fe20003fc6070 */
[----:B------:R-:W-:Y:S01]  /*0de0*/  VIADD R3, R94, 0xffffffe4 ;  /* 0xffffffe45e037836 */ /* 0x000fe20000000000 */
[----:B------:R-:W-:Y:S01]  /*0df0*/  ISETP.GE.U32.AND P1, PT, R2, 0x7fffffac, PT ;  /* 0x7fffffac0200780c */ /* 0x000fe20003f26070 */
[----:B------:R-:W-:Y:S01]  /*0e00*/  VIADD R2, R94, 0xffffffe5 ;  /* 0xffffffe55e027836 */ /* 0x000fe20000000000 */
[----:B------:R-:W-:Y:S01]  /*0e10*/  ISETP.GE.U32.AND P0, PT, R4, 0x7fffffb0, PT ;  /* 0x7fffffb00400780c */ /* 0x000fe20003f06070 */
[----:B------:R-:W-:Y:S01]  /*0e20*/  VIADD R4, R94, 0xffffffe6 ;  /* 0xffffffe65e047836 */ /* 0x000fe20000000000 */
[----:B------:R-:W-:Y:S01]  /*0e30*/  SEL R30, RZ, 0x4, P2 ;  /* 0x00000004ff1e7807 */ /* 0x000fe20001000000 */
[----:B------:R-:W-:Y:S01]  /*0e40*/  IMAD.IADD R33, R16, 0x1, R33 ;  /* 0x0000000110217824 */ /* 0x000fe200078e0221 */
[----:B------:R-:W-:Y:S01]  /*0e50*/  ISETP.GE.U32.AND P2, PT, R3, 0x7fffffa5, PT ;  /* 0x7fffffa50300780c */ /* 0x000fe20003f46070 */
[----:B------:R-:W-:Y:S01]  /*0e60*/  VIADD R3, R94, 0xffffffe7 ;  /* 0xffffffe75e037836 */ /* 0x000fe20000000000 */
[----:B------:R-:W-:Y:S01]  /*0e70*/  SEL R31, RZ, 0x7fff8, P0 ;  /* 0x0007fff8ff1f7807 */ /* 0x000fe20000000000 */
[----:B------:R-:W-:Y:S01]  /*0e80*/  UIADD3 UR14, UPT, UPT, UR12, UR4, URZ ;  /* 0x000000040c0e7290 */ /* 0x000fe2000fffe0ff */
[----:B------:R-:W-:Y:S01]  /*0e90*/  ISETP.GE.U32.AND P0, PT, R2, 0x7fffffa6, PT ;  /* 0x7fffffa60200780c */ /* 0x000fe20003f06070 */
[----:B------:R-:W-:Y:S01]  /*0ea0*/  VIADD R2, R94, 0xffffffe1 ;  /* 0xffffffe15e027836 */ /* 0x000fe20000000000 */
[----:B------:R-:W-:-:S02]  /*0eb0*/  SEL R37, RZ, 0x1fffe, P5 ;  /* 0x0001fffeff257807 */ /* 0x000fc40002800000 */
[----:B------:R-:W-:Y:S01]  /*0ec0*/  ISETP.GE.U32.AND P5, PT, R3, 0x7fffffa8, PT ;  /* 0x7fffffa80300780c */ /* 0x000fe20003fa6070 */
[----:B------:R-:W-:Y:S01]  /*0ed0*/  VIADD R3, R94, 0xffffffe0 ;  /* 0xffffffe05e037836 */ /* 0x000fe20000000000 */
[----:B------:R-:W-:Y:S02]  /*0ee0*/  SEL R32, RZ, 0x4, P6 ;  /* 0x00000004ff207807 */ /* 0x000fe40003000000 */
[----:B------:R-:W-:Y:S01]  /*0ef0*/  ISETP.GE.U32.AND P6, PT, R2, 0x7fffffa2, PT ;  /* 0x7fffffa20200780c */ /* 0x000fe20003fc6070 */
[C---:B------:R-:W-:Y:S01]  /*0f00*/  VIADD R2, R94.reuse, 0xffffffe3 ;  /* 0xffffffe35e027836 */ /* 0x040fe20000000000 */
[----:B------:R-:W-:Y:S02]  /*0f10*/  SEL R35, RZ, 0x7fff8, P1 ;  /* 0x0007fff8ff237807 */ /* 0x000fe40000800000 */
[----:B------:R-:W-:Y:S02]  /*0f20*/  SEL R34, RZ, 0x1, P4 ;  /* 0x00000001ff227807 */ /* 0x000fe40002000000 */
        /* <DEDUP_REMOVED lines=8> */
[----:B------:R-:W-:-:S02]  /*0fb0*/  SEL R36, RZ, 0x4, P4 ;  /* 0x00000004ff247807 */ /* 0x000fc40002000000 */
[----:B------:R-:W-:Y:S01]  /*0fc0*/  ISETP.GE.U32.AND P4, PT, R3, 0x7fffff8d, PT ;  /* 0x7fffff8d0300780c */ /* 0x000fe20003f86070 */
[----:B------:R-:W-:Y:S01]  /*0fd0*/  VIADD R3, R94, 0xffffffce ;  /* 0xffffffce5e037836 */ /* 0x000fe20000000000 */
[----:B------:R-:W-:Y:S02]  /*0fe0*/  SEL R39, RZ, 0x7fff8, P5 ;  /* 0x0007fff8ff277807 */ /* 0x000fe40002800000 */
[----:B------:R-:W-:Y:S02]  /*0ff0*/  SEL R38, RZ, 0x1, P2 ;  /* 0x00000001ff267807 */ /* 0x000fe40001000000 */
[----:B------:R-:W-:Y:S01]  /*1000*/  ISETP.GE.U32.AND P5, PT, R2, 0x7fffff8e, PT ;  /* 0x7fffff8e0200780c */ /* 0x000fe20003fa6070 */
[----:B------:R-:W-:Y:S01]  /*1010*/  VIADD R2, R94, 0xffffffcf ;  /* 0xffffffcf5e027836 */ /* 0x000fe20000000000 */
[----:B------:R-:W-:Y:S01]  /*1020*/  ISETP.GE.U32.AND P2, PT, R4, 0x7fffffa3, PT ;  /* 0x7fffffa30400780c */ /* 0x000fe20003f46070 */
[----:B------:R-:W-:Y:S01]  /*1030*/  IMAD.IADD R38, R38, 0x1, R41 ;  /* 0x0000000126267824 */ /* 0x000fe200078e0229 */
[----:B------:R-:W-:-:S02]  /*1040*/  SEL R45, RZ, 0x1fffe, P6 ;  /* 0x0001fffeff2d7807 */ /* 0x000fc40003000000 */
[----:B------:R-:W-:Y:S01]  /*1050*/  ISETP.GE.U32.AND P6, PT, R3, 0x7fffff8f, PT ;  /* 0x7fffff8f0300780c */ /* 0x000fe20003fc6070 */
[----:B------:R-:W-:Y:S01]  /*1060*/  VIADD R3, R94, 0xffffffc8 ;  /* 0xffffffc85e037836 */ /* 0x000fe20000000000 */
[----:B------:R-:W-:Y:S02]  /*1070*/  SEL R40, RZ, 0x4, P2 ;  /* 0x00000004ff287807 */ /* 0x000fe40001000000 */
[----:B------:R-:W-:Y:S01]  /*1080*/  ISETP.GE.U32.AND P2, PT, R2, 0x7fffff90, PT ;  /* 0x7fffff900200780c */ /* 0x000fe20003f46070 */
[C---:B------:R-:W-:Y:S01]  /*1090*/  VIADD R2, R94.reuse, 0xffffffc9 ;  /* 0xffffffc95e027836 */ /* 0x040fe20000000000 */
[----:B------:R-:W-:Y:S02]  /*10a0*/  SEL R43, RZ, 0x7fff8, P0 ;  /* 0x0007fff8ff2b7807 */ /* 0x000fe40000000000 */
[----:B------:R-:W-:Y:S01]  /*10b0*/  ISETP.GE.U32.AND P0, PT, R3, 0x7fffff89, PT ;  /* 0x7fffff890300780c */ /* 0x000fe20003f06070 */
[----:B------:R-:W-:Y:S01]  /*10c0*/  VIADD R3, R94, 0xffffffcb ;  /* 0xffffffcb5e037836 */ /* 0x000fe20000000000 */
[----:B------:R-:W-:-:S02]  /*10d0*/  SEL R4, RZ, 0x1, P4 ;  /* 0x00000001ff047807 */ /* 0x000fc40002000000 */
[----:B------:R-:W-:Y:S02]  /*10e0*/  ISETP.GE.U32.AND P4, PT, R2, 0x7fffff8a, PT ;  /* 0x7fffff8a0200780c */ /* 0x000fe40003f86070 */
        /* <DEDUP_REMOVED lines=11> */
[----:B------:R-:W-:Y:S01]  /*11a0*/  VIADD R10, R94, 0xffffffc1 ;  /* 0xffffffc15e0a7836 */ /* 0x000fe20000000000 */
[----:B------:R-:W-:Y:S02]  /*11b0*/  SEL R8, RZ, 0x1, P0 ;  /* 0x00000001ff087807 */ /* 0x000fe40000000000 */
[----:B------:R-:W-:Y:S02]  /*11c0*/  ISETP.GE.U32.AND P0, PT, R6, 0x7fffff86, PT ;  /* 0x7fffff860600780c */ /* 0x000fe40003f06070 */
[----:B------:R-:W-:Y:S01]  /*11d0*/  SEL R6, RZ, 0x4, P5 ;  /* 0x00000004ff067807 */ /* 0x000fe20002800000 */
[----:B------:R-:W-:Y:S01]  /*11e0*/  IMAD.IADD R8, R8, 0x1, R9 ;  /* 0x0000000108087824 */ /* 0x000fe200078e0209 */
[----:B------:R-:W-:-:S02]  /*11f0*/  ISETP.GE.U32.AND P5, PT, R7, 0x7fffff88, PT ;  /* 0x7fffff880700780c */ /* 0x000fc40003fa6070 */
[----:B------:R-:W-:Y:S02]  /*1200*/  SEL R7, RZ, 0x7fff8, P6 ;  /* 0x0007fff8ff077807 */ /* 0x000fe40003000000 */
[----:B------:R-:W-:Y:S01]  /*1210*/  ISETP.GE.U32.AND P6, PT, R10, 0x7fffff82, PT ;  /* 0x7fffff820a00780c */ /* 0x000fe20003fc6070 */
[C---:B------:R-:W-:Y:S01]  /*1220*/  VIADD R10, R94.reuse, 0xffffffc2 ;  /* 0xffffffc25e0a7836 */ /* 0x040fe20000000000 */
[----:B------:R-:W-:Y:S02]  /*1230*/  SEL R12, RZ, 0x1, P2 ;  /* 0x00000001ff0c7807 */ /* 0x000fe40001000000 */
[----:B------:R-:W-:Y:S01]  /*1240*/  ISETP.GE.U32.AND P2, PT, R11, 0x7fffff81, PT ;  /* 0x7fffff810b00780c */ /* 0x000fe20003f46070 */
[----:B------:R-:W-:Y:S01]  /*1250*/  VIADD R11, R94, 0xffffffc3 ;  /* 0xffffffc35e0b7836 */ /* 0x000fe20000000000 */
[----:B------:R-:W-:Y:S02]  /*1260*/  SEL R13, RZ, 0x1fffe, P0 ;  /* 0x0001fffeff0d7807 */ /* 0x000fe40000000000 */
[----:B------:R-:W-:-:S02]  /*1270*/  ISETP.GE.U32.AND P0, PT, R10, 0x7fffff83, PT ;  /* 0x7fffff830a00780c */ /* 0x000fc40003f06070 */
[----:B------:R-:W-:Y:S01]  /*1280*/  SEL R10, RZ, 0x4, P4 ;  /* 0x00000004ff0a7807 */ /* 0x000fe20002000000 */
[----:B------:R-:W-:Y:S01]  /*1290*/  IMAD.IADD R12, R12, 0x1, R13 ;  /* 0x000000010c0c7824 */ /* 0x000fe200078e020d */
[----:B------:R-:W-:Y:S02]  /*12a0*/  ISETP.GE.U32.AND P4, PT, R11, 0x7fffff84, PT ;  /* 0x7fffff840b00780c */ /* 0x000fe40003f86070 */
[----:B------:R-:W-:Y:S02]  /*12b0*/  SEL R11, RZ, 0x7fff8, P5 ;  /* 0x0007fff8ff0b7807 */ /* 0x000fe40002800000 */
[----:B------:R-:W-:Y:S01]  /*12c0*/  ISETP.GE.U32.AND P5, PT, R15, 0x7fffff9d, PT ;  /* 0x7fffff9d0f00780c */ /* 0x000fe20003fa6070 */
[----:B------:R-:W-:Y:S01]  /*12d0*/  VIADD R15, R94, 0xffffffde ;  /* 0xffffffde5e0f7836 */ /* 0x000fe20000000000 */
[----:B------:R-:W-:Y:S02]  /*12e0*/  SEL R17, RZ, 0x1fffe, P6 ;  /* 0x0001fffeff117807 */ /* 0x000fe40003000000 */
[----:B------:R-:W-:-:S02]  /*12f0*/  ISETP.GE.U32.AND P6, PT, R14, 0x7fffff9e, PT ;  /* 0x7fffff9e0e00780c */ /* 0x000fc40003fc6070 */
[----:B------:R-:W-:Y:S02]  /*1300*/  SEL R14, RZ, 0x4, P0 ;  /* 0x00000004ff0e7807 */ /* 0x000fe40000000000 */
[----:B------:R-:W-:Y:S02]  /*1310*/  ISETP.GE.U32.AND P0, PT, R15, 0x7fffff9f, PT ;  /* 0x7fffff9f0f00780c */ /* 0x000fe40003f06070 */
        /* <DEDUP_REMOVED lines=8> */
[----:B------:R-:W-:Y:S01]  /*13a0*/  SEL R18, RZ, 0x4, P0 ;  /* 0x00000004ff127807 */ /* 0x000fe20000000000 */
[----:B------:R-:W-:Y:S01]  /*13b0*/  IMAD.IADD R20, R20, 0x1, R21 ;  /* 0x0000000114147824 */ /* 0x000fe200078e0215 */
[----:B------:R-:W-:Y:S02]  /*13c0*/  ISETP.GE.U32.AND P0, PT, R19, 0x7fffff9b, PT ;  /* 0x7fffff9b1300780c */ /* 0x000fe40003f06070 */
[----:B------:R-:W-:Y:S02]  /*13d0*/  SEL R19, RZ, 0x7fff8, P4 ;  /* 0x0007fff8ff137807 */ /* 0x000fe40002000000 */
[----:B------:R-:W-:Y:S01]  /*13e0*/  ISETP.GE.U32.AND P4, PT, R22, 0x7fffff9c, PT ;  /* 0x7fffff9c1600780c */ /* 0x000fe20003f86070 */
[----:B------:R-:W-:Y:S01]  /*13f0*/  VIADD R22, R94, 0xffffffd5 ;  /* 0xffffffd55e167836 */ /* 0x000fe20000000000 */
[----:B------:R-:W-:-:S02]  /*1400*/  SEL R24, RZ, 0x1, P5 ;  /* 0x00000001ff187807 */ /* 0x000fc40002800000 */
[----:B------:R-:W-:Y:S01]  /*1410*/  ISETP.GE.U32.AND P5, PT, R23, 0x7fffff95, PT ;  /* 0x7fffff951700780c */ /* 0x000fe20003fa6070 */
[----:B------:R-:W-:Y:S01]  /*1420*/  VIADD R23, R94, 0xffffffd6 ;  /* 0xffffffd65e177836 */ /* 0x000fe20000000000 */
[----:B------:R-:W-:Y:S02]  /*1430*/  SEL R25, RZ, 0x1fffe, P6 ;  /* 0x0001fffeff197807 */ /* 0x000fe40003000000 */
[----:B------:R-:W-:Y:S02]  /*1440*/  ISETP.GE.U32.AND P6, PT, R22, 0x7fffff96, PT ;  /* 0x7fffff961600780c */ /* 0x000fe40003fc6070 */
[----:B------:R-:W-:Y:S01]  /*1450*/  SEL R22, RZ, 0x4, P0 ;  /* 0x00000004ff167807 */ /* 0x000fe20000000000 */
[----:B------:R-:W-:Y:S01]  /*1460*/  IMAD.IADD R24, R24, 0x1, R25 ;  /* 0x0000000118187824 */ /* 0x000fe200078e0219 */
[----:B------:R-:W-:Y:S02]  /*1470*/  ISETP.GE.U32.AND P0, PT, R23, 0x7fffff97, PT ;  /* 0x7fffff971700780c */ /* 0x000fe40003f06070 */
[----:B------:R-:W-:-:S02]  /*1480*/  SEL R23, RZ, 0x7fff8, P4 ;  /* 0x0007fff8ff177807 */ /* 0x000fc40002000000 */
[----:B------:R-:W-:Y:S02]  /*1490*/  ISETP.GE.U32.AND P4, PT, R26, 0x7fffff98, PT ;  /* 0x7fffff981a00780c */ /* 0x000fe40003f86070 */
[----:B------:R-:W-:Y:S02]  /*14a0*/  SEL R26, RZ, 0x1, P5 ;  /* 0x00000001ff1a7807 */ /* 0x000fe40002800000 */
[----:B------:R-:W-:Y:S02]  /*14b0*/  ISETP.GE.U32.AND P5, PT, R27, 0x7fffff91, PT ;  /* 0x7fffff911b00780c */ /* 0x000fe40003fa6070 */
[----:B------:R-:W-:Y:S02]  /*14c0*/  SEL R27, RZ, 0x1fffe, P6 ;  /* 0x0001fffeff1b7807 */ /* 0x000fe40003000000 */
[----:B------:R-:W-:Y:S02]  /*14d0*/  ISETP.GE.U32.AND P6, PT, R28, 0x7fffff92, PT ;  /* 0x7fffff921c00780c */ /* 0x000fe40003fc6070 */
[----:B------:R-:W-:Y:S01]  /*14e0*/  SEL R28, RZ, 0x1, P5 ;  /* 0x00000001ff1c7807 */ /* 0x000fe20002800000 */
[----:B------:R-:W-:Y:S01]  /*14f0*/  IMAD.IADD R26, R26, 0x1, R27 ;  /* 0x000000011a1a7824 */ /* 0x000fe200078e021b */
[----:B------:R-:W-:-:S02]  /*1500*/  ISETP.GE.U32.AND P5, PT, R29, 0x7fffff93, PT ;  /* 0x7fffff931d00780c */ /* 0x000fc40003fa6070 */
[----:B------:R-:W-:Y:S02]  /*1510*/  SEL R29, RZ, 0x1fffe, P6 ;  /* 0x0001fffeff1d7807 */ /* 0x000fe40003000000 */
[----:B------:R-:W-:Y:S02]  /*1520*/  ISETP.GE.U32.AND P6, PT, R42, 0x7fffff94, PT ;  /* 0x7fffff942a00780c */ /* 0x000fe40003fc6070 */
[----:B------:R-:W-:Y:S01]  /*1530*/  SEL R42, RZ, 0x1, P1 ;  /* 0x00000001ff2a7807 */ /* 0x000fe20000800000 */
[----:B------:R-:W-:Y:S01]  /*1540*/  IMAD.IADD R28, R28, 0x1, R29 ;  /* 0x000000011c1c7824 */ /* 0x000fe200078e021d */
[----:B------:R-:W-:Y:S02]  /*1550*/  SEL R16, RZ, 0x1, P2 ;  /* 0x00000001ff107807 */ /* 0x000fe40001000000 */
[----:B------:R-:W-:Y:S01]  /*1560*/  LOP3.LUT R4, R4, 0x3, RZ, 0xc0, !PT ;  /* 0x0000000304047812 */ /* 0x000fe200078ec0ff */
[----:B------:R-:W-:Y:S01]  /*1570*/  IMAD.IADD R42, R42, 0x1, R45 ;  /* 0x000000012a2a7824 */ /* 0x000fe200078e022d */
[----:B------:R-:W-:Y:S01]  /*1580*/  LOP3.LUT R8, R8, 0x3, RZ, 0xc0, !PT ;  /* 0x0000000308087812 */ /* 0x000fe200078ec0ff */
[----:B------:R-:W-:Y:S01]  /*1590*/  IMAD.IADD R16, R16, 0x1, R17 ;  /* 0x0000000110107824 */ /* 0x000fe200078e0211 */
[----:B------:R-:W-:-:S02]  /*15a0*/  LOP3.LUT R38, R38, 0x3, RZ, 0xc0, !PT ;  /* 0x0000000326267812 */ /* 0x000fc400078ec0ff */
[----:B------:R-:W-:Y:S02]  /*15b0*/  LOP3.LUT R42, R42, 0x3, RZ, 0xc0, !PT ;  /* 0x000000032a2a7812 */ /* 0x000fe400078ec0ff */
[----:B------:R-:W-:Y:S02]  /*15c0*/  LOP3.LUT R16, R16, 0x3, RZ, 0xc0, !PT ;  /* 0x0000000310107812 */ /* 0x000fe400078ec0ff */
[----:B------:R-:W-:Y:S02]  /*15d0*/  IADD3 R40, PT, PT, R42, R43, R40 ;  /* 0x0000002b2a287210 */ /* 0x000fe40007ffe028 */
[----:B------:R-:W-:Y:S02]  /*15e0*/  IADD3 R2, PT, PT, R4, R3, R2 ;  /* 0x0000000304027210 */ /* 0x000fe40007ffe002 */
[----:B------:R-:W-:Y:S02]  /*15f0*/  LOP3.LUT R34, R34, 0x3, RZ, 0xc0, !PT ;  /* 0x0000000322227812 */ /* 0x000fe400078ec0ff */
[----:B------:R-:W-:-:S02]  /*1600*/  SEL R3, RZ, 0x4, P0 ;  /* 0x00000004ff037807 */ /* 0x000fc40000000000 */
[----:B------:R-:W-:Y:S02]  /*1610*/  SEL R4, RZ, 0x7fff8, P4 ;  /* 0x0007fff8ff047807 */ /* 0x000fe40002000000 */
[----:B------:R-:W-:Y:S02]  /*1620*/  LOP3.LUT R26, R26, 0x3, RZ, 0xc0, !PT ;  /* 0x000000031a1a7812 */ /* 0x000fe400078ec0ff */
[----:B------:R-:W-:Y:S02]  /*1630*/  LOP3.LUT R12, R12, 0x3, RZ, 0xc0, !PT ;  /* 0x000000030c0c7812 */ /* 0x000fe400078ec0ff */
[----:B------:R-:W-:Y:S02]  /*1640*/  IADD3 R6, PT, PT, R8, R7, R6 ;  /* 0x0000000708067210 */ /* 0x000fe40007ffe006 */
[----:B------:R-:W-:Y:S02]  /*1650*/  IADD3 R14, PT, PT, R16, R15, R14 ;  /* 0x0000000f100e7210 */ /* 0x000fe40007ffe00e */
[----:B------:R-:W-:Y:S01]  /*1660*/  IADD3 R36, PT, PT, R38, R39, R36 ;  /* 0x0000002726247210 */ /* 0x000fe20007ffe024 */
[----:B------:R-:W-:Y:S01]  /*1670*/  IMAD.SHL.U32 R6, R6, 0x100, RZ ;  /* 0x0000010006067824 */ /* 0x000fe200078e00ff */
[----:B------:R-:W-:-:S02]  /*1680*/  LOP3.LUT R24, R24, 0x3, RZ, 0xc0, !PT ;  /* 0x0000000318187812 */ /* 0x000fc400078ec0ff */
[----:B------:R-:W-:Y:S02]  /*1690*/  LOP3.LUT R7, R40, 0xf, RZ, 0xc0, !PT ;  /* 0x0000000f28077812 */ /* 0x000fe400078ec0ff */
[----:B------:R-:W-:Y:S02]  /*16a0*/  IADD3 R32, PT, PT, R34, R35, R32 ;  /* 0x0000002322207210 */ /* 0x000fe40007ffe020 */
[----:B------:R-:W-:Y:S01]  /*16b0*/  IADD3 R4, PT, PT, R26, R4, R3 ;  /* 0x000000041a047210 */ /* 0x000fe20007ffe003 */
[----:B------:R-:W-:Y:S01]  /*16c0*/  IMAD R36, R36, 0x10, R7 ;  /* 0x0000001024247824 */ /* 0x000fe200078e0207 */
[----:B------:R-:W-:Y:S01]  /*16d0*/  IADD3 R10, PT, PT, R12, R11, R10 ;  /* 0x0000000b0c0a7210 */ /* 0x000fe20007ffe00a */
[----:B------:R-:W-:Y:S01]  /*16e0*/  IMAD.SHL.U32 R7, R32, 0x100, RZ ;  /* 0x0000010020077824 */ /* 0x000fe200078e00ff */
[----:B------:R-:W-:Y:S02]  /*16f0*/  SEL R5, RZ, 0x4, P5 ;  /* 0x00000004ff057807 */ /* 0x000fe40002800000 */
[----:B------:R-:W-:-:S02]  /*1700*/  SEL R8, RZ, 0x7fff8, P6 ;  /* 0x0007fff8ff087807 */ /* 0x000fc40003000000 */
[----:B------:R-:W-:Y:S02]  /*1710*/  LOP3.LUT R28, R28, 0x3, RZ, 0xc0, !PT ;  /* 0x000000031c1c7812 */ /* 0x000fe400078ec0ff */
[----:B------:R-:W-:Y:S02]  /*1720*/  LOP3.LUT R3, R14, 0xf, RZ, 0xc0, !PT ;  /* 0x0000000f0e037812 */ /* 0x000fe400078ec0ff */
[----:B------:R-:W-:Y:S02]  /*1730*/  IADD3 R22, PT, PT, R24, R23, R22 ;  /* 0x0000001718167210 */ /* 0x000fe40007ffe016 */
[----:B------:R-:W-:Y:S01]  /*1740*/  IADD3 R5, PT, PT, R28, R8, R5 ;  /* 0x000000081c057210 */ /* 0x000fe20007ffe005 */
[----:B------:R-:W-:Y:S01]  /*1750*/  IMAD R10, R10, 0x10, R3 ;  /* 0x000000100a0a7824 */ /* 0x000fe200078e0203 */
[----:B------:R-:W-:Y:S01]  /*1760*/  LOP3.LUT R33, R33, 0x3, RZ, 0xc0, !PT ;  /* 0x0000000321217812 */ /* 0x000fe200078ec0ff */
[----:B------:R-:W-:Y:S01]  /*1770*/  IMAD.SHL.U32 R22, R22, 0x100, RZ ;  /* 0x0000010016167824 */ /* 0x000fe200078e00ff */
[----:B------:R-:W-:-:S02]  /*1780*/  LOP3.LUT R3, R6, 0xf00, RZ, 0xe2, !PT ;  /* 0x00000f0006037812 */ /* 0x000fc400078ee2ff */
[----:B------:R-:W-:Y:S02]  /*1790*/  LOP3.LUT R20, R20, 0x3, RZ, 0xc0, !PT ;  /* 0x0000000314147812 */ /* 0x000fe400078ec0ff */
[----:B------:R-:W-:Y:S01]  /*17a0*/  LOP3.LUT R5, R5, 0xf, RZ, 0xc0, !PT ;  /* 0x0000000f05057812 */ /* 0x000fe200078ec0ff */
[----:B------:R-:W-:Y:S01]  /*17b0*/  IMAD R2, R2, 0x1000, R3 ;  /* 0x0000100002027824 */ /* 0x000fe200078e0203 */
[----:B------:R-:W-:Y:S02]  /*17c0*/  IADD3 R30, PT, PT, R33, R31, R30 ;  /* 0x0000001f211e7210 */ /* 0x000fe40007ffe01e */
[----:B------:R-:W-:Y:S01]  /*17d0*/  LOP3.LUT R7, R7, 0xf00, RZ, 0xe2, !PT ;  /* 0x00000f0007077812 */ /* 0x000fe200078ee2ff */
[----:B------:R-:W-:Y:S01]  /*17e0*/  IMAD R4, R4, 0x10, R5 ;  /* 0x0000001004047824 */ /* 0x000fe200078e0205 */
[----:B------:R-:W-:Y:S02]  /*17f0*/  IADD3 R18, PT, PT, R20, R19, R18 ;  /* 0x0000001314127210 */ /* 0x000fe40007ffe012 */
[----:B------:R-:W-:Y:S01]  /*1800*/  LOP3.LUT R3, R22, 0xf00, RZ, 0xe2, !PT ;  /* 0x00000f0016037812 */ /* 0x000fe200078ee2ff */
[----:B------:R-:W-:Y:S01]  /*1810*/  IMAD R7, R30, 0x1000, R7 ;  /* 0x000010001e077824 */ /* 0x000fe200078e0207 */
[----:B------:R-:W-:-:S02]  /*1820*/  LOP3.LUT R36, R36, 0xff, RZ, 0xc0, !PT ;  /* 0x000000ff24247812 */ /* 0x000fc400078ec0ff */
[----:B------:R-:W-:Y:S01]  /*1830*/  LOP3.LUT R5, R4, 0xff, RZ, 0xc0, !PT ;  /* 0x000000ff04057812 */ /* 0x000fe200078ec0ff */
[----:B------:R-:W-:Y:S01]  /*1840*/  IMAD R18, R18, 0x1000, R3 ;  /* 0x0000100012127824 */ /* 0x000fe200078e0203 */
[----:B------:R-:W-:Y:S01]  /*1850*/  LOP3.LUT R3, R10, 0xff, RZ, 0xc0, !PT ;  /* 0x000000ff0a037812 */ /* 0x000fe200078ec0ff */
[----:B------:R-:W-:Y:S01]  /*1860*/  IMAD.IADD R7, R7, 0x1, R36 ;  /* 0x0000000107077824 */ /* 0x000fe200078e0224 */
[----:B------:R-:W-:Y:S01]  /*1870*/  ISETP.NE.U32.AND P0, PT, R46, RZ, PT ;  /* 0x000000ff2e00720c */ /* 0x000fe20003f05070 */
[----:B------:R-:W-:Y:S02]  /*1880*/  IMAD.IADD R5, R18, 0x1, R5 ;  /* 0x0000000112057824 */ /* 0x000fe400078e0205 */
[----:B------:R-:W-:Y:S01]  /*1890*/  IMAD.IADD R2, R2, 0x1, R3 ;  /* 0x0000000102027824 */ /* 0x000fe200078e0203 */
[----:B------:R-:W-:Y:S01]  /*18a0*/  LOP3.LUT R74, R7, 0xffff, RZ, 0xc0, !PT ;  /* 0x0000ffff074a7812 */ /* 0x000fe200078ec0ff */
[----:B------:R-:W-:Y:S01]  /*18b0*/  VIADD R4, R94, 0xfffffff7 ;  /* 0xfffffff75e047836 */ /* 0x000fe20000000000 */
[----:B0--3--:R-:W-:Y:S07]  /*18c0*/  BRA.U UP0, `(.L_x_5) ;  /* 0x0000000100187547 */ /* 0x009fee000b800000 */
[----:B------:R-:W-:Y:S01]  /*18d0*/  ELECT P4, URZ, PT ;  /* 0x0000000000ff782f */ /* 0x000fe20003880000 */
[----:B------:R-:W-:Y:S01]  /*18e0*/  IMAD.MOV.U32 R3, RZ, RZ, 0x1 ;  /* 0x00000001ff037424 */ /* 0x000fe200078e00ff */
[----:B------:R-:W-:Y:S01]  /*18f0*/  UMOV UR4, 0x40 ;  /* 0x0000004000047882 */ /* 0x000fe20000000000 */
[----:B------:R-:W-:Y:S01]  /*1900*/  UVIRTCOUNT.DEALLOC.SMPOOL 0x80 ;  /* 0x000000800000784c */ /* 0x000fe20000000000 */
[----:B------:R-:W-:-:S09]  /*1910*/  ULEA UR4, UR5, UR4, 0x18 ;  /* 0x0000000405047291 */ /* 0x000fd2000f8ec0ff */
[----:B------:R0:W-:Y:S03]  /*1920*/  @P4 STS.U8 [UR4], R3 ;  /* 0x00000003ff004988 */ /* 0x0001e60008000004 */
.L_x_5:
[----:B------:R-:W-:Y:S01]  /*1930*/  STTM.x64 tmem[UR14], RZ ;  /* 0x000000ff000079ed */ /* 0x000fe2000834000e */
[----:B------:R-:W-:Y:S01]  /*1940*/  STTM.x64 tmem[UR14+0x40], RZ ;  /* 0x000040ff000079ed */ /* 0x000fe2000834000e */
[----:B------:R-:W-:Y:S01]  /*1950*/  STTM.x64 tmem[UR14+0x80], RZ ;  /* 0x000080ff000079ed */ /* 0x000fe2000834000e */
[----:B------:R-:W-:Y:S01]  /*1960*/  STTM.x64 tmem[UR14+0xc0], RZ ;  /* 0x0000c0ff000079ed */ /* 0x000fe2000834000e */
[----:B------:R-:W1:Y:S02]  /*1970*/  FENCE.VIEW.ASYNC.T ;  /* 0x00000000000073c6 */ /* 0x000e640000000200 */
[----:B-1----:R-:W-:Y:S01]  /*1980*/  VOTEU.ALL UP1, P0 ;  /* 0x0000000000ff7886 */ /* 0x002fe20000020000 */
[----:B------:R-:W-:Y:S01]  /*1990*/  VOTEU.ALL UP2, P0 ;  /* 0x0000000000ff7886 */ /* 0x000fe20000040000 */
[----:B------:R-:W-:Y:S01]  /*19a0*/  PRMT R80, R2, 0x5410, R5 ;  /* 0x0000541002507816 */ /* 0x000fe20000000005 */
[----:B------:R-:W-:Y:S01]  /*19b0*/  IMAD R2, R44, UR8, RZ ;  /* 0x000000082c027c24 */ /* 0x000fe2000f8e02ff */
[----:B------:R-:W1:Y:S01]  /*19c0*/  LDCU.64 UR26, c[0x0][0x358] ;  /* 0x00006b00ff1a77ac */ /* 0x000e620008000a00 */
[----:B------:R-:W-:-:S04]  /*19d0*/  @!UP1 UIADD3 UR4, UPT, UPT, -UR6, 0x100000, URZ ;  /* 0x0010000006049890 */ /* 0x000fc8000fffe1ff */
[----:B------:R-:W-:Y:S02]  /*19e0*/  @!UP1 USHF.L.U32 UR5, UR4, 0xb, URZ ;  /* 0x0000000b04059899 */ /* 0x000fe400080006ff */
[----:B------:R-:W-:Y:S01]  /*19f0*/  @!UP1 USHF.L.U32 UR4, UR4, 0x1, URZ ;  /* 0x0000000104049899 */ /* 0x000fe200080006ff */
[----:B------:R-:W-:Y:S01]  /*1a00*/  BAR.SYNC.DEFER_BLOCKING 0x0 ;  /* 0x0000000000007b1d */ /* 0x000fe20000010000 */
[----:B------:R-:W-:Y:S01]  /*1a10*/  ISETP.GE.U32.AND P5, PT, R4, 0x7fffffb8, PT ;  /* 0x7fffffb80400780c */ /* 0x000fe20003fa6070 */
[----:B------:R-:W-:Y:S01]  /*1a20*/  IMAD.SHL.U32 R4, R112, 0x8, RZ ;  /* 0x0000000870047824 */ /* 0x000fe200078e00ff */
[C---:B------:R-:W-:Y:S02]  /*1a30*/  IADD3 R83, P6, PT, R2.reuse, UR16, RZ ;  /* 0x0000001002537c10 */ /* 0x040fe4000ffde0ff */
[----:B0-----:R-:W-:Y:S02]  /*1a40*/  SHF.R.U32.HI R3, RZ, 0xf, R74 ;  /* 0x0000000fff037819 */ /* 0x001fe4000001164a */
[----:B------:R-:W-:Y:S01]  /*1a50*/  PRMT R143, RZ, 0x7610, R143 ;  /* 0x00007610ff8f7816 */ /* 0x000fe2000000008f */
[----:B------:R-:W-:Y:S01]  /*1a60*/  @!P3 IMAD.MOV.U32 R8, RZ, RZ, R83 ;  /* 0x000000ffff08b224 */ /* 0x000fe200078e0053 */
[----:B------:R-:W-:Y:S01]  /*1a70*/  LEA.HI.X.SX32 R2, R2, UR17, 0x1, P6 ;  /* 0x0000001102027c11 */ /* 0x000fe2000b0f0eff */
[----:B------:R-:W-:Y:S01]  /*1a80*/  IMAD.SHL.U32 R6, R112, 0x10, RZ ;  /* 0x0000001070067824 */ /* 0x000fe200078e00ff */
[----:B------:R-:W-:-:S02]  /*1a90*/  LOP3.LUT P4, RZ, R3, 0x1, RZ, 0xc0, !PT ;  /* 0x0000000103ff7812 */ /* 0x000fc4000788c0ff */
[----:B------:R-:W-:Y:S01]  /*1aa0*/  SHF.R.U32.HI R5, RZ, 0x7, R74 ;  /* 0x00000007ff057819 */ /* 0x000fe2000001164a */
[----:B------:R-:W-:Y:S01]  /*1ab0*/  @!P3 IMAD.MOV.U32 R9, RZ, RZ, R2 ;  /* 0x000000ffff09b224 */ /* 0x000fe200078e0002 */
[----:B------:R-:W-:Y:S01]  /*1ac0*/  PRMT R145, RZ, 0x7610, R145 ;  /* 0x00007610ff917816 */ /* 0x000fe20000000091 */
[----:B------:R-:W-:Y:S01]  /*1ad0*/  IMAD R12, R112, 0x18, RZ ;  /* 0x00000018700c7824 */ /* 0x000fe200078e02ff */
[----:B------:R-:W-:Y:S02]  /*1ae0*/  SHF.R.U64 R7, R80, 0x1f, RZ ;  /* 0x0000001f50077819 */ /* 0x000fe400000012ff */
[----:B------:R-:W-:Y:S01]  /*1af0*/  PRMT R146, RZ, 0x7610, R146 ;  /* 0x00007610ff927816 */ /* 0x000fe20000000092 */
[C---:B------:R-:W-:Y:S01]  /*1b00*/  IMAD.SHL.U32 R14, R112.reuse, 0x20, RZ ;  /* 0x00000020700e7824 */ /* 0x040fe200078e00ff */
[----:B------:R-:W-:Y:S01]  /*1b10*/  PRMT R147, RZ, 0x7610, R147 ;  /* 0x00007610ff937816 */ /* 0x000fe20000000093 */
[----:B------:R-:W-:Y:S01]  /*1b20*/  IMAD R20, R112, 0x28, RZ ;  /* 0x0000002870147824 */ /* 0x000fe200078e02ff */
[----:B------:R-:W-:Y:S01]  /*1b30*/  SHF.R.U64 R15, R80, 0xf, RZ ;  /* 0x0000000f500f7819 */ /* 0x000fe200000012ff */
[----:B------:R-:W0:Y:S02]  /*1b40*/  FENCE.VIEW.ASYNC.S ;  /* 0x00000000000073c6 */ /* 0x000e240000000000 */
[----:B0-----:R0:W2:Y:S02]  /*1b50*/  @!UP2 SYNCS.EXCH.64 URZ, [UR10], UR4 ;  /* 0x000000040affa5b2 */ /* 0x0010a40008000100 */
[----:B--2---:R-:W-:Y:S01]  /*1b60*/  BAR.SYNC.DEFER_BLOCKING 0x0 ;  /* 0x0000000000007b1d */ /* 0x004fe20000010000 */
[----:B------:R-:W-:-:S04]  /*1b70*/  IADD3 R3, P6, PT, R4, R83, RZ ;  /* 0x0000005304037210 */ /* 0x000fc80007fde0ff */
[----:B------:R-:W-:Y:S01]  /*1b80*/  LEA.HI.X.SX32 R4, R4, R2, 0x1, P6 ;  /* 0x0000000204047211 */ /* 0x000fe200030f0eff */
[----:B------:R-:W-:Y:S01]  /*1b90*/  @!P5 IMAD.MOV.U32 R10, RZ, RZ, R3 ;  /* 0x000000ffff0ad224 */ /* 0x000fe200078e0003 */
[----:B------:R-:W-:Y:S01]  /*1ba0*/  PRMT R151, RZ, 0x7610, R151 ;  /* 0x00007610ff977816 */ /* 0x000fe20000000097 */
[C---:B------:R-:W-:Y:S02]  /*1bb0*/  IMAD R179, R112.reuse, 0x30, RZ ;  /* 0x0000003070b37824 */ /* 0x040fe400078e02ff */
[----:B------:R-:W-:Y:S01]  /*1bc0*/  IMAD R195, R112, 0x38, RZ ;  /* 0x0000003870c37824 */ /* 0x000fe200078e02ff */
[----:B------:R-:W-:Y:S01]  /*1bd0*/  PRMT R149, RZ, 0x7610, R149 ;  /* 0x00007610ff957816 */ /* 0x000fe20000000095 */
[----:B------:R-:W-:Y:S01]  /*1be0*/  @!P5 IMAD.MOV.U32 R11, RZ, RZ, R4 ;  /* 0x000000ffff0bd224 */ /* 0x000fe200078e0004 */
[----:B------:R-:W-:Y:S02]  /*1bf0*/  PRMT R153, RZ, 0x7610, R153 ;  /* 0x00007610ff997816 */ /* 0x000fe40000000099 */
[----:B------:R-:W-:-:S02]  /*1c00*/  PRMT R152, RZ, 0x7610, R152 ;  /* 0x00007610ff987816 */ /* 0x000fc40000000098 */
[----:B------:R-:W-:Y:S01]  /*1c10*/  PRMT R154, RZ, 0x7610, R154 ;  /* 0x00007610ff9a7816 */ /* 0x000fe2000000009a */
[C---:B------:R-:W-:Y:S01]  /*1c20*/  IMAD R17, R112.reuse, 0x19, RZ ;  /* 0x0000001970117824 */ /* 0x040fe200078e02ff */
[----:B------:R-:W-:Y:S01]  /*1c30*/  PRMT R155, RZ, 0x7610, R155 ;  /* 0x00007610ff9b7816 */ /* 0x000fe2000000009b */
[C---:B------:R-:W-:Y:S01]  /*1c40*/  IMAD R19, R112.reuse, 0x21, RZ ;  /* 0x0000002170137824 */ /* 0x040fe200078e02ff */
[----:B------:R-:W-:Y:S01]  /*1c50*/  PRMT R157, RZ, 0x7610, R157 ;  /* 0x00007610ff9d7816 */ /* 0x000fe2000000009d */
[C---:B------:R-:W-:Y:S01]  /*1c60*/  IMAD R81, R112.reuse, 0x29, RZ ;  /* 0x0000002970517824 */ /* 0x040fe200078e02ff */
[----:B------:R-:W-:Y:S01]  /*1c70*/  PRMT R160, RZ, 0x7610, R160 ;  /* 0x00007610ffa07816 */ /* 0x000fe200000000a0 */
[----:B-1----:R-:W2:Y:S01]  /*1c80*/  @!P3 LDG.E.U8 R143, desc[UR26][R8.64] ;  /* 0x0000001a088fb981 */ /* 0x002ea2000c1e1100 */
[----:B------:R-:W-:Y:S01]  /*1c90*/  LOP3.LUT P3, RZ, R5, 0x1, RZ, 0xc0, !PT ;  /* 0x0000000105ff7812 */ /* 0x000fe2000786c0ff */
[----:B------:R-:W-:Y:S01]  /*1ca0*/  IMAD R181, R112, 0x31, RZ ;  /* 0x0000003170b57824 */ /* 0x000fe200078e02ff */
[----:B------:R-:W-:Y:S01]  /*1cb0*/  IADD3 R5, P6, PT, R6, R83, RZ ;  /* 0x0000005306057210 */ /* 0x000fe20007fde0ff */
[----:B------:R1:W3:Y:S01]  /*1cc0*/  @!P5 LDG.E.U8 R145, desc[UR26][R10.64] ;  /* 0x0000001a0a91d981 */ /* 0x0002e2000c1e1100 */
[----:B------:R-:W-:Y:S01]  /*1cd0*/  SHF.R.U64 R21, R80, 0x6, RZ ;  /* 0x0000000650157819 */ /* 0x000fe200000012ff */
[----:B------:R-:W-:Y:S01]  /*1ce0*/  IMAD R197, R112, 0x39, RZ ;  /* 0x0000003970c57824 */ /* 0x000fe200078e02ff */
[----:B------:R-:W-:-:S02]  /*1cf0*/  LEA.HI.X.SX32 R6, R6, R2, 0x1, P6 ;  /* 0x0000000206067211 */ /* 0x000fc400030f0eff */
[----:B------:R-:W-:Y:S02]  /*1d00*/  PRMT R162, RZ, 0x7610, R162 ;  /* 0x00007610ffa27816 */ /* 0x000fe400000000a2 */
[----:B------:R-:W-:Y:S02]  /*1d10*/  PRMT R161, RZ, 0x7610, R161 ;  /* 0x00007610ffa17816 */ /* 0x000fe400000000a1 */
[----:B------:R-:W-:Y:S01]  /*1d20*/  PRMT R163, RZ, 0x7610, R163 ;  /* 0x00007610ffa37816 */ /* 0x000fe200000000a3 */
[----:B-1----:R-:W-:Y:S01]  /*1d30*/  @P4 IMAD.MOV.U32 R10, RZ, RZ, R5 ;  /* 0x000000ffff0a4224 */ /* 0x002fe200078e0005 */
[----:B------:R-:W-:Y:S01]  /*1d40*/  LOP3.LUT P5, RZ, R7, 0x1, RZ, 0xc0, !PT ;  /* 0x0000000107ff7812 */ /* 0x000fe200078ac0ff */
[----:B------:R-:W-:Y:S01]  /*1d50*/  @P4 IMAD.MOV.U32 R11, RZ, RZ, R6 ;  /* 0x000000ffff0b4224 */ /* 0x000fe200078e0006 */
[----:B------:R-:W-:Y:S01]  /*1d60*/  IADD3 R7, P6, PT, R12, R83, RZ ;  /* 0x000000530c077210 */ /* 0x000fe20007fde0ff */
[----:B------:R-:W-:Y:S01]  /*1d70*/  IMAD.SHL.U32 R24, R112, 0x2, RZ ;  /* 0x0000000270187824 */ /* 0x000fe200078e00ff */
[----:B------:R-:W-:-:S02]  /*1d80*/  SHF.R.U64 R9, R80, 0x17, RZ ;  /* 0x0000001750097819 */ /* 0x000fc400000012ff */
[----:B------:R-:W-:Y:S01]  /*1d90*/  PRMT R165, RZ, 0x7610, R165 ;  /* 0x00007610ffa57816 */ /* 0x000fe200000000a5 */
[----:B------:R1:W4:Y:S01]  /*1da0*/  @P4 LDG.E.U8 R146, desc[UR26][R10.64] ;  /* 0x0000001a0a924981 */ /* 0x000322000c1e1100 */
[-C--:B------:R-:W-:Y:S01]  /*1db0*/  LEA.HI.X.SX32 R8, R12, R2.reuse, 0x1, P6 ;  /* 0x000000020c087211 */ /* 0x080fe200030f0eff */
[C---:B------:R-:W-:Y:S01]  /*1dc0*/  IMAD R26, R112.reuse, 0xa, RZ ;  /* 0x0000000a701a7824 */ /* 0x040fe200078e02ff */
[----:B------:R-:W-:Y:S02]  /*1dd0*/  LOP3.LUT P4, RZ, R9, 0x1, RZ, 0xc0, !PT ;  /* 0x0000000109ff7812 */ /* 0x000fe4000788c0ff */
[--C-:B------:R-:W-:Y:S02]  /*1de0*/  SHF.R.U32.HI R25, RZ, 0xd, R74.reuse ;  /* 0x0000000dff197819 */ /* 0x100fe4000001164a */
[----:B------:R-:W-:Y:S01]  /*1df0*/  PRMT R167, RZ, 0x7610, R167 ;  /* 0x00007610ffa77816 */ /* 0x000fe200000000a7 */
[----:B------:R-:W-:Y:S01]  /*1e00*/  IMAD R32, R112, 0x12, RZ ;  /* 0x0000001270207824 */ /* 0x000fe200078e02ff */
[C---:B------:R-:W-:Y:S01]  /*1e10*/  IADD3 R9, P6, PT, R14.reuse, R83, RZ ;  /* 0x000000530e097210 */ /* 0x040fe20007fde0ff */
[----:B------:R-:W-:Y:S01]  /*1e20*/  @P3 IMAD.MOV.U32 R12, RZ, RZ, R7 ;  /* 0x000000ffff0c3224 */ /* 0x000fe200078e0007 */
[----:B------:R-:W-:Y:S01]  /*1e30*/  SHF.R.U32.HI R27, RZ, 0x5, R74 ;  /* 0x00000005ff1b7819 */ /* 0x000fe2000001164a */
[----:B------:R-:W-:Y:S01]  /*1e40*/  @P3 IMAD.MOV.U32 R13, RZ, RZ, R8 ;  /* 0x000000ffff0d3224 */ /* 0x000fe200078e0008 */
[----:B-1----:R-:W-:-:S02]  /*1e50*/  LEA.HI.X.SX32 R10, R14, R2, 0x1, P6 ;  /* 0x000000020e0a7211 */ /* 0x002fc400030f0eff */
[----:B------:R-:W-:Y:S01]  /*1e60*/  PRMT R169, RZ, 0x7610, R169 ;  /* 0x00007610ffa97816 */ /* 0x000fe200000000a9 */
[C---:B------:R-:W-:Y:S01]  /*1e70*/  IMAD R34, R112.reuse, 0x1a, RZ ;  /* 0x0000001a70227824 */ /* 0x040fe200078e02ff */
[----:B------:R1:W2:Y:S01]  /*1e80*/  @P3 LDG.E.U8 R147, desc[UR26][R12.64] ;  /* 0x0000001a0c933981 */ /* 0x0002a2000c1e1100 */
[----:B------:R-:W-:Y:S01]  /*1e90*/  LOP3.LUT P3, RZ, R15, 0x1, RZ, 0xc0, !PT ;  /* 0x000000010fff7812 */ /* 0x000fe2000786c0ff */
[----:B------:R-:W-:Y:S01]  /*1ea0*/  IMAD R36, R112, 0x22, RZ ;  /* 0x0000002270247824 */ /* 0x000fe200078e02ff */
[----:B------:R-:W-:Y:S02]  /*1eb0*/  SHF.R.U64 R11, R80, 0x7, RZ ;  /* 0x00000007500b7819 */ /* 0x000fe400000012ff */
[----:B------:R-:W-:Y:S01]  /*1ec0*/  PRMT R206, RZ, 0x7610, R206 ;  /* 0x00007610ffce7816 */ /* 0x000fe200000000ce */
[----:B------:R-:W-:Y:S01]  /*1ed0*/  IMAD R37, R112, 0x2a, RZ ;  /* 0x0000002a70257824 */ /* 0x000fe200078e02ff */
[----:B------:R-:W-:Y:S01]  /*1ee0*/  IADD3 R111, P6, PT, R20, R83, RZ ;  /* 0x00000053146f7210 */ /* 0x000fe20007fde0ff */
[----:B------:R-:W-:Y:S01]  /*1ef0*/  STL [R1+0x36c], R3 ;  /* 0x00036c0301007387 */ /* 0x000fe20000100800 */
[----:B------:R-:W-:Y:S01]  /*1f00*/  SHF.R.U64 R35, R80, 0x15, RZ ;  /* 0x0000001550237819 */ /* 0x000fe200000012ff */
[----:B-1----:R-:W-:Y:S01]  /*1f10*/  @P5 IMAD.MOV.U32 R12, RZ, RZ, R9 ;  /* 0x000000ffff0c5224 */ /* 0x002fe200078e0009 */
[----:B------:R-:W-:Y:S01]  /*1f20*/  PRMT R207, RZ, 0x7610, R207 ;  /* 0x00007610ffcf7816 */ /* 0x000fe200000000cf */
[----:B------:R-:W-:Y:S01]  /*1f30*/  @P5 IMAD.MOV.U32 R13, RZ, RZ, R10 ;  /* 0x000000ffff0d5224 */ /* 0x000fe200078e000a */
[----:B------:R-:W-:-:S02]  /*1f40*/  LEA.HI.X.SX32 R20, R20, R2, 0x1, P6 ;  /* 0x0000000214147211 */ /* 0x000fc400030f0eff */
[----:B------:R-:W-:Y:S02]  /*1f50*/  SHF.R.U64 R38, R80, 0xd, RZ ;  /* 0x0000000d50267819 */ /* 0x000fe400000012ff */
[----:B------:R-:W-:Y:S01]  /*1f60*/  PRMT R215, RZ, 0x7610, R215 ;  /* 0x00007610ffd77816 */ /* 0x000fe200000000d7 */
[----:B------:R1:W2:Y:S01]  /*1f70*/  @P5 LDG.E.U8 R151, desc[UR26][R12.64] ;  /* 0x0000001a0c975981 */ /* 0x0002a2000c1e1100 */
[----:B------:R-:W-:Y:S02]  /*1f80*/  LOP3.LUT P5, RZ, R11, 0x1, RZ, 0xc0, !PT ;  /* 0x000000010bff7812 */ /* 0x000fe400078ac0ff */
[----:B------:R-:W-:Y:S02]  /*1f90*/  PRMT R214, RZ, 0x7610, R214 ;  /* 0x00007610ffd67816 */ /* 0x000fe400000000d6 */
[----:B------:R-:W-:Y:S02]  /*1fa0*/  PRMT R222, RZ, 0x7610, R222 ;  /* 0x00007610ffde7816 */ /* 0x000fe400000000de */
[----:B------:R-:W-:-:S02]  /*1fb0*/  PRMT R217, RZ, 0x7610, R217 ;  /* 0x00007610ffd97816 */ /* 0x000fc400000000d9 */
[----:B------:R-:W-:Y:S01]  /*1fc0*/  PRMT R223, RZ, 0x7610, R223 ;  /* 0x00007610ffdf7816 */ /* 0x000fe200000000df */
[----:B------:R-:W-:Y:S01]  /*1fd0*/  IMAD R39, R112, 0x13, RZ ;  /* 0x0000001370277824 */ /* 0x000fe200078e02ff */
[CC--:B------:R-:W-:Y:S01]  /*1fe0*/  IADD3 R180, P6, PT, R179.reuse, R83.reuse, RZ ;  /* 0x00000053b3b47210 */ /* 0x0c0fe20007fde0ff */
[----:B-1----:R-:W-:Y:S01]  /*1ff0*/  @P4 IMAD.MOV.U32 R12, RZ, RZ, R111 ;  /* 0x000000ffff0c4224 */ /* 0x002fe200078e006f */
[----:B------:R-:W-:Y:S01]  /*2000*/  SHF.R.U32.HI R14, RZ, 0x6, R74 ;  /* 0x00000006ff0e7819 */ /* 0x000fe2000001164a */
[----:B------:R-:W-:Y:S01]  /*2010*/  @P4 IMAD.MOV.U32 R13, RZ, RZ, R20 ;  /* 0x000000ffff0d4224 */ /* 0x000fe200078e0014 */
[-C--:B------:R-:W-:Y:S01]  /*2020*/  LEA.HI.X.SX32 R179, R179, R2.reuse, 0x1, P6 ;  /* 0x00000002b3b37211 */ /* 0x080fe200030f0eff */
[----:B------:R-:W-:Y:S01]  /*2030*/  VIADD R11, R94, 0xfffffff6 ;  /* 0xfffffff65e0b7836 */ /* 0x000fe20000000000 */
[-C--:B------:R-:W-:Y:S01]  /*2040*/  IADD3 R196, P6, PT, R195, R83.reuse, RZ ;  /* 0x00000053c3c47210 */ /* 0x080fe20007fde0ff */
[----:B------:R-:W-:Y:S01]  /*2050*/  @P3 IMAD.MOV.U32 R178, RZ, RZ, R180 ;  /* 0x000000ffffb23224 */ /* 0x000fe200078e00b4 */
[----:B------:R1:W2:Y:S01]  /*2060*/  @P4 LDG.E.U8 R149, desc[UR26][R12.64] ;  /* 0x0000001a0c954981 */ /* 0x0002a2000c1e1100 */
[----:B------:R-:W-:Y:S01]  /*2070*/  PRMT R224, RZ, 0x7610, R224 ;  /* 0x00007610ffe07816 */ /* 0x000fe200000000e0 */
[C---:B------:R-:W-:Y:S01]  /*2080*/  IMAD R41, R112.reuse, 0x1b, RZ ;  /* 0x0000001b70297824 */ /* 0x040fe200078e02ff */
[----:B------:R-:W-:Y:S01]  /*2090*/  ISETP.GE.U32.AND P4, PT, R11, 0x7fffffb7, PT ;  /* 0x7fffffb70b00780c */ /* 0x000fe20003f86070 */
[----:B------:R-:W2:Y:S01]  /*20a0*/  @P3 LDG.E.U8 R153, desc[UR26][R178.64] ;  /* 0x0000001ab2993981 */ /* 0x000ea2000c1e1100 */
[----:B------:R-:W-:Y:S01]  /*20b0*/  IMAD R11, R112, 0x9, RZ ;  /* 0x00000009700b7824 */ /* 0x000fe200078e02ff */
[----:B------:R-:W-:Y:S01]  /*20c0*/  LEA.HI.X.SX32 R195, R195, R2, 0x1, P6 ;  /* 0x00000002c3c37211 */ /* 0x000fe200030f0eff */
[----:B------:R-:W-:Y:S01]  /*20d0*/  @P5 IMAD.MOV.U32 R194, RZ, RZ, R196 ;  /* 0x000000ffffc25224 */ /* 0x000fe200078e00c4 */
[----:B------:R-:W-:Y:S01]  /*20e0*/  LOP3.LUT P3, RZ, R14, 0x1, RZ, 0xc0, !PT ;  /* 0x000000010eff7812 */ /* 0x000fe2000786c0ff */
[----:B------:R-:W-:Y:S01]  /*20f0*/  IMAD R15, R112, 0x11, RZ ;  /* 0x00000011700f7824 */ /* 0x000fe200078e02ff */
[----:B------:R-:W-:Y:S01]  /*2100*/  SHF.R.U32.HI R14, RZ, 0xe, R74 ;  /* 0x0000000eff0e7819 */ /* 0x000fe2000001164a */
[----:B------:R-:W-:Y:S01]  /*2110*/  STL [R1+0x368], R4 ;  /* 0x0003680401007387 */ /* 0x000fe20000100800 */
[----:B-1----:R-:W-:-:S02]  /*2120*/  IADD3 R12, P6, PT, R11, R83, RZ ;  /* 0x000000530b0c7210 */ /* 0x002fc40007fde0ff */
[----:B------:R-:W-:Y:S01]  /*2130*/  SHF.R.U64 R40, R80, 0x1c, RZ ;  /* 0x0000001c50287819 */ /* 0x000fe200000012ff */
[----:B------:R-:W2:Y:S01]  /*2140*/  @P5 LDG.E.U8 R152, desc[UR26][R194.64] ;  /* 0x0000001ac2985981 */ /* 0x000ea2000c1e1100 */
[----:B------:R-:W-:Y:S02]  /*2150*/  LOP3.LUT P5, RZ, R14, 0x1, RZ, 0xc0, !PT ;  /* 0x000000010eff7812 */ /* 0x000fe400078ac0ff */
[----:B------:R-:W-:Y:S01]  /*2160*/  PRMT R225, RZ, 0x7610, R225 ;  /* 0x00007610ffe17816 */ /* 0x000fe200000000e1 */
[----:B------:R-:W-:Y:S01]  /*2170*/  IMAD R43, R112, 0x23, RZ ;  /* 0x00000023702b7824 */ /* 0x000fe200078e02ff */
[----:B------:R-:W-:Y:S02]  /*2180*/  LEA.HI.X.SX32 R13, R11, R2, 0x1, P6 ;  /* 0x000000020b0d7211 */ /* 0x000fe400030f0eff */
[----:B------:R-:W-:Y:S01]  /*2190*/  SHF.R.U64 R42, R80, 0x14, RZ ;  /* 0x00000014502a7819 */ /* 0x000fe200000012ff */
[----:B------:R-:W-:Y:S01]  /*21a0*/  IMAD R44, R112, 0x2b, RZ ;  /* 0x0000002b702c7824 */ /* 0x000fe200078e02ff */
[----:B------:R-:W-:Y:S01]  /*21b0*/  IADD3 R14, P6, PT, R15, R83, RZ ;  /* 0x000000530f0e7210 */ /* 0x000fe20007fde0ff */
[----:B------:R-:W2:Y:S01]  /*21c0*/  @!P4 LDG.E.U8 R154, desc[UR26][R12.64] ;  /* 0x0000001a0c9ac981 */ /* 0x000ea2000c1e1100 */
[----:B------:R-:W-:-:S02]  /*21d0*/  SHF.R.U64 R11, R80, 0x1e, RZ ;  /* 0x0000001e500b7819 */ /* 0x000fc400000012ff */
[----:B------:R-:W-:Y:S02]  /*21e0*/  PRMT R230, RZ, 0x7610, R230 ;  /* 0x00007610ffe67816 */ /* 0x000fe400000000e6 */
[----:B------:R-:W-:Y:S02]  /*21f0*/  PRMT R232, RZ, 0x7610, R232 ;  /* 0x00007610ffe87816 */ /* 0x000fe400000000e8 */
[----:B------:R-:W-:Y:S02]  /*2200*/  PRMT R231, RZ, 0x7610, R231 ;  /* 0x00007610ffe77816 */ /* 0x000fe400000000e7 */
[----:B------:R-:W-:Y:S01]  /*2210*/  PRMT R233, RZ, 0x7610, R233 ;  /* 0x00007610ffe97816 */ /* 0x000fe200000000e9 */
[C---:B------:R-:W-:Y:S01]  /*2220*/  IMAD.SHL.U32 R46, R112.reuse, 0x4, RZ ;  /* 0x00000004702e7824 */ /* 0x040fe200078e00ff */
[----:B------:R-:W-:Y:S02]  /*2230*/  LEA.HI.X.SX32 R15, R15, R2, 0x1, P6 ;  /* 0x000000020f0f7211 */ /* 0x000fe400030f0eff */
[----:B------:R-:W-:Y:S01]  /*2240*/  PRMT R238, RZ, 0x7610, R238 ;  /* 0x00007610ffee7816 */ /* 0x000fe200000000ee */
[----:B------:R-:W-:Y:S01]  /*2250*/  IMAD R48, R112, 0xc, RZ ;  /* 0x0000000c70307824 */ /* 0x000fe200078e02ff */
[----:B------:R-:W-:Y:S01]  /*2260*/  LOP3.LUT P4, RZ, R11, 0x1, RZ, 0xc0, !PT ;  /* 0x000000010bff7812 */ /* 0x000fe2000788c0ff */
[----:B------:R-:W2:Y:S01]  /*2270*/  @P5 LDG.E.U8 R155, desc[UR26][R14.64] ;  /* 0x0000001a0e9b5981 */ /* 0x000ea2000c1e1100 */
[----:B------:R-:W-:-:S02]  /*2280*/  IADD3 R16, P6, PT, R17, R83, RZ ;  /* 0x0000005311107210 */ /* 0x000fc40007fde0ff */
[----:B------:R-:W-:Y:S02]  /*2290*/  SHF.R.U32.HI R47, RZ, 0xb, R74 ;  /* 0x0000000bff2f7819 */ /* 0x000fe4000001164a */
[----:B------:R-:W-:Y:S01]  /*22a0*/  PRMT R240, RZ, 0x7610, R240 ;  /* 0x00007610fff07816 */ /* 0x000fe200000000f0 */
[----:B------:R-:W-:Y:S01]  /*22b0*/  IMAD R54, R112, 0x14, RZ ;  /* 0x0000001470367824 */ /* 0x000fe200078e02ff */
[----:B------:R-:W-:Y:S02]  /*22c0*/  SHF.R.U64 R11, R80, 0x16, RZ ;  /* 0x00000016500b7819 */ /* 0x000fe400000012ff */
[----:B------:R-:W-:Y:S01]  /*22d0*/  PRMT R239, RZ, 0x7610, R239 ;  /* 0x00007610ffef7816 */ /* 0x000fe200000000ef */
[C---:B------:R-:W-:Y:S01]  /*22e0*/  IMAD R56, R112.reuse, 0x1c, RZ ;  /* 0x0000001c70387824 */ /* 0x040fe200078e02ff */
[----:B------:R-:W-:Y:S01]  /*22f0*/  LEA.HI.X.SX32 R17, R17, R2, 0x1, P6 ;  /* 0x0000000211117211 */ /* 0x000fe200030f0eff */
[----:B------:R-:W-:Y:S01]  /*2300*/  IMAD R115, R112, 0x24, RZ ;  /* 0x0000002470737824 */ /* 0x000fe200078e02ff */
[----:B------:R-:W-:-:S02]  /*2310*/  LOP3.LUT P5, RZ, R11, 0x1, RZ, 0xc0, !PT ;  /* 0x000000010bff7812 */ /* 0x000fc400078ac0ff */
[----:B------:R-:W-:Y:S01]  /*2320*/  PRMT R246, RZ, 0x7610, R246 ;  /* 0x00007610fff67816 */ /* 0x000fe200000000f6 */
[----:B------:R-:W2:Y:S01]  /*2330*/  @P3 LDG.E.U8 R157, desc[UR26][R16.64] ;  /* 0x0000001a109d3981 */ /* 0x000ea2000c1e1100 */
[----:B------:R-:W-:Y:S02]  /*2340*/  IADD3 R18, P6, PT, R19, R83, RZ ;  /* 0x0000005313127210 */ /* 0x000fe40007fde0ff */
[----:B------:R-:W-:Y:S02]  /*2350*/  PRMT R241, RZ, 0x7610, R241 ;  /* 0x00007610fff17816 */ /* 0x000fe400000000f1 */
[----:B------:R-:W-:Y:S02]  /*2360*/  PRMT R247, RZ, 0x7610, R247 ;  /* 0x00007610fff77816 */ /* 0x000fe400000000f7 */
[----:B------:R-:W-:Y:S01]  /*2370*/  PRMT R248, RZ, 0x7610, R248 ;  /* 0x00007610fff87816 */ /* 0x000fe200000000f8 */
[----:B------:R-:W-:Y:S01]  /*2380*/  VIADD R58, R94, 0xfffffff2 ;  /* 0xfffffff25e3a7836 */ /* 0x000fe20000000000 */
[----:B------:R-:W-:-:S02]  /*2390*/  SHF.R.U64 R11, R80, 0xe, RZ ;  /* 0x0000000e500b7819 */ /* 0x000fc400000012ff */
[----:B------:R-:W-:Y:S01]  /*23a0*/  SHF.R.U32.HI R59, RZ, 0xa, R74 ;  /* 0x0000000aff3b7819 */ /* 0x000fe2000001164a */
[C---:B------:R-:W-:Y:S01]  /*23b0*/  IMAD R71, R112.reuse, 0x25, RZ ;  /* 0x0000002570477824 */ /* 0x040fe200078e02ff */
[-C--:B------:R-:W-:Y:S01]  /*23c0*/  LEA.HI.X.SX32 R19, R19, R2.reuse, 0x1, P6 ;  /* 0x0000000213137211 */ /* 0x080fe200030f0eff */
[----:B------:R-:W-:Y:S01]  /*23d0*/  IMAD R173, R112, 0x2d, RZ ;  /* 0x0000002d70ad7824 */ /* 0x000fe200078e02ff */
[----:B------:R-:W-:Y:S01]  /*23e0*/  LOP3.LUT P3, RZ, R11, 0x1, RZ, 0xc0, !PT ;  /* 0x000000010bff7812 */ /* 0x000fe2000786c0ff */
[----:B------:R-:W-:Y:S01]  /*23f0*/  VIADD R64, R94, 0xfffffff9 ;  /* 0xfffffff95e407836 */ /* 0x000fe20000000000 */
[-C--:B------:R-:W-:Y:S01]  /*2400*/  IADD3 R11, P6, PT, R81, R83.reuse, RZ ;  /* 0x00000053510b7210 */ /* 0x080fe20007fde0ff */
[----:B------:R-:W2:Y:S01]  /*2410*/  @P4 LDG.E.U8 R160, desc[UR26][R18.64] ;  /* 0x0000001a12a04981 */ /* 0x000ea2000c1e1100 */
[----:B------:R-:W-:Y:S01]  /*2420*/  LOP3.LUT P4, RZ, R21, 0x1, RZ, 0xc0, !PT ;  /* 0x0000000115ff7812 */ /* 0x000fe2000788c0ff */
[C---:B------:R-:W-:Y:S01]  /*2430*/  IMAD R189, R112.reuse, 0x35, RZ ;  /* 0x0000003570bd7824 */ /* 0x040fe200078e02ff */
[-C--:B------:R-:W-:Y:S01]  /*2440*/  LEA.HI.X.SX32 R81, R81, R2.reuse, 0x1, P6 ;  /* 0x0000000251517211 */ /* 0x080fe200030f0eff */
[----:B------:R-:W-:Y:S01]  /*2450*/  IMAD R65, R112, 0x3d, RZ ;  /* 0x0000003d70417824 */ /* 0x000fe200078e02ff */
[CC--:B------:R-:W-:Y:S01]  /*2460*/  IADD3 R182, P6, PT, R181.reuse, R83.reuse, RZ ;  /* 0x00000053b5b67210 */ /* 0x0c0fe20007fde0ff */
[----:B------:R-:W-:Y:S01]  /*2470*/  @P5 IMAD.MOV.U32 R22, RZ, RZ, R11 ;  /* 0x000000ffff165224 */ /* 0x000fe200078e000b */
[----:B------:R-:W-:Y:S01]  /*2480*/  SHF.R.U64 R45, R80, 0xc, RZ ;  /* 0x0000000c502d7819 */ /* 0x000fe200000012ff */
[----:B------:R-:W-:Y:S01]  /*2490*/  @P5 IMAD.MOV.U32 R23, RZ, RZ, R81 ;  /* 0x000000ffff175224 */ /* 0x000fe200078e0051 */
[-C--:B------:R-:W-:Y:S01]  /*24a0*/  LEA.HI.X.SX32 R181, R181, R2.reuse, 0x1, P6 ;  /* 0x00000002b5b57211 */ /* 0x080fe200030f0eff */
[C---:B------:R-:W-:Y:S01]  /*24b0*/  VIADD R21, R94.reuse, 0xfffffffe ;  /* 0xfffffffe5e157836 */ /* 0x040fe20000000000 */
[C---:B------:R-:W-:Y:S01]  /*24c0*/  IADD3 R198, P6, PT, R197.reuse, R83, RZ ;  /* 0x00000053c5c67210 */ /* 0x040fe20007fde0ff */
[----:B------:R-:W-:Y:S01]  /*24d0*/  VIADD R66, R94, 0xfffffff1 ;  /* 0xfffffff15e427836 */ /* 0x000fe20000000000 */
[----:B------:R1:W2:Y:S01]  /*24e0*/  @P5 LDG.E.U8 R162, desc[UR26][R22.64] ;  /* 0x0000001a16a25981 */ /* 0x0002a2000c1e1100 */
[----:B------:R-:W-:Y:S01]  /*24f0*/  @P3 IMAD.MOV.U32 R183, RZ, RZ, R181 ;  /* 0x000000ffffb73224 */ /* 0x000fe200078e00b5 */
[----:B------:R-:W-:Y:S01]  /*2500*/  LEA.HI.X.SX32 R197, R197, R2, 0x1, P6 ;  /* 0x00000002c5c57211 */ /* 0x000fe200030f0eff */
[----:B------:R-:W-:Y:S01]  /*2510*/  IMAD R68, R112, 0xe, RZ ;  /* 0x0000000e70447824 */ /* 0x000fe200078e02ff */
[----:B------:R-:W-:Y:S01]  /*2520*/  ISETP.GE.U32.AND P5, PT, R21, 0x7fffffbf, PT ;  /* 0x7fffffbf1500780c */ /* 0x000fe20003fa6070 */
[----:B------:R-:W-:Y:S01]  /*2530*/  VIADD R21, R94, 0xfffffffd ;  /* 0xfffffffd5e157836 */ /* 0x000fe20000000000 */
[----:B------:R-:W2:Y:S01]  /*2540*/  @P3 LDG.E.U8 R161, desc[UR26][R182.64] ;  /* 0x0000001ab6a13981 */ /* 0x000ea2000c1e1100 */
[----:B------:R-:W-:Y:S01]  /*2550*/  @P4 IMAD.MOV.U32 R199, RZ, RZ, R197 ;  /* 0x000000ffffc74224 */ /* 0x000fe200078e00c5 */
[----:B------:R-:W-:-:S02]  /*2560*/  SHF.R.U64 R55, R80, 0x1b, RZ ;  /* 0x0000001b50377819 */ /* 0x000fc400000012ff */
[----:B------:R-:W-:Y:S01]  /*2570*/  LEA.HI R72, R234, R0, RZ, 0x1a ;  /* 0x00000000ea487211 */ /* 0x000fe200078fd0ff */
[----:B-1----:R-:W-:Y:S01]  /*2580*/  VIADD R22, R94, 0xfffffff5 ;  /* 0xfffffff55e167836 */ /* 0x002fe20000000000 */
[----:B------:R-:W-:Y:S01]  /*2590*/  ISETP.GE.U32.AND P3, PT, R21, 0x7fffffbe, PT ;  /* 0x7fffffbe1500780c */ /* 0x000fe20003f66070 */
[----:B------:R-:W2:Y:S01]  /*25a0*/  @P4 LDG.E.U8 R163, desc[UR26][R198.64] ;  /* 0x0000001ac6a34981 */ /* 0x000ea2000c1e1100 */
[----:B------:R-:W-:Y:S01]  /*25b0*/  IADD3 R21, P6, PT, R83, R112, RZ ;  /* 0x0000007053157210 */ /* 0x000fe20007fde0ff */
[----:B------:R-:W-:Y:S01]  /*25c0*/  IMAD R98, R112, 0x26, RZ ;  /* 0x0000002670627824 */ /* 0x000fe200078e02ff */
[----:B------:R-:W-:Y:S02]  /*25d0*/  ISETP.GE.U32.AND P4, PT, R22, 0x7fffffb6, PT ;  /* 0x7fffffb61600780c */ /* 0x000fe40003f86070 */
[----:B------:R-:W-:Y:S01]  /*25e0*/  LOP3.LUT R92, R87, 0x2, RZ, 0xfc, !PT ;  /* 0x00000002575c7812 */ /* 0x000fe200078efcff */
[C---:B------:R-:W-:Y:S01]  /*25f0*/  IMAD R175, R112.reuse, 0x2e, RZ ;  /* 0x0000002e70af7824 */ /* 0x040fe200078e02ff */
[-C--:B------:R-:W-:Y:S01]  /*2600*/  LEA.HI.X.SX32 R22, R112, R2.reuse, 0x1, P6 ;  /* 0x0000000270167211 */ /* 0x080fe200030f0eff */
[----:B------:R-:W-:Y:S01]  /*2610*/  @!P5 IMAD.MOV.U32 R28, RZ, RZ, R21 ;  /* 0x000000ffff1cd224 */ /* 0x000fe200078e0015 */
[----:B------:R-:W-:Y:S01]  /*2620*/  IADD3 R23, P6, PT, R24, R83, RZ ;  /* 0x0000005318177210 */ /* 0x000fe20007fde0ff */
[----:B------:R-:W-:Y:S01]  /*2630*/  IMAD R191, R112, 0x36, RZ ;  /* 0x0000003670bf7824 */ /* 0x000fe200078e02ff */
[----:B------:R-:W-:Y:S01]  /*2640*/  SHF.R.U64 R57, R80, 0x13, RZ ;  /* 0x0000001350397819 */ /* 0x000fe200000012ff */
[----:B------:R-:W-:Y:S01]  /*2650*/  @!P5 IMAD.MOV.U32 R29, RZ, RZ, R22 ;  /* 0x000000ffff1dd224 */ /* 0x000fe200078e0016 */
[----:B------:R-:W-:-:S02]  /*2660*/  LEA.HI.X.SX32 R24, R24, R2, 0x1, P6 ;  /* 0x0000000218187211 */ /* 0x000fc400030f0eff */
[----:B------:R-:W-:Y:S01]  /*2670*/  LOP3.LUT R95, R87, 0x4, RZ, 0xfc, !PT ;  /* 0x00000004575f7812 */ /* 0x000fe200078efcff */
[C---:B------:R-:W-:Y:S01]  /*2680*/  IMAD R177, R112.reuse, 0x2f, RZ ;  /* 0x0000002f70b17824 */ /* 0x040fe200078e02ff */
[----:B------:R1:W2:Y:S01]  /*2690*/  @!P5 LDG.E.U8 R165, desc[UR26][R28.64] ;  /* 0x0000001a1ca5d981 */ /* 0x0002a2000c1e1100 */
[----:B------:R-:W-:Y:S01]  /*26a0*/  LOP3.LUT P5, RZ, R25, 0x1, RZ, 0xc0, !PT ;  /* 0x0000000119ff7812 */ /* 0x000fe200078ac0ff */
[----:B------:R-:W-:Y:S01]  /*26b0*/  IMAD R193, R112, 0x37, RZ ;  /* 0x0000003770c17824 */ /* 0x000fe200078e02ff */
[----:B------:R-:W-:Y:S01]  /*26c0*/  IADD3 R25, P6, PT, R26, R83, RZ ;  /* 0x000000531a197210 */ /* 0x000fe20007fde0ff */
[----:B------:R-:W-:Y:S01]  /*26d0*/  @!P3 IMAD.MOV.U32 R30, RZ, RZ, R23 ;  /* 0x000000ffff1eb224 */ /* 0x000fe200078e0017 */
[----:B------:R-:W-:Y:S01]  /*26e0*/  SHF.R.U64 R62, R80, 0x12, RZ ;  /* 0x00000012503e7819 */ /* 0x000fe200000012ff */
[----:B------:R-:W-:Y:S01]  /*26f0*/  @!P3 IMAD.MOV.U32 R31, RZ, RZ, R24 ;  /* 0x000000ffff1fb224 */ /* 0x000fe200078e0018 */
[----:B------:R-:W-:Y:S01]  /*2700*/  LEA.HI.X.SX32 R26, R26, R2, 0x1, P6 ;  /* 0x000000021a1a7211 */ /* 0x000fe200030f0eff */
[----:B------:R-:W-:Y:S01]  /*2710*/  IMAD R99, R112, 0x3f, RZ ;  /* 0x0000003f70637824 */ /* 0x000fe200078e02ff */
[----:B------:R-:W-:Y:S01]  /*2720*/  SHF.R.U64 R70, R80, 0x19, RZ ;  /* 0x0000001950467819 */ /* 0x000fe200000012ff */
[----:B------:R-:W0:Y:S01]  /*2730*/  LDCU UR8, c[0x0][0x3b0] ;  /* 0x00007600ff0877ac */ /* 0x000e220008000800 */
[----:B------:R1:W2:Y:S01]  /*2740*/  @!P3 LDG.E.U8 R167, desc[UR26][R30.64] ;  /* 0x0000001a1ea7b981 */ /* 0x0002a2000c1e1100 */
[----:B------:R-:W-:-:S02]  /*2750*/  LOP3.LUT P3, RZ, R27, 0x1, RZ, 0xc0, !PT ;  /* 0x000000011bff7812 */ /* 0x000fc4000786c0ff */
[----:B------:R-:W-:Y:S02]  /*2760*/  IADD3 R27, P6, PT, R32, R83, RZ ;  /* 0x00000053201b7210 */ /* 0x000fe40007fde0ff */
[----:B-1----:R-:W-:Y:S01]  /*2770*/  SHF.R.U64 R29, R80, 0x1d, RZ ;  /* 0x0000001d501d7819 */ /* 0x002fe200000012ff */
[----:B------:R-:W-:Y:S02]  /*2780*/  @!P4 IMAD.MOV.U32 R30, RZ, RZ, R25 ;  /* 0x000000ffff1ec224 */ /* 0x000fe400078e0019 */
[----:B------:R-:W-:Y:S01]  /*2790*/  @!P4 IMAD.MOV.U32 R31, RZ, RZ, R26 ;  /* 0x000000ffff1fc224 */ /* 0x000fe200078e001a */
[----:B------:R-:W-:-:S04]  /*27a0*/  LEA.HI.X.SX32 R28, R32, R2, 0x1, P6 ;  /* 0x00000002201c7211 */ /* 0x000fc800030f0eff */
[----:B------:R1:W2:Y:S01]  /*27b0*/  @!P4 LDG.E.U8 R169, desc[UR26][R30.64] ;  /* 0x0000001a1ea9c981 */ /* 0x0002a2000c1e1100 */
[----:B------:R-:W-:Y:S02]  /*27c0*/  LOP3.LUT P4, RZ, R29, 0x1, RZ, 0xc0, !PT ;  /* 0x000000011dff7812 */ /* 0x000fe4000788c0ff */
[C---:B------:R-:W-:Y:S01]  /*27d0*/  IADD3 R29, P6, PT, R34.reuse, R83, RZ ;  /* 0x00000053221d7210 */ /* 0x040fe20007fde0ff */
[----:B------:R-:W-:Y:S02]  /*27e0*/  @P5 IMAD.MOV.U32 R32, RZ, RZ, R27 ;  /* 0x000000ffff205224 */ /* 0x000fe400078e001b */
[----:B------:R-:W-:Y:S01]  /*27f0*/  @P5 IMAD.MOV.U32 R33, RZ, RZ, R28 ;  /* 0x000000ffff215224 */ /* 0x000fe200078e001c */
[----:B-1----:R-:W-:-:S04]  /*2800*/  LEA.HI.X.SX32 R30, R34, R2, 0x1, P6 ;  /* 0x00000002221e7211 */ /* 0x002fc800030f0eff */
[----:B------:R1:W2:Y:S01]  /*2810*/  @P5 LDG.E.U8 R206, desc[UR26][R32.64] ;  /* 0x0000001a20ce5981 */ /* 0x0002a2000c1e1100 */
[----:B------:R-:W-:Y:S01]  /*2820*/  IADD3 R31, P6, PT, R36, R83, RZ ;  /* 0x00000053241f7210 */ /* 0x000fe20007fde0ff */
[----:B------:R-:W-:Y:S01]  /*2830*/  @P3 IMAD.MOV.U32 R34, RZ, RZ, R29 ;  /* 0x000000ffff223224 */ /* 0x000fe200078e001d */
[----:B------:R-:W-:Y:S01]  /*2840*/  LOP3.LUT P5, RZ, R35, 0x1, RZ, 0xc0, !PT ;  /* 0x0000000123ff7812 */ /* 0x000fe200078ac0ff */
[----:B------:R-:W-:Y:S02]  /*2850*/  @P3 IMAD.MOV.U32 R35, RZ, RZ, R30 ;  /* 0x000000ffff233224 */ /* 0x000fe400078e001e */
[----:B------:R-:W-:-:S03]  /*2860*/  IMAD R183, R112, 0x32, RZ ;  /* 0x0000003270b77824 */ /* 0x000fc600078e02ff */
[----:B------:R0:W2:Y:S01]  /*2870*/  @P3 LDG.E.U8 R207, desc[UR26][R34.64] ;  /* 0x0000001a22cf3981 */ /* 0x0000a2000c1e1100 */
[-C--:B-1----:R-:W-:Y:S02]  /*2880*/  LEA.HI.X.SX32 R32, R36, R2.reuse, 0x1, P6 ;  /* 0x0000000224207211 */ /* 0x082fe400030f0eff */
[CC--:B------:R-:W-:Y:S02]  /*2890*/  IADD3 R82, P6, PT, R37.reuse, R83.reuse, RZ ;  /* 0x0000005325527210 */ /* 0x0c0fe40007fde0ff */
[----:B------:R-:W-:Y:S02]  /*28a0*/  LOP3.LUT P3, RZ, R38, 0x1, RZ, 0xc0, !PT ;  /* 0x0000000126ff7812 */ /* 0x000fe4000786c0ff */
[----:B------:R-:W-:Y:S01]  /*28b0*/  SHF.R.U64 R36, R80, 0x5, RZ ;  /* 0x0000000550247819 */ /* 0x000fe200000012ff */
[----:B0-----:R-:W-:Y:S02]  /*28c0*/  @P4 IMAD.MOV.U32 R34, RZ, RZ, R31 ;  /* 0x000000ffff224224 */ /* 0x001fe400078e001f */
[----:B------:R-:W-:Y:S01]  /*28d0*/  @P4 IMAD.MOV.U32 R35, RZ, RZ, R32 ;  /* 0x000000ffff234224 */ /* 0x000fe200078e0020 */
[----:B------:R-:W-:Y:S01]  /*28e0*/  LEA.HI.X.SX32 R33, R37, R2, 0x1, P6 ;  /* 0x0000000225217211 */ /* 0x000fe200030f0eff */
[----:B------:R-:W-:Y:S01]  /*28f0*/  IMAD R199, R112, 0x3a, RZ ;  /* 0x0000003a70c77824 */ /* 0x000fe200078e02ff */
[----:B------:R-:W-:-:S02]  /*2900*/  IADD3 R184, P6, PT, R183, R83, RZ ;  /* 0x00000053b7b87210 */ /* 0x000fc40007fde0ff */
[----:B------:R0:W2:Y:S01]  /*2910*/  @P4 LDG.E.U8 R215, desc[UR26][R34.64] ;  /* 0x0000001a22d74981 */ /* 0x0000a2000c1e1100 */
[----:B------:R-:W-:Y:S01]  /*2920*/  LOP3.LUT P4, RZ, R36, 0x1, RZ, 0xc0, !PT ;  /* 0x0000000124ff7812 */ /* 0x000fe2000788c0ff */
[----:B------:R-:W-:Y:S01]  /*2930*/  VIADD R36, R94, 0xfffffffc ;  /* 0xfffffffc5e247836 */ /* 0x000fe20000000000 */
[-C--:B------:R-:W-:Y:S02]  /*2940*/  LEA.HI.X.SX32 R183, R183, R2.reuse, 0x1, P6 ;  /* 0x00000002b7b77211 */ /* 0x080fe400030f0eff */
[C---:B------:R-:W-:Y:S01]  /*2950*/  IADD3 R200, P6, PT, R199.reuse, R83, RZ ;  /* 0x00000053c7c87210 */ /* 0x040fe20007fde0ff */
[----:B0-----:R-:W-:Y:S02]  /*2960*/  @P5 IMAD.MOV.U32 R34, RZ, RZ, R82 ;  /* 0x000000ffff225224 */ /* 0x001fe400078e0052 */
[----:B------:R-:W-:Y:S01]  /*2970*/  @P5 IMAD.MOV.U32 R35, RZ, RZ, R33 ;  /* 0x000000ffff235224 */ /* 0x000fe200078e0021 */
[----:B------:R-:W-:Y:S01]  /*2980*/  LEA.HI.X.SX32 R199, R199, R2, 0x1, P6 ;  /* 0x00000002c7c77211 */ /* 0x000fe200030f0eff */
[----:B------:R-:W-:-:S03]  /*2990*/  @P3 IMAD.MOV.U32 R185, RZ, RZ, R183 ;  /* 0x000000ffffb93224 */ /* 0x000fc600078e00b7 */
[----:B------:R0:W2:Y:S01]  /*29a0*/  @P5 LDG.E.U8 R214, desc[UR26][R34.64] ;  /* 0x0000001a22d65981 */ /* 0x0000a2000c1e1100 */
[----:B------:R-:W-:Y:S01]  /*29b0*/  ISETP.GE.U32.AND P5, PT, R36, 0x7fffffbd, PT ;  /* 0x7fffffbd2400780c */ /* 0x000fe20003fa6070 */
[----:B------:R-:W-:Y:S02]  /*29c0*/  VIADD R36, R94, 0xfffffff4 ;  /* 0xfffffff45e247836 */ /* 0x000fe40000000000 */
[----:B------:R1:W2:Y:S01]  /*29d0*/  @P3 LDG.E.U8 R222, desc[UR26][R184.64] ;  /* 0x0000001ab8de3981 */ /* 0x0002a2000c1e1100 */
[----:B------:R-:W-:Y:S02]  /*29e0*/  @P4 IMAD.MOV.U32 R201, RZ, RZ, R199 ;  /* 0x000000ffffc94224 */ /* 0x000fe400078e00c7 */
[----:B0-----:R-:W-:Y:S01]  /*29f0*/  IMAD R35, R112, 0x3, RZ ;  /* 0x0000000370237824 */ /* 0x001fe200078e02ff */
[----:B------:R-:W-:Y:S01]  /*2a00*/  ISETP.GE.U32.AND P3, PT, R36, 0x7fffffb5, PT ;  /* 0x7fffffb52400780c */ /* 0x000fe20003f66070 */
[----:B------:R-:W-:Y:S01]  /*2a10*/  IMAD R37, R112, 0xb, RZ ;  /* 0x0000000b70257824 */ /* 0x000fe200078e02ff */
[----:B------:R-:W-:Y:S01]  /*2a20*/  SHF.R.U32.HI R36, RZ, 0xc, R74 ;  /* 0x0000000cff247819 */ /* 0x000fe2000001164a */
[----:B------:R0:W2:Y:S01]  /*2a30*/  @P4 LDG.E.U8 R217, desc[UR26][R200.64] ;  /* 0x0000001ac8d94981 */ /* 0x0000a2000c1e1100 */
[----:B------:R-:W-:-:S02]  /*2a40*/  IADD3 R34, P6, PT, R35, R83, RZ ;  /* 0x0000005323227210 */ /* 0x000fc40007fde0ff */
[----:B------:R-:W-:Y:S01]  /*2a50*/  LOP3.LUT P4, RZ, R36, 0x1, RZ, 0xc0, !PT ;  /* 0x0000000124ff7812 */ /* 0x000fe2000788c0ff */
[----:B------:R-:W-:Y:S01]  /*2a60*/  STL [R1+0x374], R5 ;  /* 0x0003740501007387 */ /* 0x000fe20000100800 */
[----:B------:R-:W-:Y:S02]  /*2a70*/  LEA.HI.X.SX32 R35, R35, R2, 0x1, P6 ;  /* 0x0000000223237211 */ /* 0x000fe400030f0eff */
[----:B------:R-:W-:Y:S01]  /*2a80*/  IADD3 R36, P6, PT, R37, R83, RZ ;  /* 0x0000005325247210 */ /* 0x000fe20007fde0ff */
[----:B------:R-:W-:Y:S01]  /*2a90*/  STL [R1+0x370], R6 ;  /* 0x0003700601007387 */ /* 0x000fe20000100800 */
[----:B------:R-:W-:-:S03]  /*2aa0*/  SHF.R.U32.HI R38, RZ, 0x4, R74 ;  /* 0x00000004ff267819 */ /* 0x000fc6000001164a */
[----:B------:R-:W-:Y:S01]  /*2ab0*/  STL [R1+0x37c], R7 ;  /* 0x00037c0701007387 */ /* 0x000fe20000100800 */
[----:B------:R-:W-:-:S03]  /*2ac0*/  LEA.HI.X.SX32 R37, R37, R2, 0x1, P6 ;  /* 0x0000000225257211 */ /* 0x000fc600030f0eff */
[----:B------:R-:W-:Y:S04]  /*2ad0*/  STL [R1+0x378], R8 ;  /* 0x0003780801007387 */ /* 0x000fe80000100800 */
[----:B------:R-:W-:Y:S04]  /*2ae0*/  STL [R1+0x384], R9 ;  /* 0x0003840901007387 */ /* 0x000fe80000100800 */
[----:B------:R-:W2:Y:S01]  /*2af0*/  @!P5 LDG.E.U8 R223, desc[UR26][R34.64] ;  /* 0x0000001a22dfd981 */ /* 0x000ea2000c1e1100 */
[----:B------:R-:W-:Y:S02]  /*2b00*/  LOP3.LUT P5, RZ, R38, 0x1, RZ, 0xc0, !PT ;  /* 0x0000000126ff7812 */ /* 0x000fe400078ac0ff */
[C---:B------:R-:W-:Y:S01]  /*2b10*/  IADD3 R38, P6, PT, R39.reuse, R83, RZ ;  /* 0x0000005327267210 */ /* 0x040fe20007fde0ff */
[----:B------:R-:W-:Y:S04]  /*2b20*/  STL [R1+0x380], R10 ;  /* 0x0003800a01007387 */ /* 0x000fe80000100800 */
[----:B------:R-:W-:Y:S01]  /*2b30*/  STL [R1+0x38c], R111 ;  /* 0x00038c6f01007387 */ /* 0x000fe20000100800 */
[----:B------:R-:W-:-:S03]  /*2b40*/  LEA.HI.X.SX32 R39, R39, R2, 0x1, P6 ;  /* 0x0000000227277211 */ /* 0x000fc600030f0eff */
[----:B------:R-:W-:Y:S04]  /*2b50*/  STL [R1+0x388], R20 ;  /* 0x0003881401007387 */ /* 0x000fe80000100800 */
[----:B------:R-:W-:Y:S04]  /*2b60*/  STL [R1+0x390], R180 ;  /* 0x000390b401007387 */ /* 0x000fe80000100800 */
[----:B------:R-:W-:Y:S04]  /*2b70*/  STL [R1+0x394], R179 ;  /* 0x000394b301007387 */ /* 0x000fe80000100800 */
[----:B------:R-:W-:Y:S04]  /*2b80*/  STL [R1+0x398], R196 ;  /* 0x000398c401007387 */ /* 0x000fe80000100800 */
[----:B------:R-:W2:Y:S01]  /*2b90*/  @!P3 LDG.E.U8 R224, desc[UR26][R36.64] ;  /* 0x0000001a24e0b981 */ /* 0x000ea2000c1e1100 */
[----:B------:R-:W-:-:S02]  /*2ba0*/  LOP3.LUT P3, RZ, R40, 0x1, RZ, 0xc0, !PT ;  /* 0x0000000128ff7812 */ /* 0x000fc4000786c0ff */
[C---:B------:R-:W-:Y:S01]  /*2bb0*/  IADD3 R40, P6, PT, R41.reuse, R83, RZ ;  /* 0x0000005329287210 */ /* 0x040fe20007fde0ff */
[----:B------:R-:W-:Y:S04]  /*2bc0*/  STL [R1+0x39c], R195 ;  /* 0x00039cc301007387 */ /* 0x000fe80000100800 */
[----:B------:R-:W-:Y:S01]  /*2bd0*/  STL [R1+0x3a4], R12 ;  /* 0x0003a40c01007387 */ /* 0x000fe20000100800 */
[----:B------:R-:W-:-:S03]  /*2be0*/  LEA.HI.X.SX32 R41, R41, R2, 0x1, P6 ;  /* 0x0000000229297211 */ /* 0x000fc600030f0eff */
[----:B------:R-:W-:Y:S04]  /*2bf0*/  STL [R1+0x3a0], R13 ;  /* 0x0003a00d01007387 */ /* 0x000fe80000100800 */
[----:B------:R-:W-:Y:S04]  /*2c00*/  STL [R1+0x3ac], R14 ;  /* 0x0003ac0e01007387 */ /* 0x000fe80000100800 */
[----:B------:R-:W-:Y:S04]  /*2c10*/  STL [R1+0x3a8], R15 ;  /* 0x0003a80f01007387 */ /* 0x000fe80000100800 */
[----:B------:R-:W2:Y:S01]  /*2c20*/  @P4 LDG.E.U8 R225, desc[UR26][R38.64] ;  /* 0x0000001a26e14981 */ /* 0x000ea2000c1e1100 */
[----:B------:R-:W-:-:S02]  /*2c30*/  LOP3.LUT P4, RZ, R42, 0x1, RZ, 0xc0, !PT ;  /* 0x000000012aff7812 */ /* 0x000fc4000788c0ff */
[C---:B------:R-:W-:Y:S01]  /*2c40*/  IADD3 R42, P6, PT, R43.reuse, R83, RZ ;  /* 0x000000532b2a7210 */ /* 0x040fe20007fde0ff */
[----:B------:R-:W-:Y:S04]  /*2c50*/  STL [R1+0x3b4], R16 ;  /* 0x0003b41001007387 */ /* 0x000fe80000100800 */
[----:B------:R-:W-:Y:S01]  /*2c60*/  STL [R1+0x3b0], R17 ;  /* 0x0003b01101007387 */ /* 0x000fe20000100800 */
[----:B------:R-:W-:-:S03]  /*2c70*/  LEA.HI.X.SX32 R43, R43, R2, 0x1, P6 ;  /* 0x000000022b2b7211 */ /* 0x000fc600030f0eff */
[----:B------:R-:W-:Y:S01]  /*2c80*/  STL [R1+0x3bc], R18 ;  /* 0x0003bc1201007387 */ /* 0x000fe20000100800 */
[----:B------:R-:W-:-:S03]  /*2c90*/  IADD3 R170, P6, PT, R44, R83, RZ ;  /* 0x000000532caa7210 */ /* 0x000fc60007fde0ff */
[----:B------:R-:W-:Y:S04]  /*2ca0*/  STL [R1+0x3b8], R19 ;  /* 0x0003b81301007387 */ /* 0x000fe80000100800 */
[----:B------:R-:W-:Y:S04]  /*2cb0*/  STL [R1+0x3c4], R11 ;  /* 0x0003c40b01007387 */ /* 0x000fe80000100800 */
[----:B------:R-:W-:Y:S04]  /*2cc0*/  STL [R1+0x3c0], R81 ;  /* 0x0003c05101007387 */ /* 0x000fe80000100800 */
[----:B------:R-:W-:Y:S01]  /*2cd0*/  STL [R1+0x3c8], R181 ;  /* 0x0003c8b501007387 */ /* 0x000fe20000100800 */
[----:B------:R-:W-:-:S03]  /*2ce0*/  LEA.HI.X.SX32 R44, R44, R2, 0x1, P6 ;  /* 0x000000022c2c7211 */ /* 0x000fc600030f0eff */
[----:B------:R-:W-:Y:S01]  /*2cf0*/  STL [R1+0x3cc], R182 ;  /* 0x0003ccb601007387 */ /* 0x000fe20000100800 */
[----:B-1----:R-:W-:-:S03]  /*2d00*/  IMAD R185, R112, 0x33, RZ ;  /* 0x0000003370b97824 */ /* 0x002fc600078e02ff */
[----:B------:R-:W-:Y:S04]  /*2d10*/  STL [R1+0x3d0], R197 ;  /* 0x0003d0c501007387 */ /* 0x000fe80000100800 */
[----:B------:R-:W-:Y:S04]  /*2d20*/  STL [R1+0x3d4], R198 ;  /* 0x0003d4c601007387 */ /* 0x000fe80000100800 */
[----:B------:R-:W2:Y:S01]  /*2d30*/  @P5 LDG.E.U8 R230, desc[UR26][R40.64] ;  /* 0x0000001a28e65981 */ /* 0x000ea2000c1e1100 */
[----:B------:R-:W-:Y:S01]  /*2d40*/  LOP3.LUT P5, RZ, R45, 0x1, RZ, 0xc0, !PT ;  /* 0x000000012dff7812 */ /* 0x000fe200078ac0ff */
[----:B------:R-:W-:-:S02]  /*2d50*/  VIADD R45, R94, 0xfffffffb ;  /* 0xfffffffb5e2d7836 */ /* 0x000fc40000000000 */
[----:B------:R-:W-:Y:S04]  /*2d60*/  STL [R1+0x3dc], R21 ;  /* 0x0003dc1501007387 */ /* 0x000fe80000100800 */
[----:B------:R-:W-:Y:S01]  /*2d70*/  STL [R1+0x3d8], R22 ;  /* 0x0003d81601007387 */ /* 0x000fe20000100800 */
[----:B------:R-:W-:-:S03]  /*2d80*/  @P4 IMAD.MOV.U32 R171, RZ, RZ, R44 ;  /* 0x000000ffffab4224 */ /* 0x000fc600078e002c */
[----:B------:R-:W-:Y:S01]  /*2d90*/  STL [R1+0x3e4], R23 ;  /* 0x0003e41701007387 */ /* 0x000fe20000100800 */
[----:B------:R-:W-:-:S03]  /*2da0*/  IADD3 R186, P6, PT, R185, R83, RZ ;  /* 0x00000053b9ba7210 */ /* 0x000fc60007fde0ff */
[----:B------:R-:W-:Y:S04]  /*2db0*/  STL [R1+0x3e0], R24 ;  /* 0x0003e01801007387 */ /* 0x000fe80000100800 */
[----:B------:R-:W-:Y:S04]  /*2dc0*/  STL [R1+0x3f4], R25 ;  /* 0x0003f41901007387 */ /* 0x000fe80000100800 */
[----:B------:R-:W-:Y:S04]  /*2dd0*/  STL [R1+0x3f0], R26 ;  /* 0x0003f01a01007387 */ /* 0x000fe80000100800 */
[----:B------:R-:W2:Y:S01]  /*2de0*/  @P3 LDG.E.U8 R232, desc[UR26][R42.64] ;  /* 0x0000001a2ae83981 */ /* 0x000ea2000c1e1100 */
[----:B------:R-:W-:-:S02]  /*2df0*/  ISETP.GE.U32.AND P3, PT, R45, 0x7fffffbc, PT ;  /* 0x7fffffbc2d00780c */ /* 0x000fc40003f66070 */
[----:B------:R-:W-:Y:S01]  /*2e00*/  SHF.R.U64 R45, R80, 0x4, RZ ;  /* 0x00000004502d7819 */ /* 0x000fe200000012ff */
[----:B------:R-:W-:Y:S01]  /*2e10*/  STL [R1+0x3fc], R27 ;  /* 0x0003fc1b01007387 */ /* 0x000fe20000100800 */
[----:B------:R-:W-:-:S03]  /*2e20*/  LEA.HI.X.SX32 R185, R185, R2, 0x1, P6 ;  /* 0x00000002b9b97211 */ /* 0x000fc600030f0eff */
[----:B------:R-:W-:Y:S01]  /*2e30*/  STL [R1+0x3f8], R28 ;  /* 0x0003f81c01007387 */ /* 0x000fe20000100800 */
[----:B0-----:R-:W-:-:S03]  /*2e40*/  IMAD R201, R112, 0x3b, RZ ;  /* 0x0000003b70c97824 */ /* 0x001fc600078e02ff */
[----:B------:R-:W-:Y:S04]  /*2e50*/  STL [R1+0x404], R29 ;  /* 0x0004041d01007387 */ /* 0x000fe80000100800 */
[----:B------:R-:W-:Y:S04]  /*2e60*/  STL [R1+0x400], R30 ;  /* 0x0004001e01007387 */ /* 0x000fe80000100800 */
[----:B------:R-:W-:Y:S04]  /*2e70*/  STL [R1+0x40c], R31 ;  /* 0x00040c1f01007387 */ /* 0x000fe80000100800 */
[----:B------:R-:W2:Y:S01]  /*2e80*/  @P4 LDG.E.U8 R231, desc[UR26][R170.64] ;  /* 0x0000001aaae74981 */ /* 0x000ea2000c1e1100 */
[----:B------:R-:W-:-:S03]  /*2e90*/  LOP3.LUT P4, RZ, R45, 0x1, RZ, 0xc0, !PT ;  /* 0x000000012dff7812 */ /* 0x000fc6000788c0ff */
[----:B------:R-:W-:Y:S01]  /*2ea0*/  STL [R1+0x408], R32 ;  /* 0x0004082001007387 */ /* 0x000fe20000100800 */
[----:B------:R-:W-:-:S03]  /*2eb0*/  @P5 IMAD.MOV.U32 R187, RZ, RZ, R185 ;  /* 0x000000ffffbb5224 */ /* 0x000fc600078e00b9 */
[----:B------:R-:W-:Y:S01]  /*2ec0*/  STL [R1+0x414], R82 ;  /* 0x0004145201007387 */ /* 0x000fe20000100800 */
[----:B------:R-:W-:-:S03]  /*2ed0*/  IADD3 R49, P6, PT, R201, R83, RZ ;  /* 0x00000053c9317210 */ /* 0x000fc60007fde0ff */
[----:B------:R-:W-:Y:S01]  /*2ee0*/  STL [R1+0x410], R33 ;  /* 0x0004102101007387 */ /* 0x000fe20000100800 */
[----:B------:R-:W-:-:S03]  /*2ef0*/  VIADD R45, R94, 0xfffffff3 ;  /* 0xfffffff35e2d7836 */ /* 0x000fc60000000000 */
[----:B------:R-:W-:Y:S04]  /*2f00*/  STL [R1+0x418], R183 ;  /* 0x000418b701007387 */ /* 0x000fe80000100800 */
[----:B------:R-:W-:Y:S01]  /*2f10*/  STL [R1+0x41c], R184 ;  /* 0x00041cb801007387 */ /* 0x000fe20000100800 */
[----:B------:R-:W-:-:S03]  /*2f20*/  LEA.HI.X.SX32 R201, R201, R2, 0x1, P6 ;  /* 0x00000002c9c97211 */ /* 0x000fc600030f0eff */
[----:B------:R-:W-:Y:S04]  /*2f30*/  STL [R1+0x420], R199 ;  /* 0x000420c701007387 */ /* 0x000fe80000100800 */
[----:B------:R-:W-:Y:S04]  /*2f40*/  STL [R1+0x424], R200 ;  /* 0x000424c801007387 */ /* 0x000fe80000100800 */
[----:B------:R-:W-:Y:S04]  /*2f50*/  STL [R1+0x42c], R34 ;  /* 0x00042c2201007387 */ /* 0x000fe80000100800 */
[----:B------:R-:W-:Y:S04]  /*2f60*/  STL [R1+0x428], R35 ;  /* 0x0004282301007387 */ /* 0x000fe80000100800 */
[----:B------:R-:W-:Y:S04]  /*2f70*/  STL [R1+0x434], R36 ;  /* 0x0004342401007387 */ /* 0x000fe80000100800 */
[----:B------:R-:W2:Y:S01]  /*2f80*/  @P5 LDG.E.U8 R233, desc[UR26][R186.64] ;  /* 0x0000001abae95981 */ /* 0x000ea2000c1e1100 */
[----:B------:R-:W-:-:S02]  /*2f90*/  ISETP.GE.U32.AND P5, PT, R45, 0x7fffffb4, PT ;  /* 0x7fffffb42d00780c */ /* 0x000fc40003fa6070 */
[----:B------:R-:W-:Y:S01]  /*2fa0*/  IADD3 R45, P6, PT, R46, R83, RZ ;  /* 0x000000532e2d7210 */ /* 0x000fe20007fde0ff */
[----:B------:R-:W-:Y:S01]  /*2fb0*/  STL [R1+0x430], R37 ;  /* 0x0004302501007387 */ /* 0x000fe20000100800 */
[----:B------:R-:W-:-:S03]  /*2fc0*/  @P4 IMAD.MOV.U32 R50, RZ, RZ, R49 ;  /* 0x000000ffff324224 */ /* 0x000fc600078e0031 */
[----:B------:R-:W-:Y:S01]  /*2fd0*/  STL [R1+0x43c], R38 ;  /* 0x00043c2601007387 */ /* 0x000fe20000100800 */
[----:B------:R-:W-:-:S03]  /*2fe0*/  @P4 IMAD.MOV.U32 R51, RZ, RZ, R201 ;  /* 0x000000ffff334224 */ /* 0x000fc600078e00c9 */
[----:B------:R-:W-:Y:S01]  /*2ff0*/  STL [R1+0x438], R39 ;  /* 0x0004382701007387 */ /* 0x000fe20000100800 */
[----:B------:R-:W-:-:S03]  /*3000*/  LEA.HI.X.SX32 R46, R46, R2, 0x1, P6 ;  /* 0x000000022e2e7211 */ /* 0x000fc600030f0eff */
[----:B------:R-:W-:Y:S04]  /*3010*/  STL [R1+0x444], R40 ;  /* 0x0004442801007387 */ /* 0x000fe80000100800 */
[----:B------:R-:W-:Y:S04]  /*3020*/  STL [R1+0x440], R41 ;  /* 0x0004402901007387 */ /* 0x000fe80000100800 */
[----:B------:R-:W-:Y:S04]  /*3030*/  STL [R1+0x44c], R42 ;  /* 0x00044c2a01007387 */ /* 0x000fe80000100800 */
[----:B------:R-:W-:Y:S04]  /*3040*/  STL [R1+0x448], R43 ;  /* 0x0004482b01007387 */ /* 0x000fe80000100800 */
[----:B------:R-:W-:Y:S04]  /*3050*/  STL [R1+0x450], R44 ;  /* 0x0004502c01007387 */ /* 0x000fe80000100800 */
[----:B------:R-:W-:Y:S04]  /*3060*/  STL [R1+0x454], R170 ;  /* 0x000454aa01007387 */ /* 0x000fe80000100800 */
[----:B------:R0:W2:Y:S01]  /*3070*/  @P4 LDG.E.U8 R238, desc[UR26][R50.64] ;  /* 0x0000001a32ee4981 */ /* 0x0000a2000c1e1100 */
[----:B------:R-:W-:-:S02]  /*3080*/  LOP3.LUT P4, RZ, R47, 0x1, RZ, 0xc0, !PT ;  /* 0x000000012fff7812 */ /* 0x000fc4000788c0ff */
[C---:B------:R-:W-:Y:S01]  /*3090*/  IADD3 R47, P6, PT, R48.reuse, R83, RZ ;  /* 0x00000053302f7210 */ /* 0x040fe20007fde0ff */
[----:B------:R-:W-:Y:S04]  /*30a0*/  STL [R1+0x458], R185 ;  /* 0x000458b901007387 */ /* 0x000fe80000100800 */
[----:B------:R-:W-:Y:S01]  /*30b0*/  STL [R1+0x45c], R186 ;  /* 0x00045cba01007387 */ /* 0x000fe20000100800 */
[----:B0-----:R-:W-:Y:S02]  /*30c0*/  @!P3 IMAD.MOV.U32 R50, RZ, RZ, R45 ;  /* 0x000000ffff32b224 */ /* 0x001fe400078e002d */
[----:B------:R-:W-:Y:S01]  /*30d0*/  @!P3 IMAD.MOV.U32 R51, RZ, RZ, R46 ;  /* 0x000000ffff33b224 */ /* 0x000fe200078e002e */
[----:B------:R0:W-:Y:S01]  /*30e0*/  STL [R1+0x334], R49 ;  /* 0x0003343101007387 */ /* 0x0001e20000100800 */
[----:B------:R-:W-:-:S03]  /*30f0*/  LEA.HI.X.SX32 R48, R48, R2, 0x1, P6 ;  /* 0x0000000230307211 */ /* 0x000fc600030f0eff */
[----:B------:R1:W2:Y:S01]  /*3100*/  @!P3 LDG.E.U8 R240, desc[UR26][R50.64] ;  /* 0x0000001a32f0b981 */ /* 0x0002a2000c1e1100 */
[----:B0-----:R-:W-:Y:S01]  /*3110*/  SHF.R.U32.HI R49, RZ, 0x3, R74 ;  /* 0x00000003ff317819 */ /* 0x001fe2000001164a */
[----:B------:R-:W-:-:S03]  /*3120*/  @!P5 IMAD.MOV.U32 R52, RZ, RZ, R47 ;  /* 0x000000ffff34d224 */ /* 0x000fc600078e002f */
[----:B------:R-:W-:Y:S02]  /*3130*/  LOP3.LUT P3, RZ, R49, 0x1, RZ, 0xc0, !PT ;  /* 0x0000000131ff7812 */ /* 0x000fe4000786c0ff */
[----:B------:R-:W-:Y:S01]  /*3140*/  IADD3 R49, P6, PT, R54, R83, RZ ;  /* 0x0000005336317210 */ /* 0x000fe20007fde0ff */
[----:B------:R-:W-:-:S03]  /*3150*/  @!P5 IMAD.MOV.U32 R53, RZ, RZ, R48 ;  /* 0x000000ffff35d224 */ /* 0x000fc600078e0030 */
[----:B-1----:R-:W-:Y:S02]  /*3160*/  LEA.HI.X.SX32 R50, R54, R2, 0x1, P6 ;  /* 0x0000000236327211 */ /* 0x002fe400030f0eff */
[----:B------:R0:W2:Y:S01]  /*3170*/  @!P5 LDG.E.U8 R239, desc[UR26][R52.64] ;  /* 0x0000001a34efd981 */ /* 0x0000a2000c1e1100 */
[----:B------:R-:W-:Y:S01]  /*3180*/  LOP3.LUT P5, RZ, R55, 0x1, RZ, 0xc0, !PT ;  /* 0x0000000137ff7812 */ /* 0x000fe200078ac0ff */
[----:B------:R-:W-:Y:S01]  /*3190*/  @P4 IMAD.MOV.U32 R54, RZ, RZ, R49 ;  /* 0x000000ffff364224 */ /* 0x000fe200078e0031 */
[----:B------:R-:W-:Y:S01]  /*31a0*/  IADD3 R51, P6, PT, R56, R83, RZ ;  /* 0x0000005338337210 */ /* 0x000fe20007fde0ff */
[----:B------:R-:W-:Y:S02]  /*31b0*/  @P4 IMAD.MOV.U32 R55, RZ, RZ, R50 ;  /* 0x000000ffff374224 */ /* 0x000fe400078e0032 */
[----:B------:R-:W-:-:S03]  /*31c0*/  IMAD R171, R112, 0x2c, RZ ;  /* 0x0000002c70ab7824 */ /* 0x000fc600078e02ff */
[----:B------:R1:W2:Y:S01]  /*31d0*/  @P4 LDG.E.U8 R246, desc[UR26][R54.64] ;  /* 0x0000001a36f64981 */ /* 0x0002a2000c1e1100 */
[-C--:B0-----:R-:W-:Y:S02]  /*31e0*/  LEA.HI.X.SX32 R52, R56, R2.reuse, 0x1, P6 ;  /* 0x0000000238347211 */ /* 0x081fe400030f0eff */
[----:B------:R-:W-:Y:S02]  /*31f0*/  IADD3 R53, P6, PT, R115, R83, RZ ;  /* 0x0000005373357210 */ /* 0x000fe40007fde0ff */
[----:B------:R-:W-:Y:S02]  /*3200*/  LOP3.LUT P4, RZ, R57, 0x1, RZ, 0xc0, !PT ;  /* 0x0000000139ff7812 */ /* 0x000fe4000788c0ff */
[----:B------:R-:W-:Y:S01]  /*3210*/  LEA.HI.X.SX32 R115, R115, R2, 0x1, P6 ;  /* 0x0000000273737211 */ /* 0x000fe200030f0eff */
[----:B-1----:R-:W-:Y:S02]  /*3220*/  @P3 IMAD.MOV.U32 R54, RZ, RZ, R51 ;  /* 0x000000ffff363224 */ /* 0x002fe400078e0033 */
[----:B------:R-:W-:Y:S01]  /*3230*/  @P3 IMAD.MOV.U32 R55, RZ, RZ, R52 ;  /* 0x000000ffff373224 */ /* 0x000fe200078e0034 */
[----:B------:R-:W-:-:S02]  /*3240*/  SHF.R.U64 R56, R80, 0xb, RZ ;  /* 0x0000000b50387819 */ /* 0x000fc400000012ff */
[C---:B------:R-:W-:Y:S01]  /*3250*/  IADD3 R172, P6, PT, R171.reuse, R83, RZ ;  /* 0x00000053abac7210 */ /* 0x040fe20007fde0ff */
[----:B------:R-:W-:Y:S01]  /*3260*/  IMAD R187, R112, 0x34, RZ ;  /* 0x0000003470bb7824 */ /* 0x000fe200078e02ff */
[----:B------:R0:W2:Y:S01]  /*3270*/  @P3 LDG.E.U8 R241, desc[UR26][R54.64] ;  /* 0x0000001a36f13981 */ /* 0x0000a2000c1e1100 */
[----:B------:R-:W-:Y:S01]  /*3280*/  LOP3.LUT P3, RZ, R56, 0x1, RZ, 0xc0, !PT ;  /* 0x0000000138ff7812 */ /* 0x000fe2000786c0ff */
[----:B------:R-:W-:Y:S01]  /*3290*/  @P5 IMAD.MOV.U32 R114, RZ, RZ, R53 ;  /* 0x000000ffff725224 */ /* 0x000fe200078e0035 */
[----:B------:R-:W-:Y:S01]  /*32a0*/  LEA.HI.X.SX32 R171, R171, R2, 0x1, P6 ;  /* 0x00000002abab7211 */ /* 0x000fe200030f0eff */
[----:B------:R-:W-:Y:S01]  /*32b0*/  STL [R1+0x460], R201 ;  /* 0x000460c901007387 */ /* 0x000fe20000100800 */
[----:B------:R-:W-:-:S03]  /*32c0*/  VIADD R56, R94, 0xfffffffa ;  /* 0xfffffffa5e387836 */ /* 0x000fc60000000000 */
[----:B------:R-:W-:Y:S01]  /*32d0*/  STL [R1+0x468], R45 ;  /* 0x0004682d01007387 */ /* 0x000fe20000100800 */
[----:B------:R-:W-:-:S03]  /*32e0*/  IADD3 R188, P6, PT, R187, R83, RZ ;  /* 0x00000053bbbc7210 */ /* 0x000fc60007fde0ff */
[----:B------:R-:W-:Y:S01]  /*32f0*/  STL [R1+0x464], R46 ;  /* 0x0004642e01007387 */ /* 0x000fe20000100800 */
[----:B0-----:R-:W-:-:S03]  /*3300*/  @P4 IMAD.MOV.U32 R54, RZ, RZ, R172 ;  /* 0x000000ffff364224 */ /* 0x001fc600078e00ac */
[----:B------:R-:W-:Y:S01]  /*3310*/  STL [R1+0x470], R47 ;  /* 0x0004702f01007387 */ /* 0x000fe20000100800 */
[----:B------:R-:W-:-:S03]  /*3320*/  @P4 IMAD.MOV.U32 R55, RZ, RZ, R171 ;  /* 0x000000ffff374224 */ /* 0x000fc600078e00ab */
[----:B------:R-:W-:Y:S01]  /*3330*/  STL [R1+0x46c], R48 ;  /* 0x00046c3001007387 */ /* 0x000fe20000100800 */
[----:B------:R-:W-:-:S03]  /*3340*/  LEA.HI.X.SX32 R187, R187, R2, 0x1, P6 ;  /* 0x00000002bbbb7211 */ /* 0x000fc600030f0eff */
[----:B------:R-:W-:Y:S04]  /*3350*/  STL [R1+0x478], R49 ;  /* 0x0004783101007387 */ /* 0x000fe80000100800 */
[----:B------:R-:W2:Y:S01]  /*3360*/  @P5 LDG.E.U8 R247, desc[UR26][R114.64] ;  /* 0x0000001a72f75981 */ /* 0x000ea2000c1e1100 */
[----:B------:R-:W-:Y:S02]  /*3370*/  ISETP.GE.U32.AND P5, PT, R56, 0x7fffffbb, PT ;  /* 0x7fffffbb3800780c */ /* 0x000fe40003fa6070 */
[----:B------:R-:W-:Y:S01]  /*3380*/  SHF.R.U64 R56, R80, 0x3, RZ ;  /* 0x0000000350387819 */ /* 0x000fe200000012ff */
[----:B------:R-:W-:Y:S01]  /*3390*/  STL [R1+0x474], R50 ;  /* 0x0004743201007387 */ /* 0x000fe20000100800 */
[----:B------:R-:W-:-:S03]  /*33a0*/  IMAD R57, R112, 0x3c, RZ ;  /* 0x0000003c70397824 */ /* 0x000fc600078e02ff */
[----:B------:R-:W-:Y:S04]  /*33b0*/  STL [R1+0x480], R51 ;  /* 0x0004803301007387 */ /* 0x000fe80000100800 */
[----:B------:R-:W-:Y:S04]  /*33c0*/  STL [R1+0x47c], R52 ;  /* 0x00047c3401007387 */ /* 0x000fe80000100800 */
[----:B------:R-:W-:Y:S04]  /*33d0*/  STL [R1+0x484], R53 ;  /* 0x0004843501007387 */ /* 0x000fe80000100800 */
[----:B------:R-:W-:Y:S04]  /*33e0*/  STL [R1+0x488], R115 ;  /* 0x0004887301007387 */ /* 0x000fe80000100800 */
[----:B------:R0:W2:Y:S01]  /*33f0*/  @P4 LDG.E.U8 R248, desc[UR26][R54.64] ;  /* 0x0000001a36f84981 */ /* 0x0000a2000c1e1100 */
[----:B------:R-:W-:-:S03]  /*3400*/  LOP3.LUT P4, RZ, R56, 0x1, RZ, 0xc0, !PT ;  /* 0x0000000138ff7812 */ /* 0x000fc6000788c0ff */
[----:B------:R1:W-:Y:S01]  /*3410*/  STL [R1+0x48c], R171 ;  /* 0x00048cab01007387 */ /* 0x0003e20000100800 */
[----:B------:R-:W-:Y:S01]  /*3420*/  IMAD R56, R112, 0x5, RZ ;  /* 0x0000000570387824 */ /* 0x000fe200078e02ff */
[C---:B------:R-:W-:Y:S01]  /*3430*/  IADD3 R60, P6, PT, R57.reuse, R83, RZ ;  /* 0x00000053393c7210 */ /* 0x040fe20007fde0ff */
[----:B0-----:R-:W-:Y:S02]  /*3440*/  @P3 IMAD.MOV.U32 R54, RZ, RZ, R188 ;  /* 0x000000ffff363224 */ /* 0x001fe400078e00bc */
[----:B------:R-:W-:Y:S01]  /*3450*/  @P3 IMAD.MOV.U32 R55, RZ, RZ, R187 ;  /* 0x000000ffff373224 */ /* 0x000fe200078e00bb */
[----:B-1----:R-:W-:Y:S02]  /*3460*/  PRMT R171, RZ, 0x7610, R171 ;  /* 0x00007610ffab7816 */ /* 0x002fe400000000ab */
[----:B------:R-:W-:-:S04]  /*3470*/  LEA.HI.X.SX32 R61, R57, R2, 0x1, P6 ;  /* 0x00000002393d7211 */ /* 0x000fc800030f0eff */
[----:B------:R0:W2:Y:S01]  /*3480*/  @P3 LDG.E.U8 R171, desc[UR26][R54.64] ;  /* 0x0000001a36ab3981 */ /* 0x0000a2000c1e1100 */
[----:B------:R-:W-:Y:S01]  /*3490*/  PRMT R115, RZ, 0x7610, R115 ;  /* 0x00007610ff737816 */ /* 0x000fe20000000073 */
[----:B------:R-:W-:Y:S01]  /*34a0*/  @P4 IMAD.MOV.U32 R57, RZ, RZ, R61 ;  /* 0x000000ffff394224 */ /* 0x000fe200078e003d */
[----:B------:R-:W-:Y:S01]  /*34b0*/  ISETP.GE.U32.AND P3, PT, R58, 0x7fffffb3, PT ;  /* 0x7fffffb33a00780c */ /* 0x000fe20003f66070 */
[----:B------:R-:W-:Y:S01]  /*34c0*/  IMAD R58, R112, 0xd, RZ ;  /* 0x0000000d703a7824 */ /* 0x000fe200078e02ff */
[----:B0-----:R-:W-:-:S04]  /*34d0*/  IADD3 R54, P6, PT, R56, R83, RZ ;  /* 0x0000005338367210 */ /* 0x001fc80007fde0ff */
[----:B------:R-:W-:Y:S01]  /*34e0*/  LEA.HI.X.SX32 R55, R56, R2, 0x1, P6 ;  /* 0x0000000238377211 */ /* 0x000fe200030f0eff */
[----:B------:R-:W-:Y:S01]  /*34f0*/  @P4 IMAD.MOV.U32 R56, RZ, RZ, R60 ;  /* 0x000000ffff384224 */ /* 0x000fe200078e003c */
[----:B------:R-:W-:Y:S01]  /*3500*/  PRMT R53, RZ, 0x7610, R53 ;  /* 0x00007610ff357816 */ /* 0x000fe20000000035 */
[----:B------:R0:W-:Y:S04]  /*3510*/  STL [R1+0x33c], R60 ;  /* 0x00033c3c01007387 */ /* 0x0001e80000100800 */
[----:B------:R1:W2:Y:S01]  /*3520*/  @P4 LDG.E.U8 R115, desc[UR26][R56.64] ;  /* 0x0000001a38734981 */ /* 0x0002a2000c1e1100 */
[----:B------:R-:W-:Y:S01]  /*3530*/  LOP3.LUT P4, RZ, R59, 0x1, RZ, 0xc0, !PT ;  /* 0x000000013bff7812 */ /* 0x000fe2000788c0ff */
[----:B------:R-:W-:Y:S01]  /*3540*/  IMAD R59, R112, 0x15, RZ ;  /* 0x00000015703b7824 */ /* 0x000fe200078e02ff */
[----:B------:R-:W-:Y:S01]  /*3550*/  PRMT R51, RZ, 0x7610, R51 ;  /* 0x00007610ff337816 */ /* 0x000fe20000000033 */
[----:B------:R-:W2:Y:S01]  /*3560*/  @!P5 LDG.E.U8 R53, desc[UR26][R54.64] ;  /* 0x0000001a3635d981 */ /* 0x000ea2000c1e1100 */
[----:B0-----:R-:W-:-:S02]  /*3570*/  SHF.R.U32.HI R60, RZ, 0x2, R74 ;  /* 0x00000002ff3c7819 */ /* 0x001fc4000001164a */
[-C--:B-1----:R-:W-:Y:S01]  /*3580*/  IADD3 R56, P6, PT, R58, R83.reuse, RZ ;  /* 0x000000533a387210 */ /* 0x082fe20007fde0ff */
[----:B------:R0:W-:Y:S01]  /*3590*/  STL [R1+0x338], R61 ;  /* 0x0003383d01007387 */ /* 0x0001e20000100800 */
[----:B------:R-:W-:Y:S02]  /*35a0*/  LOP3.LUT P5, RZ, R60, 0x1, RZ, 0xc0, !PT ;  /* 0x000000013cff7812 */ /* 0x000fe400078ac0ff */
[----:B------:R-:W-:Y:S02]  /*35b0*/  LEA.HI.X.SX32 R57, R58, R2, 0x1, P6 ;  /* 0x000000023a397211 */ /* 0x000fe400030f0eff */
[----:B------:R-:W-:Y:S02]  /*35c0*/  SHF.R.U64 R60, R80, 0x1a, RZ ;  /* 0x0000001a503c7819 */ /* 0x000fe400000012ff */
[----:B------:R-:W-:Y:S01]  /*35d0*/  IADD3 R58, P6, PT, R59, R83, RZ ;  /* 0x000000533b3a7210 */ /* 0x000fe20007fde0ff */
[----:B------:R-:W2:Y:S01]  /*35e0*/  @!P3 LDG.E.U8 R51, desc[UR26][R56.64] ;  /* 0x0000001a3833b981 */ /* 0x000ea2000c1e1100 */
[----:B0-----:R-:W-:Y:S01]  /*35f0*/  IMAD R61, R112, 0x1d, RZ ;  /* 0x0000001d703d7824 */ /* 0x001fe200078e02ff */
[----:B------:R-:W-:-:S02]  /*3600*/  LOP3.LUT P3, RZ, R60, 0x1, RZ, 0xc0, !PT ;  /* 0x000000013cff7812 */ /* 0x000fc4000786c0ff */
[-C--:B------:R-:W-:Y:S02]  /*3610*/  LEA.HI.X.SX32 R59, R59, R2.reuse, 0x1, P6 ;  /* 0x000000023b3b7211 */ /* 0x080fe400030f0eff */
[----:B------:R-:W-:Y:S02]  /*3620*/  PRMT R52, RZ, 0x7610, R52 ;  /* 0x00007610ff347816 */ /* 0x000fe40000000034 */
[CC--:B------:R-:W-:Y:S02]  /*3630*/  IADD3 R60, P6, PT, R61.reuse, R83.reuse, RZ ;  /* 0x000000533d3c7210 */ /* 0x0c0fe40007fde0ff */
[----:B------:R-:W-:Y:S02]  /*3640*/  PRMT R49, RZ, 0x7610, R49 ;  /* 0x00007610ff317816 */ /* 0x000fe40000000031 */
[----:B------:R-:W-:Y:S01]  /*3650*/  LEA.HI.X.SX32 R61, R61, R2, 0x1, P6 ;  /* 0x000000023d3d7211 */ /* 0x000fe200030f0eff */
[----:B------:R-:W2:Y:S01]  /*3660*/  @P4 LDG.E.U8 R52, desc[UR26][R58.64] ;  /* 0x0000001a3a344981 */ /* 0x000ea2000c1e1100 */
[----:B------:R-:W-:-:S02]  /*3670*/  IADD3 R93, P6, PT, R71, R83, RZ ;  /* 0x00000053475d7210 */ /* 0x000fc40007fde0ff */
[----:B------:R-:W-:Y:S01]  /*3680*/  LOP3.LUT P4, RZ, R62, 0x1, RZ, 0xc0, !PT ;  /* 0x000000013eff7812 */ /* 0x000fe2000788c0ff */
[----:B------:R-:W2:Y:S01]  /*3690*/  @P5 LDG.E.U8 R49, desc[UR26][R60.64] ;  /* 0x0000001a3c315981 */ /* 0x000ea2000c1e1100 */
[----:B------:R-:W-:Y:S02]  /*36a0*/  SHF.R.U64 R62, R80, 0xa, RZ ;  /* 0x0000000a503e7819 */ /* 0x000fe400000012ff */
[-C--:B------:R-:W-:Y:S02]  /*36b0*/  LEA.HI.X.SX32 R71, R71, R2.reuse, 0x1, P6 ;  /* 0x0000000247477211 */ /* 0x080fe400030f0eff */
[C---:B------:R-:W-:Y:S02]  /*36c0*/  IADD3 R174, P6, PT, R173.reuse, R83, RZ ;  /* 0x00000053adae7210 */ /* 0x040fe40007fde0ff */
[----:B------:R-:W-:Y:S01]  /*36d0*/  PRMT R50, RZ, 0x7610, R50 ;  /* 0x00007610ff327816 */ /* 0x000fe20000000032 */
[----:B------:R-:W-:Y:S01]  /*36e0*/  @P3 IMAD.MOV.U32 R63, RZ, RZ, R71 ;  /* 0x000000ffff3f3224 */ /* 0x000fe200078e0047 */
[----:B------:R-:W-:Y:S01]  /*36f0*/  LOP3.LUT P5, RZ, R62, 0x1, RZ, 0xc0, !PT ;  /* 0x000000013eff7812 */ /* 0x000fe200078ac0ff */
[----:B------:R-:W-:Y:S01]  /*3700*/  @P3 IMAD.MOV.U32 R62, RZ, RZ, R93 ;  /* 0x000000ffff3e3224 */ /* 0x000fe200078e005d */
[----:B------:R-:W-:-:S02]  /*3710*/  LEA.HI.X.SX32 R173, R173, R2, 0x1, P6 ;  /* 0x00000002adad7211 */ /* 0x000fc400030f0eff */
[----:B------:R-:W-:Y:S02]  /*3720*/  PRMT R47, RZ, 0x7610, R47 ;  /* 0x00007610ff2f7816 */ /* 0x000fe4000000002f */
[----:B------:R0:W2:Y:S01]  /*3730*/  @P3 LDG.E.U8 R50, desc[UR26][R62.64] ;  /* 0x0000001a3e323981 */ /* 0x0000a2000c1e1100 */
[----:B------:R-:W-:Y:S02]  /*3740*/  ISETP.GE.U32.AND P3, PT, R64, 0x7fffffba, PT ;  /* 0x7fffffba4000780c */ /* 0x000fe40003f66070 */
[----:B------:R-:W-:Y:S02]  /*3750*/  SHF.R.U64 R64, R80, 0x2, RZ ;  /* 0x0000000250407819 */ /* 0x000fe400000012ff */
[C---:B------:R-:W-:Y:S01]  /*3760*/  IADD3 R190, P6, PT, R189.reuse, R83, RZ ;  /* 0x00000053bdbe7210 */ /* 0x040fe20007fde0ff */
[----:B0-----:R-:W-:Y:S02]  /*3770*/  @P4 IMAD.MOV.U32 R62, RZ, RZ, R174 ;  /* 0x000000ffff3e4224 */ /* 0x001fe400078e00ae */
[----:B------:R-:W-:Y:S01]  /*3780*/  @P4 IMAD.MOV.U32 R63, RZ, RZ, R173 ;  /* 0x000000ffff3f4224 */ /* 0x000fe200078e00ad */
[----:B------:R-:W-:-:S04]  /*3790*/  LEA.HI.X.SX32 R189, R189, R2, 0x1, P6 ;  /* 0x00000002bdbd7211 */ /* 0x000fc800030f0eff */
[----:B------:R0:W2:Y:S01]  /*37a0*/  @P4 LDG.E.U8 R47, desc[UR26][R62.64] ;  /* 0x0000001a3e2f4981 */ /* 0x0000a2000c1e1100 */
[----:B------:R-:W-:Y:S02]  /*37b0*/  LOP3.LUT P4, RZ, R64, 0x1, RZ, 0xc0, !PT ;  /* 0x0000000140ff7812 */ /* 0x000fe4000788c0ff */
[----:B------:R-:W-:Y:S01]  /*37c0*/  PRMT R48, RZ, 0x7610, R48 ;  /* 0x00007610ff307816 */ /* 0x000fe20000000030 */
[----:B------:R-:W-:Y:S01]  /*37d0*/  IMAD R64, R112, 0x6, RZ ;  /* 0x0000000670407824 */ /* 0x000fe200078e02ff */
[C---:B------:R-:W-:Y:S01]  /*37e0*/  IADD3 R67, P6, PT, R65.reuse, R83, RZ ;  /* 0x0000005341437210 */ /* 0x040fe20007fde0ff */
[----:B0-----:R-:W-:Y:S02]  /*37f0*/  @P5 IMAD.MOV.U32 R62, RZ, RZ, R190 ;  /* 0x000000ffff3e5224 */ /* 0x001fe400078e00be */
[----:B------:R-:W-:Y:S01]  /*3800*/  @P5 IMAD.MOV.U32 R63, RZ, RZ, R189 ;  /* 0x000000ffff3f5224 */ /* 0x000fe200078e00bd */
[----:B------:R-:W-:Y:S01]  /*3810*/  LEA.HI.X.SX32 R69, R65, R2, 0x1, P6 ;  /* 0x0000000241457211 */ /* 0x000fe200030f0eff */
[----:B------:R0:W-:Y:S01]  /*3820*/  STL [R1+0x344], R67 ;  /* 0x0003444301007387 */ /* 0x0001e20000100800 */
[----:B------:R-:W-:-:S03]  /*3830*/  PRMT R45, RZ, 0x7610, R45 ;  /* 0x00007610ff2d7816 */ /* 0x000fc6000000002d */
[----:B------:R1:W2:Y:S01]  /*3840*/  @P5 LDG.E.U8 R48, desc[UR26][R62.64] ;  /* 0x0000001a3e305981 */ /* 0x0002a2000c1e1100 */
[----:B------:R-:W-:Y:S01]  /*3850*/  ISETP.GE.U32.AND P5, PT, R66, 0x7fffffb2, PT ;  /* 0x7fffffb24200780c */ /* 0x000fe20003fa6070 */
[----:B------:R-:W-:Y:S01]  /*3860*/  @P4 IMAD.MOV.U32 R66, RZ, RZ, R67 ;  /* 0x000000ffff424224 */ /* 0x000fe200078e0043 */
[----:B------:R-:W-:Y:S01]  /*3870*/  SHF.R.U32.HI R65, RZ, 0x9, R74 ;  /* 0x00000009ff417819 */ /* 0x000fe2000001164a */
[----:B0-----:R-:W-:Y:S01]  /*3880*/  @P4 IMAD.MOV.U32 R67, RZ, RZ, R69 ;  /* 0x000000ffff434224 */ /* 0x001fe200078e0045 */
[----:B-1----:R-:W-:-:S04]  /*3890*/  IADD3 R63, P6, PT, R64, R83, RZ ;  /* 0x00000053403f7210 */ /* 0x002fc80007fde0ff */
[----:B------:R0:W2:Y:S01]  /*38a0*/  @P4 LDG.E.U8 R45, desc[UR26][R66.64] ;  /* 0x0000001a422d4981 */ /* 0x0000a2000c1e1100 */
[----:B------:R-:W-:Y:S02]  /*38b0*/  LEA.HI.X.SX32 R64, R64, R2, 0x1, P6 ;  /* 0x0000000240407211 */ /* 0x000fe400030f0eff */
[----:B------:R-:W-:Y:S02]  /*38c0*/  PRMT R46, RZ, 0x7610, R46 ;  /* 0x00007610ff2e7816 */ /* 0x000fe4000000002e */
[----:B------:R-:W-:Y:S01]  /*38d0*/  LOP3.LUT P4, RZ, R65, 0x1, RZ, 0xc0, !PT ;  /* 0x0000000141ff7812 */ /* 0x000fe2000788c0ff */
[----:B0-----:R-:W-:Y:S02]  /*38e0*/  @!P3 IMAD.MOV.U32 R66, RZ, RZ, R63 ;  /* 0x000000ffff42b224 */ /* 0x001fe400078e003f */
[----:B------:R-:W-:Y:S01]  /*38f0*/  @!P3 IMAD.MOV.U32 R67, RZ, RZ, R64 ;  /* 0x000000ffff43b224 */ /* 0x000fe200078e0040 */
[----:B------:R-:W-:Y:S01]  /*3900*/  IADD3 R65, P6, PT, R68, R83, RZ ;  /* 0x0000005344417210 */ /* 0x000fe20007fde0ff */
[----:B------:R0:W-:Y:S04]  /*3910*/  STL [R1+0x340], R69 ;  /* 0x0003404501007387 */ /* 0x0001e80000100800 */
[----:B------:R1:W2:Y:S01]  /*3920*/  @!P3 LDG.E.U8 R46, desc[UR26][R66.64] ;  /* 0x0000001a422eb981 */ /* 0x0002a2000c1e1100 */
[----:B------:R-:W-:-:S02]  /*3930*/  PRMT R201, RZ, 0x7610, R201 ;  /* 0x00007610ffc97816 */ /* 0x000fc400000000c9 */
[----:B0-----:R-:W-:Y:S02]  /*3940*/  SHF.R.U32.HI R69, RZ, 0x1, R74 ;  /* 0x00000001ff457819 */ /* 0x001fe4000001164a */
[----:B-1----:R-:W-:Y:S01]  /*3950*/  LEA.HI.X.SX32 R66, R68, R2, 0x1, P6 ;  /* 0x0000000244427211 */ /* 0x002fe200030f0eff */
[----:B------:R-:W-:Y:S01]  /*3960*/  @!P5 IMAD.MOV.U32 R68, RZ, RZ, R65 ;  /* 0x000000ffff44d224 */ /* 0x000fe200078e0041 */
[----:B------:R-:W-:Y:S01]  /*3970*/  LOP3.LUT P3, RZ, R69, 0x1, RZ, 0xc0, !PT ;  /* 0x0000000145ff7812 */ /* 0x000fe2000786c0ff */
[----:B------:R-:W-:Y:S02]  /*3980*/  IMAD R62, R112, 0x16, RZ ;  /* 0x00000016703e7824 */ /* 0x000fe400078e02ff */
[----:B------:R-:W-:-:S03]  /*3990*/  @!P5 IMAD.MOV.U32 R69, RZ, RZ, R66 ;  /* 0x000000ffff45d224 */ /* 0x000fc600078e0042 */
[-C--:B------:R-:W-:Y:S02]  /*39a0*/  IADD3 R67, P6, PT, R62, R83.reuse, RZ ;  /* 0x000000533e437210 */ /* 0x080fe40007fde0ff */
[----:B------:R0:W2:Y:S01]  /*39b0*/  @!P5 LDG.E.U8 R201, desc[UR26][R68.64] ;  /* 0x0000001a44c9d981 */ /* 0x0000a2000c1e1100 */
[----:B------:R-:W-:Y:S01]  /*39c0*/  LOP3.LUT P5, RZ, R70, 0x1, RZ, 0xc0, !PT ;  /* 0x0000000146ff7812 */ /* 0x000fe200078ac0ff */
[----:B------:R-:W-:Y:S01]  /*39d0*/  IMAD R70, R112, 0x1e, RZ ;  /* 0x0000001e70467824 */ /* 0x000fe200078e02ff */
[----:B------:R-:W-:Y:S02]  /*39e0*/  PRMT R186, RZ, 0x7610, R186 ;  /* 0x00007610ffba7816 */ /* 0x000fe400000000ba */
[----:B0-----:R-:W-:Y:S02]  /*39f0*/  LEA.HI.X.SX32 R68, R62, R2, 0x1, P6 ;  /* 0x000000023e447211 */ /* 0x001fe400030f0eff */
[----:B------:R-:W-:Y:S01]  /*3a00*/  IADD3 R69, P6, PT, R70, R83, RZ ;  /* 0x0000005346457210 */ /* 0x000fe20007fde0ff */
[----:B------:R-:W-:-:S02]  /*3a10*/  VIADD R62, R72, 0xfe ;  /* 0x000000fe483e7836 */ /* 0x000fc40000000000 */
[----:B------:R-:W-:Y:S01]  /*3a20*/  @P4 IMAD.MOV.U32 R72, RZ, RZ, R67 ;  /* 0x000000ffff484224 */ /* 0x000fe200078e0043 */
[----:B------:R-:W-:Y:S01]  /*3a30*/  LEA.HI.X.SX32 R70, R70, R2, 0x1, P6 ;  /* 0x0000000246467211 */ /* 0x000fe200030f0eff */
[----:B------:R-:W-:Y:S01]  /*3a40*/  @P4 IMAD.MOV.U32 R73, RZ, RZ, R68 ;  /* 0x000000ffff494224 */ /* 0x000fe200078e0044 */
[----:B------:R-:W-:Y:S02]  /*3a50*/  PRMT R185, RZ, 0x7610, R185 ;  /* 0x00007610ffb97816 */ /* 0x000fe400000000b9 */
[----:B------:R-:W-:Y:S02]  /*3a60*/  IABS R77, R62 ;  /* 0x0000003e004d7213 */ /* 0x000fe40000000000 */
[----:B------:R0:W2:Y:S01]  /*3a70*/  @P4 LDG.E.U8 R186, desc[UR26][R72.64] ;  /* 0x0000001a48ba4981 */ /* 0x0000a2000c1e1100 */
[----:B------:R-:W-:Y:S02]  /*3a80*/  ISETP.GE.AND P4, PT, R62, RZ, PT ;  /* 0x000000ff3e00720c */ /* 0x000fe40003f86270 */
[----:B------:R-:W-:-:S02]  /*3a90*/  SHF.R.U64 R62, R80, 0x11, RZ ;  /* 0x00000011503e7819 */ /* 0x000fc400000012ff */
[----:B------:R-:W-:Y:S01]  /*3aa0*/  IABS R117, R92 ;  /* 0x0000005c00757213 */ /* 0x000fe20000000000 */
[----:B0-----:R-:W-:Y:S02]  /*3ab0*/  @P3 IMAD.MOV.U32 R72, RZ, RZ, R69 ;  /* 0x000000ffff483224 */ /* 0x001fe400078e0045 */
[----:B------:R-:W-:Y:S01]  /*3ac0*/  @P3 IMAD.MOV.U32 R73, RZ, RZ, R70 ;  /* 0x000000ffff493224 */ /* 0x000fe200078e0046 */
[----:B------:R-:W-:-:S04]  /*3ad0*/  LOP3.LUT P6, RZ, R62, 0x1, RZ, 0xc0, !PT ;  /* 0x000000013eff7812 */ /* 0x000fc800078cc0ff */
[----:B------:R0:W2:Y:S01]  /*3ae0*/  @P3 LDG.E.U8 R185, desc[UR26][R72.64] ;  /* 0x0000001a48b93981 */ /* 0x0000a2000c1e1100 */
[----:B------:R-:W-:Y:S01]  /*3af0*/  IADD3 R62, P3, PT, R98, R83, RZ ;  /* 0x00000053623e7210 */ /* 0x000fe20007f7e0ff */
[----:B------:R-:W-:-:S03]  /*3b00*/  IMAD.HI.U32 R75, R86, R117, RZ ;  /* 0x00000075564b7227 */ /* 0x000fc600078e00ff */
[-C--:B------:R-:W-:Y:S01]  /*3b10*/  LEA.HI.X.SX32 R98, R98, R2.reuse, 0x1, P3 ;  /* 0x0000000262627211 */ /* 0x080fe200018f0eff */
[----:B------:R-:W-:Y:S01]  /*3b20*/  IMAD.MOV R75, RZ, RZ, -R75 ;  /* 0x000000ffff4b7224 */ /* 0x000fe200078e0a4b */
[C---:B------:R-:W-:Y:S02]  /*3b30*/  IADD3 R176, P3, PT, R175.reuse, R83, RZ ;  /* 0x00000053afb07210 */ /* 0x040fe40007f7e0ff */
[----:B------:R-:W-:Y:S01]  /*3b40*/  PRMT R170, RZ, 0x7610, R170 ;  /* 0x00007610ffaa7816 */ /* 0x000fe200000000aa */
[----:B0-----:R-:W-:Y:S01]  /*3b50*/  @P5 IMAD.MOV.U32 R72, RZ, RZ, R62 ;  /* 0x000000ffff485224 */ /* 0x001fe200078e003e */
[----:B------:R-:W-:Y:S01]  /*3b60*/  LEA.HI.X.SX32 R175, R175, R2, 0x1, P3 ;  /* 0x00000002afaf7211 */ /* 0x000fe200018f0eff */
[----:B------:R-:W-:Y:S02]  /*3b70*/  @P5 IMAD.MOV.U32 R73, RZ, RZ, R98 ;  /* 0x000000ffff495224 */ /* 0x000fe400078e0062 */
[----:B------:R-:W-:Y:S01]  /*3b80*/  IMAD R117, R88, R75, R117 ;  /* 0x0000004b58757224 */ /* 0x000fe200078e0275 */
[----:B------:R-:W-:-:S02]  /*3b90*/  SHF.R.U64 R75, R80, 0x9, RZ ;  /* 0x00000009504b7819 */ /* 0x000fc400000012ff */
[----:B------:R0:W2:Y:S01]  /*3ba0*/  @P5 LDG.E.U8 R170, desc[UR26][R72.64] ;  /* 0x0000001a48aa5981 */ /* 0x0000a2000c1e1100 */
[----:B------:R-:W-:Y:S02]  /*3bb0*/  PRMT R44, RZ, 0x7610, R44 ;  /* 0x00007610ff2c7816 */ /* 0x000fe4000000002c */
[----:B------:R-:W-:Y:S02]  /*3bc0*/  LOP3.LUT P3, RZ, R75, 0x1, RZ, 0xc0, !PT ;  /* 0x000000014bff7812 */ /* 0x000fe4000786c0ff */
[----:B------:R-:W-:Y:S01]  /*3bd0*/  SHF.R.U64 R75, R80, 0x1, RZ ;  /* 0x00000001504b7819 */ /* 0x000fe200000012ff */
[----:B0-----:R-:W-:Y:S02]  /*3be0*/  @P6 IMAD.MOV.U32 R72, RZ, RZ, R176 ;  /* 0x000000ffff486224 */ /* 0x001fe400078e00b0 */
[----:B------:R-:W-:Y:S01]  /*3bf0*/  @P6 IMAD.MOV.U32 R73, RZ, RZ, R175 ;  /* 0x000000ffff496224 */ /* 0x000fe200078e00af */
[----:B------:R-:W-:Y:S01]  /*3c00*/  LOP3.LUT P5, RZ, R75, 0x1, RZ, 0xc0, !PT ;  /* 0x000000014bff7812 */ /* 0x000fe200078ac0ff */
[----:B------:R-:W-:-:S03]  /*3c10*/  IMAD.HI.U32 R76, R86, R77, RZ ;  /* 0x0000004d564c7227 */ /* 0x000fc600078e00ff */
[----:B------:R0:W2:Y:S01]  /*3c20*/  @P6 LDG.E.U8 R44, desc[UR26][R72.64] ;  /* 0x0000001a482c6981 */ /* 0x0000a2000c1e1100 */
[CC--:B------:R-:W-:Y:S01]  /*3c30*/  IADD3 R192, P6, PT, R191.reuse, R83.reuse, RZ ;  /* 0x00000053bfc07210 */ /* 0x0c0fe20007fde0ff */
[----:B------:R-:W-:Y:S02]  /*3c40*/  IMAD R75, R112, 0x3e, RZ ;  /* 0x0000003e704b7824 */ /* 0x000fe400078e02ff */
[----:B------:R-:W-:Y:S01]  /*3c50*/  IMAD.MOV R76, RZ, RZ, -R76 ;  /* 0x000000ffff4c7224 */ /* 0x000fe200078e0a4c */
[----:B------:R-:W-:Y:S02]  /*3c60*/  LEA.HI.X.SX32 R191, R191, R2, 0x1, P6 ;  /* 0x00000002bfbf7211 */ /* 0x000fe400030f0eff */
[C---:B------:R-:W-:Y:S01]  /*3c70*/  IADD3 R78, P6, PT, R75.reuse, R83, RZ ;  /* 0x000000534b4e7210 */ /* 0x040fe20007fde0ff */
[----:B------:R-:W-:Y:S01]  /*3c80*/  IMAD R84, R88, R76, R77 ;  /* 0x0000004c58547224 */ /* 0x000fe200078e024d */
[----:B------:R-:W-:Y:S01]  /*3c90*/  PRMT R42, RZ, 0x7610, R42 ;  /* 0x00007610ff2a7816 */ /* 0x000fe2000000002a */
[----:B0-----:R-:W-:Y:S01]  /*3ca0*/  @P3 IMAD.MOV.U32 R72, RZ, RZ, R192 ;  /* 0x000000ffff483224 */ /* 0x001fe200078e00c0 */
[----:B------:R-:W-:Y:S01]  /*3cb0*/  LEA.HI.X.SX32 R90, R75, R2, 0x1, P6 ;  /* 0x000000024b5a7211 */ /* 0x000fe200030f0eff */
[----:B------:R-:W-:-:S02]  /*3cc0*/  @P3 IMAD.MOV.U32 R73, RZ, RZ, R191 ;  /* 0x000000ffff493224 */ /* 0x000fc400078e00bf */
[----:B------:R-:W-:Y:S01]  /*3cd0*/  VIADD R76, R94, 0xfffffff8 ;  /* 0xfffffff85e4c7836 */ /* 0x000fe20000000000 */
[----:B------:R-:W-:Y:S02]  /*3ce0*/  IABS R79, R95 ;  /* 0x0000005f004f7213 */ /* 0x000fe40000000000 */
[----:B------:R0:W2:Y:S01]  /*3cf0*/  @P3 LDG.E.U8 R42, desc[UR26][R72.64] ;  /* 0x0000001a482a3981 */ /* 0x0000a2000c1e1100 */
[----:B------:R-:W-:Y:S02]  /*3d00*/  PRMT R43, RZ, 0x7610, R43 ;  /* 0x00007610ff2b7816 */ /* 0x000fe4000000002b */
[----:B------:R-:W-:Y:S01]  /*3d10*/  ISETP.GE.U32.AND P3, PT, R76, 0x7fffffb9, PT ;  /* 0x7fffffb94c00780c */ /* 0x000fe20003f66070 */
[----:B------:R-:W-:Y:S02]  /*3d20*/  IMAD R76, R112, 0x7, RZ ;  /* 0x00000007704c7824 */ /* 0x000fe400078e02ff */
[----:B------:R-:W-:-:S04]  /*3d30*/  IMAD.HI.U32 R75, R86, R79, RZ ;  /* 0x0000004f564b7227 */ /* 0x000fc800078e00ff */
[----:B0-----:R-:W-:Y:S02]  /*3d40*/  @P5 IMAD.MOV.U32 R72, RZ, RZ, R78 ;  /* 0x000000ffff485224 */ /* 0x001fe400078e004e */
[----:B------:R-:W-:Y:S02]  /*3d50*/  @P5 IMAD.MOV.U32 R73, RZ, RZ, R90 ;  /* 0x000000ffff495224 */ /* 0x000fe400078e005a */
[----:B------:R-:W-:Y:S02]  /*3d60*/  VIADD R77, R94, 0xfffffff0 ;  /* 0xfffffff05e4d7836 */ /* 0x000fe40000000000 */
[----:B------:R-:W-:Y:S01]  /*3d70*/  IMAD.MOV R128, RZ, RZ, -R75 ;  /* 0x000000ffff807224 */ /* 0x000fe200078e0a4b */
[----:B------:R0:W2:Y:S01]  /*3d80*/  @P5 LDG.E.U8 R43, desc[UR26][R72.64] ;  /* 0x0000001a482b5981 */ /* 0x0000a2000c1e1100 */
[----:B------:R-:W-:Y:S01]  /*3d90*/  IMAD R75, R112, 0xf, RZ ;  /* 0x0000000f704b7824 */ /* 0x000fe200078e02ff */
[----:B------:R-:W-:Y:S02]  /*3da0*/  ISETP.GE.U32.AND P5, PT, R77, 0x7fffffb1, PT ;  /* 0x7fffffb14d00780c */ /* 0x000fe40003fa6070 */
[----:B------:R-:W-:-:S02]  /*3db0*/  PRMT R40, RZ, 0x7610, R40 ;  /* 0x00007610ff287816 */ /* 0x000fc40000000028 */
[----:B0-----:R-:W-:Y:S01]  /*3dc0*/  IADD3 R72, P6, PT, R76, R83, RZ ;  /* 0x000000534c487210 */ /* 0x001fe20007fde0ff */
[----:B------:R-:W-:-:S03]  /*3dd0*/  IMAD R77, R112, 0x17, RZ ;  /* 0x00000017704d7824 */ /* 0x000fc600078e02ff */
[----:B------:R-:W-:Y:S02]  /*3de0*/  LEA.HI.X.SX32 R73, R76, R2, 0x1, P6 ;  /* 0x000000024c497211 */ /* 0x000fe400030f0eff */
[----:B------:R-:W-:Y:S02]  /*3df0*/  SHF.R.U32.HI R76, RZ, 0x8, R74 ;  /* 0x00000008ff4c7819 */ /* 0x000fe4000001164a */
[CC--:B------:R-:W-:Y:S01]  /*3e00*/  IADD3 R74, P6, PT, R75.reuse, R83.reuse, RZ ;  /* 0x000000534b4a7210 */ /* 0x0c0fe20007fde0ff */
[----:B------:R-:W2:Y:S01]  /*3e10*/  @!P3 LDG.E.U8 R40, desc[UR26][R72.64] ;  /* 0x0000001a4828b981 */ /* 0x000ea2000c1e1100 */
[----:B------:R-:W-:Y:S01]  /*3e20*/  PRMT R41, RZ, 0x7610, R41 ;  /* 0x00007610ff297816 */ /* 0x000fe20000000029 */
[----:B------:R-:W-:Y:S01]  /*3e30*/  IMAD R128, R88, R128, R79 ;  /* 0x0000008058807224 */ /* 0x000fe200078e024f */
[----:B------:R-:W-:Y:S01]  /*3e40*/  LOP3.LUT P3, RZ, R76, 0x1, RZ, 0xc0, !PT ;  /* 0x000000014cff7812 */ /* 0x000fe2000786c0ff */
[----:B------:R0:W-:Y:S01]  /*3e50*/  STL [R1+0x34c], R78 ;  /* 0x00034c4e01007387 */ /* 0x0001e20000100800 */
[----:B------:R-:W-:Y:S01]  /*3e60*/  LEA.HI.X.SX32 R75, R75, R2, 0x1, P6 ;  /* 0x000000024b4b7211 */ /* 0x000fe200030f0eff */
[----:B------:R-:W-:Y:S01]  /*3e70*/  IMAD R79, R112, 0x1f, RZ ;  /* 0x0000001f704f7824 */ /* 0x000fe200078e02ff */
[----:B------:R-:W-:Y:S01]  /*3e80*/  IADD3 R76, P6, PT, R77, R83, RZ ;  /* 0x000000534d4c7210 */ /* 0x000fe20007fde0ff */
[----:B------:R1:W-:Y:S01]  /*3e90*/  STL [R1+0x348], R90 ;  /* 0x0003485a01007387 */ /* 0x0003e20000100800 */
[----:B------:R-:W-:-:S02]  /*3ea0*/  PRMT R38, RZ, 0x7610, R38 ;  /* 0x00007610ff267816 */ /* 0x000fc40000000026 */
[----:B0-----:R-:W-:Y:S01]  /*3eb0*/  SHF.R.U64 R78, R80, 0x18, RZ ;  /* 0x00000018504e7819 */ /* 0x001fe200000012ff */
[----:B------:R-:W2:Y:S01]  /*3ec0*/  @!P5 LDG.E.U8 R41, desc[UR26][R74.64] ;  /* 0x0000001a4a29d981 */ /* 0x000ea2000c1e1100 */
[-C--:B------:R-:W-:Y:S02]  /*3ed0*/  LEA.HI.X.SX32 R77, R77, R2.reuse, 0x1, P6 ;  /* 0x000000024d4d7211 */ /* 0x080fe400030f0eff */
[----:B------:R-:W-:Y:S01]  /*3ee0*/  LOP3.LUT P5, RZ, R78, 0x1, RZ, 0xc0, !PT ;  /* 0x000000014eff7812 */ /* 0x000fe200078ac0ff */
[----:B-1----:R-:W-:Y:S01]  /*3ef0*/  IMAD R90, R112, 0x27, RZ ;  /* 0x00000027705a7824 */ /* 0x002fe200078e02ff */
[C---:B------:R-:W-:Y:S01]  /*3f00*/  IADD3 R78, P6, PT, R79.reuse, R83, RZ ;  /* 0x000000534f4e7210 */ /* 0x040fe20007fde0ff */
[----:B------:R-:W2:Y:S01]  /*3f10*/  @P3 LDG.E.U8 R38, desc[UR26][R76.64] ;  /* 0x0000001a4c263981 */ /* 0x000ea2000c1e1100 */
[----:B------:R-:W-:Y:S02]  /*3f20*/  SHF.R.U64 R91, R80, 0x10, RZ ;  /* 0x00000010505b7819 */ /* 0x000fe400000012ff */
[----:B------:R-:W-:-:S02]  /*3f30*/  LEA.HI.X.SX32 R79, R79, R2, 0x1, P6 ;  /* 0x000000024f4f7211 */ /* 0x000fc400030f0eff */
[-C--:B------:R-:W-:Y:S02]  /*3f40*/  IADD3 R106, P6, PT, R90, R83.reuse, RZ ;  /* 0x000000535a6a7210 */ /* 0x080fe40007fde0ff */
[----:B------:R-:W-:Y:S02]  /*3f50*/  LOP3.LUT P3, RZ, R91, 0x1, RZ, 0xc0, !PT ;  /* 0x000000015bff7812 */ /* 0x000fe4000786c0ff */
[----:B------:R-:W-:Y:S02]  /*3f60*/  SHF.R.U64 R91, R80, 0x8, RZ ;  /* 0x00000008505b7819 */ /* 0x000fe400000012ff */
[----:B------:R-:W-:Y:S02]  /*3f70*/  LEA.HI.X.SX32 R80, R90, R2, 0x1, P6 ;  /* 0x000000025a507211 */ /* 0x000fe400030f0eff */
[----:B------:R-:W-:Y:S02]  /*3f80*/  IADD3 R178, P6, PT, R177, R83, RZ ;  /* 0x00000053b1b27210 */ /* 0x000fe40007fde0ff */
[----:B------:R-:W-:-:S02]  /*3f90*/  PRMT R39, RZ, 0x7610, R39 ;  /* 0x00007610ff277816 */ /* 0x000fc40000000027 */
[----:B------:R-:W-:Y:S02]  /*3fa0*/  LEA.HI.X.SX32 R177, R177, R2, 0x1, P6 ;  /* 0x00000002b1b17211 */ /* 0x000fe400030f0eff */
[----:B------:R-:W-:Y:S02]  /*3fb0*/  ISETP.GT.U32.AND P6, PT, R88, R89, PT ;  /* 0x000000595800720c */ /* 0x000fe40003fc4070 */
[----:B------:R-:W2:Y:S01]  /*3fc0*/  @!P1 LDG.E.U8 R39, desc[UR26][R78.64] ;  /* 0x0000001a4e279981 */ /* 0x000ea2000c1e1100 */
[----:B------:R-:W-:Y:S01]  /*3fd0*/  PRMT R36, RZ, 0x7610, R36 ;  /* 0x00007610ff247816 */ /* 0x000fe20000000024 */
[----:B------:R-:W-:Y:S01]  /*3fe0*/  @P5 IMAD.MOV.U32 R90, RZ, RZ, R106 ;  /* 0x000000ffff5a5224 */ /* 0x000fe200078e006a */
[----:B------:R-:W-:Y:S01]  /*3ff0*/  LOP3.LUT P1, RZ, R91, 0x1, RZ, 0xc0, !PT ;  /* 0x000000015bff7812 */ /* 0x000fe2000782c0ff */
[----:B------:R-:W-:Y:S01]  /*4000*/  @P5 IMAD.MOV.U32 R91, RZ, RZ, R80 ;  /* 0x000000ffff5b5224 */ /* 0x000fe200078e0050 */
[----:B------:R-:W-:-:S04]  /*4010*/  PRMT R37, RZ, 0x7610, R37 ;  /* 0x00007610ff257816 */ /* 0x000fc80000000025 */
[----:B------:R0:W2:Y:S01]  /*4020*/  @P5 LDG.E.U8 R36, desc[UR26][R90.64] ;  /* 0x0000001a5a245981 */ /* 0x0000a2000c1e1100 */
[----:B------:R-:W-:Y:S01]  /*4030*/  IADD3 R194, P5, PT, R193, R83, RZ ;  /* 0x00000053c1c27210 */ /* 0x000fe20007fbe0ff */
[----:B------:R-:W-:Y:S02]  /*4040*/  @!P6 IMAD.IADD R89, R89, 0x1, -R88 ;  /* 0x000000015959e824 */ /* 0x000fe400078e0a58 */
[----:B0-----:R-:W-:Y:S02]  /*4050*/  @P3 IMAD.MOV.U32 R90, RZ, RZ, R178 ;  /* 0x000000ffff5a3224 */ /* 0x001fe400078e00b2 */
[----:B------:R-:W-:Y:S01]  /*4060*/  @P3 IMAD.MOV.U32 R91, RZ, RZ, R177 ;  /* 0x000000ffff5b3224 */ /* 0x000fe200078e00b1 */
[----:B------:R-:W-:Y:S02]  /*4070*/  LEA.HI.X.SX32 R193, R193, R2, 0x1, P5 ;  /* 0x00000002c1c17211 */ /* 0x000fe400028f0eff */
[C---:B------:R-:W-:Y:S02]  /*4080*/  ISETP.GT.U32.AND P6, PT, R88.reuse, R89, PT ;  /* 0x000000595800720c */ /* 0x040fe40003fc4070 */
[----:B------:R0:W2:Y:S01]  /*4090*/  @P3 LDG.E.U8 R37, desc[UR26][R90.64] ;  /* 0x0000001a5a253981 */ /* 0x0000a2000c1e1100 */
[----:B------:R-:W-:-:S02]  /*40a0*/  ISETP.GT.U32.AND P3, PT, R88, R84, PT ;  /* 0x000000545800720c */ /* 0x000fc40003f64070 */
[C---:B------:R-:W-:Y:S02]  /*40b0*/  LOP3.LUT R100, R87.reuse, 0x8, RZ, 0xfc, !PT ;  /* 0x0000000857647812 */ /* 0x040fe400078efcff */
[----:B------:R-:W-:Y:S02]  /*40c0*/  PRMT R34, RZ, 0x7610, R34 ;  /* 0x00007610ff227816 */ /* 0x000fe40000000022 */
[----:B------:R-:W-:Y:S01]  /*40d0*/  IABS R101, R100 ;  /* 0x0000006400657213 */ /* 0x000fe20000000000 */
[----:B0-----:R-:W-:Y:S02]  /*40e0*/  @P1 IMAD.MOV.U32 R90, RZ, RZ, R194 ;  /* 0x000000ffff5a1224 */ /* 0x001fe400078e00c2 */
[----:B------:R-:W-:Y:S01]  /*40f0*/  @P1 IMAD.MOV.U32 R91, RZ, RZ, R193 ;  /* 0x000000ffff5b1224 */ /* 0x000fe200078e00c1 */
[----:B------:R-:W-:Y:S02]  /*4100*/  LOP3.LUT R96, R87, 0xa, RZ, 0xfc, !PT ;  /* 0x0000000a57607812 */ /* 0x000fe400078efcff */
[----:B------:R-:W-:-:S02]  /*4110*/  IADD3 R102, P5, PT, R99, R83, RZ ;  /* 0x0000005363667210 */ /* 0x000fc40007fbe0ff */
[----:B------:R0:W2:Y:S01]  /*4120*/  @P1 LDG.E.U8 R34, desc[UR26][R90.64] ;  /* 0x0000001a5a221981 */ /* 0x0000a2000c1e1100 */
[----:B------:R-:W-:Y:S01]  /*4130*/  IABS R103, R96 ;  /* 0x0000006000677213 */ /* 0x000fe20000000000 */
[----:B------:R-:W-:Y:S01]  /*4140*/  IMAD.HI.U32 R97, R86, R101, RZ ;  /* 0x0000006556617227 */ /* 0x000fe200078e00ff */
[----:B------:R-:W-:Y:S02]  /*4150*/  ISETP.GT.U32.AND P1, PT, R88, R117, PT ;  /* 0x000000755800720c */ /* 0x000fe40003f24070 */
[----:B------:R-:W-:Y:S01]  /*4160*/  LEA.HI.X.SX32 R104, R99, R2, 0x1, P5 ;  /* 0x0000000263687211 */ /* 0x000fe200028f0eff */
[--C-:B------:R-:W-:Y:S02]  /*4170*/  @!P3 IMAD.IADD R84, R84, 0x1, -R88.reuse ;  /* 0x000000015454b824 */ /* 0x100fe400078e0a58 */
[----:B------:R-:W-:Y:S01]  /*4180*/  @!P6 IMAD.IADD R89, R89, 0x1, -R88 ;  /* 0x000000015959e824 */ /* 0x000fe200078e0a58 */
[----:B------:R-:W-:Y:S01]  /*4190*/  ISETP.GE.AND P6, PT, R87, RZ, PT ;  /* 0x000000ff5700720c */ /* 0x000fe20003fc6270 */
[----:B------:R-:W-:Y:S01]  /*41a0*/  IMAD.MOV R97, RZ, RZ, -R97 ;  /* 0x000000ffff617224 */ /* 0x000fe200078e0a61 */
[----:B------:R-:W-:Y:S01]  /*41b0*/  PRMT R35, RZ, 0x7610, R35 ;  /* 0x00007610ff237816 */ /* 0x000fe20000000023 */
[----:B------:R-:W-:Y:S01]  /*41c0*/  IMAD.HI.U32 R99, R86, R103, RZ ;  /* 0x0000006756637227 */ /* 0x000fe200078e00ff */
[----:B------:R-:W-:-:S02]  /*41d0*/  ISETP.GT.U32.AND P3, PT, R88, R84, PT ;  /* 0x000000545800720c */ /* 0x000fc40003f64070 */
[C---:B------:R-:W-:Y:S01]  /*41e0*/  ISETP.GT.U32.AND P5, PT, R88.reuse, R128, PT ;  /* 0x000000805800720c */ /* 0x040fe20003fa4070 */
[----:B0-----:R-:W-:Y:S02]  /*41f0*/  @!P2 IMAD.MOV.U32 R90, RZ, RZ, R102 ;  /* 0x000000ffff5aa224 */ /* 0x001fe400078e0066 */
[----:B------:R-:W-:Y:S02]  /*4200*/  @!P2 IMAD.MOV.U32 R91, RZ, RZ, R104 ;  /* 0x000000ffff5ba224 */ /* 0x000fe400078e0068 */
[C---:B------:R-:W-:Y:S02]  /*4210*/  IMAD R97, R88.reuse, R97, R101 ;  /* 0x0000006158617224 */ /* 0x040fe400078e0265 */
[----:B------:R-:W-:Y:S01]  /*4220*/  IMAD.MOV R99, RZ, RZ, -R99 ;  /* 0x000000ffff637224 */ /* 0x000fe200078e0a63 */
[----:B------:R0:W2:Y:S01]  /*4230*/  @!P2 LDG.E.U8 R35, desc[UR26][R90.64] ;  /* 0x0000001a5a23a981 */ /* 0x0000a2000c1e1100 */
[----:B------:R-:W-:Y:S01]  /*4240*/  @!P1 IMAD.IADD R117, R117, 0x1, -R88 ;  /* 0x0000000175759824 */ /* 0x000fe200078e0a58 */
[C---:B------:R-:W-:Y:S01]  /*4250*/  ISETP.GT.U32.AND P1, PT, R88.reuse, R97, PT ;  /* 0x000000615800720c */ /* 0x040fe20003f24070 */
[----:B------:R-:W-:-:S02]  /*4260*/  IMAD R116, R88, R99, R103 ;  /* 0x0000006358747224 */ /* 0x000fc400078e0267 */
[----:B0-----:R-:W-:-:S04]  /*4270*/  IMAD.MOV.U32 R91, RZ, RZ, R89 ;  /* 0x000000ffff5b7224 */ /* 0x001fc800078e0059 */
[----:B------:R-:W-:Y:S01]  /*4280*/  @!P6 IMAD.MOV R91, RZ, RZ, -R91 ;  /* 0x000000ffff5be224 */ /* 0x000fe200078e0a5b */
[----:B------:R-:W-:Y:S01]  /*4290*/  ISETP.GT.U32.AND P6, PT, R88, R116, PT ;  /* 0x000000745800720c */ /* 0x000fe20003fc4070 */
[--C-:B------:R-:W-:Y:S01]  /*42a0*/  @!P3 IMAD.IADD R84, R84, 0x1, -R88.reuse ;  /* 0x000000015454b824 */ /* 0x100fe200078e0a58 */
[----:B------:R-:W-:Y:S01]  /*42b0*/  ISETP.GT.U32.AND P3, PT, R88, R117, PT ;  /* 0x000000755800720c */ /* 0x000fe20003f64070 */
[--C-:B------:R-:W-:Y:S01]  /*42c0*/  @!P5 IMAD.IADD R128, R128, 0x1, -R88.reuse ;  /* 0x000000018080d824 */ /* 0x100fe200078e0a58 */
[----:B------:R-:W-:Y:S02]  /*42d0*/  ISETP.GE.AND P2, PT, R92, RZ, PT ;  /* 0x000000ff5c00720c */ /* 0x000fe40003f46270 */
[----:B------:R-:W-:Y:S01]  /*42e0*/  LOP3.LUT R92, R87, 0xc, RZ, 0xfc, !PT ;  /* 0x0000000c575c7812 */ /* 0x000fe200078efcff */
[----:B------:R0:W-:Y:S01]  /*42f0*/  STL [R1+0x354], R102 ;  /* 0x0003546601007387 */ /* 0x0001e20000100800 */
[----:B------:R-:W-:Y:S01]  /*4300*/  ISETP.GT.U32.AND P5, PT, R88, R128, PT ;  /* 0x000000805800720c */ /* 0x000fe20003fa4070 */
[----:B------:R-:W-:Y:S01]  /*4310*/  @!P1 IMAD.IADD R97, R97, 0x1, -R88 ;  /* 0x0000000161619824 */ /* 0x000fe200078e0a58 */
[----:B------:R-:W-:-:S03]  /*4320*/  IABS R129, R92 ;  /* 0x0000005c00817213 */ /* 0x000fc60000000000 */
[--C-:B------:R-:W-:Y:S01]  /*4330*/  @!P6 IMAD.IADD R116, R116, 0x1, -R88.reuse ;  /* 0x000000017474e824 */ /* 0x100fe200078e0a58 */
[----:B0-----:R-:W-:Y:S01]  /*4340*/  LOP3.LUT R102, R87, 0x10, RZ, 0xfc, !PT ;  /* 0x0000001057667812 */ /* 0x001fe200078efcff */
[----:B------:R-:W-:Y:S01]  /*4350*/  IMAD.HI.U32 R89, R86, R129, RZ ;  /* 0x0000008156597227 */ /* 0x000fe200078e00ff */
[----:B------:R-:W-:Y:S02]  /*4360*/  ISETP.GT.U32.AND P1, PT, R88, R97, PT ;  /* 0x000000615800720c */ /* 0x000fe40003f24070 */
[----:B------:R-:W-:Y:S01]  /*4370*/  IABS R211, R102 ;  /* 0x0000006600d37213 */ /* 0x000fe20000000000 */
[----:B------:R-:W-:Y:S01]  /*4380*/  @!P3 IMAD.IADD R117, R117, 0x1, -R88 ;  /* 0x000000017575b824 */ /* 0x000fe200078e0a58 */
[----:B------:R-:W-:Y:S01]  /*4390*/  ISETP.GE.AND P3, PT, R95, RZ, PT ;  /* 0x000000ff5f00720c */ /* 0x000fe20003f66270 */
[----:B------:R-:W-:Y:S01]  /*43a0*/  IMAD.MOV R95, RZ, RZ, -R89 ;  /* 0x000000ffff5f7224 */ /* 0x000fe200078e0a59 */
[----:B------:R-:W-:Y:S01]  /*43b0*/  LOP3.LUT R103, R87, 0x12, RZ, 0xfc, !PT ;  /* 0x0000001257677812 */ /* 0x000fe200078efcff */
[----:B------:R-:W-:Y:S01]  /*43c0*/  IMAD.HI.U32 R89, R86, R211, RZ ;  /* 0x000000d356597227 */ /* 0x000fe200078e00ff */
[----:B------:R-:W-:-:S02]  /*43d0*/  ISETP.GT.U32.AND P6, PT, R88, R116, PT ;  /* 0x000000745800720c */ /* 0x000fc40003fc4070 */
[----:B------:R-:W-:Y:S01]  /*43e0*/  IABS R99, R103 ;  /* 0x0000006700637213 */ /* 0x000fe20000000000 */
[----:B------:R-:W-:Y:S01]  /*43f0*/  @!P5 IMAD.IADD R128, R128, 0x1, -R88 ;  /* 0x000000018080d824 */ /* 0x000fe200078e0a58 */
[----:B------:R-:W-:Y:S01]  /*4400*/  ISETP.GE.AND P5, PT, R100, RZ, PT ;  /* 0x000000ff6400720c */ /* 0x000fe20003fa6270 */
[----:B------:R-:W-:Y:S01]  /*4410*/  IMAD R129, R88, R95, R129 ;  /* 0x0000005f58817224 */ /* 0x000fe200078e0281 */
[----:B------:R-:W-:Y:S01]  /*4420*/  LOP3.LUT R100, R87, 0x14, RZ, 0xfc, !PT ;  /* 0x0000001457647812 */ /* 0x000fe200078efcff */
[----:B------:R-:W-:Y:S02]  /*4430*/  IMAD.MOV R89, RZ, RZ, -R89 ;  /* 0x000000ffff597224 */ /* 0x000fe400078e0a59 */
[----:B------:R-:W-:Y:S01]  /*4440*/  IMAD.HI.U32 R90, R86, R99, RZ ;  /* 0x00000063565a7227 */ /* 0x000fe200078e00ff */
[----:B------:R-:W-:-:S03]  /*4450*/  IABS R95, R100 ;  /* 0x00000064005f7213 */ /* 0x000fc60000000000 */
[----:B------:R-:W-:Y:S01]  /*4460*/  @!P1 IMAD.IADD R97, R97, 0x1, -R88 ;  /* 0x0000000161619824 */ /* 0x000fe200078e0a58 */
[C---:B------:R-:W-:Y:S01]  /*4470*/  ISETP.GT.U32.AND P1, PT, R88.reuse, R129, PT ;  /* 0x000000815800720c */ /* 0x040fe20003f24070 */
[----:B------:R-:W-:Y:S01]  /*4480*/  IMAD R211, R88, R89, R211 ;  /* 0x0000005958d37224 */ /* 0x000fe200078e02d3 */
[C---:B------:R-:W-:Y:S01]  /*4490*/  LOP3.LUT R105, R87.reuse, 0x1a, RZ, 0xfc, !PT ;  /* 0x0000001a57697812 */ /* 0x040fe200078efcff */
[----:B------:R-:W-:Y:S01]  /*44a0*/  IMAD.MOV R90, RZ, RZ, -R90 ;  /* 0x000000ffff5a7224 */ /* 0x000fe200078e0a5a */
[----:B------:R-:W-:Y:S01]  /*44b0*/  LOP3.LUT R108, R87, 0x18, RZ, 0xfc, !PT ;  /* 0x00000018576c7812 */ /* 0x000fe200078efcff */
[----:B------:R-:W-:Y:S01]  /*44c0*/  @!P6 IMAD.IADD R116, R116, 0x1, -R88 ;  /* 0x000000017474e824 */ /* 0x000fe200078e0a58 */
[----:B------:R-:W-:Y:S01]  /*44d0*/  ISETP.GT.U32.AND P6, PT, R88, R211, PT ;  /* 0x000000d35800720c */ /* 0x000fe20003fc4070 */
[----:B------:R-:W-:Y:S01]  /*44e0*/  IMAD.HI.U32 R89, R86, R95, RZ ;  /* 0x0000005f56597227 */ /* 0x000fe200078e00ff */
[----:B------:R-:W-:-:S03]  /*44f0*/  IABS R101, R105 ;  /* 0x0000006900657213 */ /* 0x000fc60000000000 */
[----:B------:R-:W-:Y:S01]  /*4500*/  IMAD R114, R88, R90, R99 ;  /* 0x0000005a58727224 */ /* 0x000fe200078e0263 */
[----:B------:R-:W-:Y:S01]  /*4510*/  IABS R99, R108 ;  /* 0x0000006c00637213 */ /* 0x000fe20000000000 */
[----:B------:R-:W-:Y:S02]  /*4520*/  IMAD.MOV R89, RZ, RZ, -R89 ;  /* 0x000000ffff597224 */ /* 0x000fe400078e0a59 */
[----:B------:R-:W-:-:S04]  /*4530*/  IMAD.HI.U32 R90, R86, R101, RZ ;  /* 0x00000065565a7227 */ /* 0x000fc800078e00ff */
[C---:B------:R-:W-:Y:S02]  /*4540*/  IMAD R130, R88.reuse, R89, R95 ;  /* 0x0000005958827224 */ /* 0x040fe400078e025f */
[----:B------:R-:W-:Y:S01]  /*4550*/  @!P1 IMAD.IADD R129, R129, 0x1, -R88 ;  /* 0x0000000181819824 */ /* 0x000fe200078e0a58 */
[----:B------:R-:W-:Y:S01]  /*4560*/  ISETP.GT.U32.AND P1, PT, R88, R114, PT ;  /* 0x000000725800720c */ /* 0x000fe20003f24070 */
[----:B------:R-:W-:-:S04]  /*4570*/  IMAD.HI.U32 R89, R86, R99, RZ ;  /* 0x0000006356597227 */ /* 0x000fc800078e00ff */
[----:B------:R-:W-:Y:S02]  /*4580*/  IMAD.MOV R90, RZ, RZ, -R90 ;  /* 0x000000ffff5a7224 */ /* 0x000fe400078e0a5a */
[----:B------:R-:W-:Y:S01]  /*4590*/  @!P6 IMAD.IADD R211, R211, 0x1, -R88 ;  /* 0x00000001d3d3e824 */ /* 0x000fe200078e0a58 */
[C---:B------:R-:W-:Y:S01]  /*45a0*/  ISETP.GT.U32.AND P6, PT, R88.reuse, R130, PT ;  /* 0x000000825800720c */ /* 0x040fe20003fc4070 */
[----:B------:R-:W-:Y:S02]  /*45b0*/  IMAD.MOV R210, RZ, RZ, -R89 ;  /* 0x000000ffffd27224 */ /* 0x000fe400078e0a59 */
[C---:B------:R-:W-:Y:S01]  /*45c0*/  IMAD R110, R88.reuse, R90, R101 ;  /* 0x0000005a586e7224 */ /* 0x040fe200078e0265 */
[----:B------:R0:W-:Y:S01]  /*45d0*/  STL [R1+0x350], R104 ;  /* 0x0003506801007387 */ /* 0x0001e20000100800 */
[----:B------:R-:W-:Y:S02]  /*45e0*/  IMAD R210, R88, R210, R99 ;  /* 0x000000d258d27224 */ /* 0x000fe400078e0263 */
[----:B------:R-:W-:-:S02]  /*45f0*/  IMAD.MOV.U32 R90, RZ, RZ, R97 ;  /* 0x000000ffff5a7224 */ /* 0x000fc400078e0061 */
[----:B------:R-:W-:Y:S01]  /*4600*/  @!P4 IMAD.MOV R84, RZ, RZ, -R84 ;  /* 0x000000ffff54c224 */ /* 0x000fe200078e0a54 */
[----:B------:R-:W-:Y:S01]  /*4610*/  ISETP.GT.U32.AND P4, PT, R88, R129, PT ;  /* 0x000000815800720c */ /* 0x000fe20003f84070 */
[----:B------:R-:W-:Y:S01]  /*4620*/  @!P5 IMAD.MOV R90, RZ, RZ, -R90 ;  /* 0x000000ffff5ad224 */ /* 0x000fe200078e0a5a */
[C---:B0-----:R-:W-:Y:S01]  /*4630*/  LOP3.LUT R104, R87.reuse, 0x1c, RZ, 0xfc, !PT ;  /* 0x0000001c57687812 */ /* 0x041fe200078efcff */
[--C-:B------:R-:W-:Y:S01]  /*4640*/  @!P1 IMAD.IADD R114, R114, 0x1, -R88.reuse ;  /* 0x0000000172729824 */ /* 0x100fe200078e0a58 */
[----:B------:R-:W-:Y:S02]  /*4650*/  ISETP.GT.U32.AND P5, PT, R88, R210, PT ;  /* 0x000000d25800720c */ /* 0x000fe40003fa4070 */
[----:B------:R-:W-:Y:S01]  /*4660*/  IABS R131, R104 ;  /* 0x0000006800837213 */ /* 0x000fe20000000000 */
[----:B------:R-:W-:Y:S01]  /*4670*/  @!P6 IMAD.IADD R130, R130, 0x1, -R88 ;  /* 0x000000018282e824 */ /* 0x000fe200078e0a58 */
[----:B------:R-:W-:Y:S02]  /*4680*/  ISETP.GE.AND P1, PT, R96, RZ, PT ;  /* 0x000000ff6000720c */ /* 0x000fe40003f26270 */
[----:B------:R-:W-:Y:S01]  /*4690*/  LOP3.LUT R107, R87, 0x20, RZ, 0xfc, !PT ;  /* 0x00000020576b7812 */ /* 0x000fe200078efcff */
[----:B------:R-:W-:Y:S01]  /*46a0*/  IMAD.HI.U32 R89, R86, R131, RZ ;  /* 0x0000008356597227 */ /* 0x000fe200078e00ff */
[----:B------:R-:W-:-:S02]  /*46b0*/  ISETP.GT.U32.AND P6, PT, R88, R114, PT ;  /* 0x000000725800720c */ /* 0x000fc40003fc4070 */
[----:B------:R-:W-:Y:S01]  /*46c0*/  IABS R95, R107 ;  /* 0x0000006b005f7213 */ /* 0x000fe20000000000 */
[----:B------:R-:W-:Y:S01]  /*46d0*/  @!P2 IMAD.MOV R117, RZ, RZ, -R117 ;  /* 0x000000ffff75a224 */ /* 0x000fe200078e0a75 */
[C---:B------:R-:W-:Y:S01]  /*46e0*/  ISETP.GT.U32.AND P2, PT, R88.reuse, R211, PT ;  /* 0x000000d35800720c */ /* 0x040fe20003f44070 */
[----:B------:R-:W-:Y:S01]  /*46f0*/  @!P3 IMAD.MOV R128, RZ, RZ, -R128 ;  /* 0x000000ffff80b224 */ /* 0x000fe200078e0a80 */
[----:B------:R-:W-:Y:S01]  /*4700*/  ISETP.GT.U32.AND P3, PT, R88, R130, PT ;  /* 0x000000825800720c */ /* 0x000fe20003f64070 */
[----:B------:R-:W-:Y:S02]  /*4710*/  IMAD.MOV R89, RZ, RZ, -R89 ;  /* 0x000000ffff597224 */ /* 0x000fe400078e0a59 */
[--C-:B------:R-:W-:Y:S01]  /*4720*/  @!P4 IMAD.IADD R129, R129, 0x1, -R88.reuse ;  /* 0x000000018181c824 */ /* 0x100fe200078e0a58 */
[----:B------:R-:W-:Y:S01]  /*4730*/  ISETP.GE.AND P4, PT, R92, RZ, PT ;  /* 0x000000ff5c00720c */ /* 0x000fe20003f86270 */
[----:B------:R-:W-:Y:S01]  /*4740*/  @!P5 IMAD.IADD R210, R210, 0x1, -R88 ;  /* 0x00000001d2d2d824 */ /* 0x000fe200078e0a58 */
[----:B------:R-:W-:Y:S01]  /*4750*/  ISETP.GE.AND P5, PT, R100, RZ, PT ;  /* 0x000000ff6400720c */ /* 0x000fe20003fa6270 */
[----:B------:R-:W-:-:S02]  /*4760*/  IMAD R131, R88, R89, R131 ;  /* 0x0000005958837224 */ /* 0x000fc400078e0283 */
[----:B------:R-:W-:-:S04]  /*4770*/  IMAD.HI.U32 R89, R86, R95, RZ ;  /* 0x0000005f56597227 */ /* 0x000fc800078e00ff */
[----:B------:R-:W-:Y:S01]  /*4780*/  @!P1 IMAD.MOV R116, RZ, RZ, -R116 ;  /* 0x000000ffff749224 */ /* 0x000fe200078e0a74 */
[----:B------:R-:W-:Y:S01]  /*4790*/  ISETP.GT.U32.AND P1, PT, R88, R110, PT ;  /* 0x0000006e5800720c */ /* 0x000fe20003f24070 */
[--C-:B------:R-:W-:Y:S01]  /*47a0*/  @!P6 IMAD.IADD R114, R114, 0x1, -R88.reuse ;  /* 0x000000017272e824 */ /* 0x100fe200078e0a58 */
[----:B------:R-:W-:Y:S01]  /*47b0*/  ISETP.GT.U32.AND P6, PT, R88, R131, PT ;  /* 0x000000835800720c */ /* 0x000fe20003fc4070 */
[----:B------:R-:W-:Y:S02]  /*47c0*/  IMAD.MOV R89, RZ, RZ, -R89 ;  /* 0x000000ffff597224 */ /* 0x000fe400078e0a59 */
[--C-:B------:R-:W-:Y:S01]  /*47d0*/  @!P2 IMAD.IADD R211, R211, 0x1, -R88.reuse ;  /* 0x00000001d3d3a824 */ /* 0x100fe200078e0a58 */
[----:B------:R-:W-:Y:S01]  /*47e0*/  ISETP.GE.AND P2, PT, R102, RZ, PT ;  /* 0x000000ff6600720c */ /* 0x000fe20003f46270 */
[----:B------:R-:W-:Y:S02]  /*47f0*/  @!P3 IMAD.IADD R130, R130, 0x1, -R88 ;  /* 0x000000018282b824 */ /* 0x000fe400078e0a58 */
[----:B------:R-:W-:-:S02]  /*4800*/  IMAD R216, R88, R89, R95 ;  /* 0x0000005958d87224 */ /* 0x000fc400078e025f */
[----:B------:R-:W-:Y:S01]  /*4810*/  @!P4 IMAD.MOV R129, RZ, RZ, -R129 ;  /* 0x000000ffff81c224 */ /* 0x000fe200078e0a81 */
[C---:B------:R-:W-:Y:S01]  /*4820*/  ISETP.GT.U32.AND P4, PT, R88.reuse, R210, PT ;  /* 0x000000d25800720c */ /* 0x040fe20003f84070 */
[----:B------:R-:W-:Y:S01]  /*4830*/  @!P5 IMAD.MOV R130, RZ, RZ, -R130 ;  /* 0x000000ffff82d224 */ /* 0x000fe200078e0a82 */
[----:B------:R-:W-:Y:S01]  /*4840*/  ISETP.GT.U32.AND P5, PT, R88, R216, PT ;  /* 0x000000d85800720c */ /* 0x000fe20003fa4070 */
[--C-:B------:R-:W-:Y:S01]  /*4850*/  @!P1 IMAD.IADD R110, R110, 0x1, -R88.reuse ;  /* 0x000000016e6e9824 */ /* 0x100fe200078e0a58 */
[----:B------:R-:W-:Y:S01]  /*4860*/  ISETP.GE.AND P1, PT, R108, RZ, PT ;  /* 0x000000ff6c00720c */ /* 0x000fe20003f26270 */
[----:B------:R-:W-:Y:S01]  /*4870*/  @!P6 IMAD.IADD R131, R131, 0x1, -R88 ;  /* 0x000000018383e824 */ /* 0x000fe200078e0a58 */
[----:B------:R-:W-:Y:S01]  /*4880*/  LOP3.LUT R95, R87, 0x22, RZ, 0xfc, !PT ;  /* 0x00000022575f7812 */ /* 0x000fe200078efcff */
[----:B------:R-:W-:Y:S01]  /*4890*/  @!P2 IMAD.MOV R211, RZ, RZ, -R211 ;  /* 0x000000ffffd3a224 */ /* 0x000fe200078e0ad3 */
[----:B------:R-:W-:Y:S02]  /*48a0*/  ISETP.GT.U32.AND P6, PT, R88, R110, PT ;  /* 0x0000006e5800720c */ /* 0x000fe40003fc4070 */
[----:B------:R-:W-:-:S02]  /*48b0*/  IABS R109, R95 ;  /* 0x0000005f006d7213 */ /* 0x000fc40000000000 */
[----:B------:R-:W-:Y:S01]  /*48c0*/  ISETP.GT.U32.AND P2, PT, R88, R131, PT ;  /* 0x000000835800720c */ /* 0x000fe20003f44070 */
[--C-:B------:R-:W-:Y:S01]  /*48d0*/  @!P4 IMAD.IADD R210, R210, 0x1, -R88.reuse ;  /* 0x00000001d2d2c824 */ /* 0x100fe200078e0a58 */
[----:B------:R-:W-:Y:S01]  /*48e0*/  LOP3.LUT R96, R87, 0x24, RZ, 0xfc, !PT ;  /* 0x0000002457607812 */ /* 0x000fe200078efcff */
[----:B------:R-:W-:Y:S01]  /*48f0*/  @!P5 IMAD.IADD R216, R216, 0x1, -R88 ;  /* 0x00000001d8d8d824 */ /* 0x000fe200078e0a58 */
[----:B------:R-:W-:Y:S01]  /*4900*/  ISETP.GE.AND P4, PT, R104, RZ, PT ;  /* 0x000000ff6800720c */ /* 0x000fe20003f86270 */
[----:B------:R-:W-:Y:S01]  /*4910*/  IMAD.HI.U32 R89, R86, R109, RZ ;  /* 0x0000006d56597227 */ /* 0x000fe200078e00ff */
[----:B------:R-:W-:Y:S02]  /*4920*/  ISETP.GE.AND P3, PT, R103, RZ, PT ;  /* 0x000000ff6700720c */ /* 0x000fe40003f66270 */
[----:B------:R-:W-:Y:S01]  /*4930*/  IABS R133, R96 ;  /* 0x0000006000857213 */ /* 0x000fe20000000000 */
[----:B------:R-:W-:Y:S01]  /*4940*/  @!P1 IMAD.MOV R210, RZ, RZ, -R210 ;  /* 0x000000ffffd29224 */ /* 0x000fe200078e0ad2 */
[----:B------:R-:W-:Y:S01]  /*4950*/  ISETP.GT.U32.AND P1, PT, R88, R216, PT ;  /* 0x000000d85800720c */ /* 0x000fe20003f24070 */
[----:B------:R-:W-:-:S02]  /*4960*/  IMAD.MOV R89, RZ, RZ, -R89 ;  /* 0x000000ffff597224 */ /* 0x000fc400078e0a59 */
[----:B------:R-:W-:Y:S01]  /*4970*/  @!P6 IMAD.IADD R110, R110, 0x1, -R88 ;  /* 0x000000016e6ee824 */ /* 0x000fe200078e0a58 */
[----:B------:R-:W-:Y:S01]  /*4980*/  ISETP.GE.AND P6, PT, R107, RZ, PT ;  /* 0x000000ff6b00720c */ /* 0x000fe20003fc6270 */
[----:B------:R-:W-:-:S04]  /*4990*/  IMAD.HI.U32 R92, R86, R133, RZ ;  /* 0x00000085565c7227 */ /* 0x000fc800078e00ff */
[----:B------:R-:W-:Y:S02]  /*49a0*/  @!P2 IMAD.IADD R131, R131, 0x1, -R88 ;  /* 0x000000018383a824 */ /* 0x000fe400078e0a58 */
[C---:B------:R-:W-:Y:S02]  /*49b0*/  IMAD R109, R88.reuse, R89, R109 ;  /* 0x00000059586d7224 */ /* 0x040fe400078e026d */
[----:B------:R-:W-:Y:S02]  /*49c0*/  IMAD.MOV R92, RZ, RZ, -R92 ;  /* 0x000000ffff5c7224 */ /* 0x000fe400078e0a5c */
[----:B------:R-:W-:Y:S01]  /*49d0*/  @!P4 IMAD.MOV R131, RZ, RZ, -R131 ;  /* 0x000000ffff83c224 */ /* 0x000fe200078e0a83 */
[C---:B------:R-:W-:Y:S01]  /*49e0*/  ISETP.GT.U32.AND P4, PT, R88.reuse, R109, PT ;  /* 0x0000006d5800720c */ /* 0x040fe20003f84070 */
[----:B------:R-:W-:Y:S01]  /*49f0*/  @!P3 IMAD.MOV R114, RZ, RZ, -R114 ;  /* 0x000000ffff72b224 */ /* 0x000fe200078e0a72 */
[----:B------:R-:W-:Y:S01]  /*4a00*/  ISETP.GE.AND P3, PT, R105, RZ, PT ;  /* 0x000000ff6900720c */ /* 0x000fe20003f66270 */
[----:B------:R-:W-:-:S02]  /*4a10*/  IMAD R133, R88, R92, R133 ;  /* 0x0000005c58857224 */ /* 0x000fc400078e0285 */
[----:B------:R-:W-:Y:S01]  /*4a20*/  @!P1 IMAD.IADD R216, R216, 0x1, -R88 ;  /* 0x00000001d8d89824 */ /* 0x000fe200078e0a58 */
[----:B------:R-:W-:-:S03]  /*4a30*/  LOP3.LUT R89, R87, 0x28, RZ, 0xfc, !PT ;  /* 0x0000002857597812 */ /* 0x000fc600078efcff */
[----:B------:R-:W-:Y:S01]  /*4a40*/  @!P6 IMAD.MOV R216, RZ, RZ, -R216 ;  /* 0x000000ffffd8e224 */ /* 0x000fe200078e0ad8 */
[----:B------:R-:W-:Y:S02]  /*4a50*/  ISETP.GT.U32.AND P6, PT, R88, R133, PT ;  /* 0x000000855800720c */ /* 0x000fe40003fc4070 */
[----:B------:R-:W-:Y:S01]  /*4a60*/  IABS R213, R89 ;  /* 0x0000005900d57213 */ /* 0x000fe20000000000 */
[----:B------:R-:W-:Y:S01]  /*4a70*/  @!P4 IMAD.IADD R109, R109, 0x1, -R88 ;  /* 0x000000016d6dc824 */ /* 0x000fe200078e0a58 */
[----:B------:R-:W-:Y:S01]  /*4a80*/  LOP3.LUT R92, R87, 0x2a, RZ, 0xfc, !PT ;  /* 0x0000002a575c7812 */ /* 0x000fe200078efcff */
[----:B------:R-:W-:Y:S01]  /*4a90*/  @!P3 IMAD.MOV R110, RZ, RZ, -R110 ;  /* 0x000000ffff6eb224 */ /* 0x000fe200078e0a6e */
[----:B------:R-:W-:Y:S02]  /*4aa0*/  ISETP.GE.AND P2, PT, R95, RZ, PT ;  /* 0x000000ff5f00720c */ /* 0x000fe40003f46270 */
[----:B------:R-:W-:Y:S02]  /*4ab0*/  ISETP.GE.AND P5, PT, R96, RZ, PT ;  /* 0x000000ff6000720c */ /* 0x000fe40003fa6270 */
[----:B------:R-:W-:Y:S01]  /*4ac0*/  ISETP.GE.AND P3, PT, R89, RZ, PT ;  /* 0x000000ff5900720c */ /* 0x000fe20003f66270 */
[----:B------:R-:W-:Y:S01]  /*4ad0*/  IMAD.HI.U32 R89, R86, R213, RZ ;  /* 0x000000d556597227 */ /* 0x000fe200078e00ff */
[----:B------:R-:W-:-:S02]  /*4ae0*/  LOP3.LUT R96, R87, 0x2c, RZ, 0xfc, !PT ;  /* 0x0000002c57607812 */ /* 0x000fc400078efcff */
[----:B------:R-:W-:Y:S02]  /*4af0*/  IABS R95, R92 ;  /* 0x0000005c005f7213 */ /* 0x000fe40000000000 */
[----:B------:R-:W-:Y:S01]  /*4b00*/  ISETP.GT.U32.AND P4, PT, R88, R109, PT ;  /* 0x0000006d5800720c */ /* 0x000fe20003f84070 */
[----:B------:R-:W-:Y:S01]  /*4b10*/  @!P6 IMAD.IADD R133, R133, 0x1, -R88 ;  /* 0x000000018585e824 */ /* 0x000fe200078e0a58 */
[----:B------:R-:W-:Y:S01]  /*4b20*/  ISETP.GE.AND P1, PT, R92, RZ, PT ;  /* 0x000000ff5c00720c */ /* 0x000fe20003f26270 */
[----:B------:R-:W-:Y:S01]  /*4b30*/  IMAD.MOV R89, RZ, RZ, -R89 ;  /* 0x000000ffff597224 */ /* 0x000fe200078e0a59 */
[----:B------:R-:W-:Y:S01]  /*4b40*/  IABS R135, R96 ;  /* 0x0000006000877213 */ /* 0x000fe20000000000 */
[----:B------:R-:W-:Y:S01]  /*4b50*/  IMAD.HI.U32 R92, R86, R95, RZ ;  /* 0x0000005f565c7227 */ /* 0x000fe200078e00ff */
[----:B------:R-:W-:-:S03]  /*4b60*/  ISETP.GT.U32.AND P6, PT, R88, R133, PT ;  /* 0x000000855800720c */ /* 0x000fc60003fc4070 */
[----:B------:R-:W-:Y:S02]  /*4b70*/  IMAD R213, R88, R89, R213 ;  /* 0x0000005958d57224 */ /* 0x000fe400078e02d5 */
[----:B------:R-:W-:Y:S02]  /*4b80*/  IMAD.MOV R108, RZ, RZ, -R92 ;  /* 0x000000ffff6c7224 */ /* 0x000fe400078e0a5c */
[----:B------:R-:W-:Y:S01]  /*4b90*/  IMAD.HI.U32 R89, R86, R135, RZ ;  /* 0x0000008756597227 */ /* 0x000fe200078e00ff */
[----:B------:R-:W-:-:S03]  /*4ba0*/  LOP3.LUT R99, R87, 0x32, RZ, 0xfc, !PT ;  /* 0x0000003257637812 */ /* 0x000fc600078efcff */
[C---:B------:R-:W-:Y:S02]  /*4bb0*/  IMAD R108, R88.reuse, R108, R95 ;  /* 0x0000006c586c7224 */ /* 0x040fe400078e025f */
[----:B------:R-:W-:Y:S02]  /*4bc0*/  IMAD.MOV R89, RZ, RZ, -R89 ;  /* 0x000000ffff597224 */ /* 0x000fe400078e0a59 */
[--C-:B------:R-:W-:Y:S01]  /*4bd0*/  @!P4 IMAD.IADD R109, R109, 0x1, -R88.reuse ;  /* 0x000000016d6dc824 */ /* 0x100fe200078e0a58 */
[----:B------:R-:W-:Y:S01]  /*4be0*/  IABS R107, R99 ;  /* 0x00000063006b7213 */ /* 0x000fe20000000000 */
[C---:B------:R-:W-:Y:S02]  /*4bf0*/  IMAD R135, R88.reuse, R89, R135 ;  /* 0x0000005958877224 */ /* 0x040fe400078e0287 */
[----:B------:R-:W-:Y:S01]  /*4c00*/  @!P2 IMAD.MOV R109, RZ, RZ, -R109 ;  /* 0x000000ffff6da224 */ /* 0x000fe200078e0a6d */
[C---:B------:R-:W-:Y:S01]  /*4c10*/  ISETP.GT.U32.AND P2, PT, R88.reuse, R108, PT ;  /* 0x0000006c5800720c */ /* 0x040fe20003f44070 */
[----:B------:R-:W-:Y:S01]  /*4c20*/  @!P6 IMAD.IADD R133, R133, 0x1, -R88 ;  /* 0x000000018585e824 */ /* 0x000fe200078e0a58 */
[----:B------:R-:W-:Y:S01]  /*4c30*/  ISETP.GT.U32.AND P4, PT, R88, R213, PT ;  /* 0x000000d55800720c */ /* 0x000fe20003f84070 */
[----:B------:R-:W-:Y:S01]  /*4c40*/  IMAD.HI.U32 R95, R86, R107, RZ ;  /* 0x0000006b565f7227 */ /* 0x000fe200078e00ff */
[----:B------:R-:W-:-:S02]  /*4c50*/  ISETP.GT.U32.AND P6, PT, R88, R135, PT ;  /* 0x000000875800720c */ /* 0x000fc40003fc4070 */
[C---:B------:R-:W-:Y:S01]  /*4c60*/  LOP3.LUT R100, R87.reuse, 0x30, RZ, 0xfc, !PT ;  /* 0x0000003057647812 */ /* 0x040fe200078efcff */
[----:B------:R-:W-:Y:S01]  /*4c70*/  IMAD.MOV R95, RZ, RZ, -R95 ;  /* 0x000000ffff5f7224 */ /* 0x000fe200078e0a5f */
[C---:B------:R-:W-:Y:S02]  /*4c80*/  LOP3.LUT R103, R87.reuse, 0x34, RZ, 0xfc, !PT ;  /* 0x0000003457677812 */ /* 0x040fe400078efcff */
[----:B------:R-:W-:Y:S01]  /*4c90*/  IABS R97, R100 ;  /* 0x0000006400617213 */ /* 0x000fe20000000000 */
[----:B------:R-:W-:Y:S01]  /*4ca0*/  IMAD R107, R88, R95, R107 ;  /* 0x0000005f586b7224 */ /* 0x000fe200078e026b */
[----:B------:R-:W-:Y:S01]  /*4cb0*/  LOP3.LUT R101, R87, 0x38, RZ, 0xfc, !PT ;  /* 0x0000003857657812 */ /* 0x000fe200078efcff */
[----:B------:R-:W-:Y:S01]  /*4cc0*/  @!P2 IMAD.IADD R108, R108, 0x1, -R88 ;  /* 0x000000016c6ca824 */ /* 0x000fe200078e0a58 */
[----:B------:R-:W-:Y:S01]  /*4cd0*/  IABS R95, R103 ;  /* 0x00000067005f7213 */ /* 0x000fe20000000000 */
[----:B------:R-:W-:Y:S01]  /*4ce0*/  IMAD.HI.U32 R92, R86, R97, RZ ;  /* 0x00000061565c7227 */ /* 0x000fe200078e00ff */
[----:B------:R-:W-:-:S03]  /*4cf0*/  IABS R209, R101 ;  /* 0x0000006500d17213 */ /* 0x000fc60000000000 */
[--C-:B------:R-:W-:Y:S02]  /*4d00*/  @!P4 IMAD.IADD R213, R213, 0x1, -R88.reuse ;  /* 0x00000001d5d5c824 */ /* 0x100fe400078e0a58 */
[----:B------:R-:W-:Y:S01]  /*4d10*/  @!P6 IMAD.IADD R135, R135, 0x1, -R88 ;  /* 0x000000018787e824 */ /* 0x000fe200078e0a58 */
[----:B------:R-:W-:Y:S01]  /*4d20*/  ISETP.GT.U32.AND P6, PT, R88, R108, PT ;  /* 0x0000006c5800720c */ /* 0x000fe20003fc4070 */
[----:B------:R-:W-:Y:S02]  /*4d30*/  IMAD.MOV R92, RZ, RZ, -R92 ;  /* 0x000000ffff5c7224 */ /* 0x000fe400078e0a5c */
[----:B------:R-:W-:Y:S01]  /*4d40*/  IMAD.HI.U32 R89, R86, R95, RZ ;  /* 0x0000005f56597227 */ /* 0x000fe200078e00ff */
[----:B------:R-:W-:-:S03]  /*4d50*/  ISETP.GT.U32.AND P4, PT, R88, R213, PT ;  /* 0x000000d55800720c */ /* 0x000fc60003f84070 */
[----:B------:R-:W-:Y:S01]  /*4d60*/  @!P5 IMAD.MOV R133, RZ, RZ, -R133 ;  /* 0x000000ffff85d224 */ /* 0x000fe200078e0a85 */
[C---:B------:R-:W-:Y:S01]  /*4d70*/  ISETP.GT.U32.AND P5, PT, R88.reuse, R135, PT ;  /* 0x000000875800720c */ /* 0x040fe20003fa4070 */
[----:B------:R-:W-:Y:S02]  /*4d80*/  IMAD R212, R88, R92, R97 ;  /* 0x0000005c58d47224 */ /* 0x000fe400078e0261 */
[----:B------:R-:W-:-:S04]  /*4d90*/  IMAD.HI.U32 R92, R86, R209, RZ ;  /* 0x000000d1565c7227 */ /* 0x000fc800078e00ff */
[----:B------:R-:W-:Y:S02]  /*4da0*/  IMAD.MOV R89, RZ, RZ, -R89 ;  /* 0x000000ffff597224 */ /* 0x000fe400078e0a59 */
[----:B------:R-:W-:Y:S02]  /*4db0*/  IMAD.MOV R92, RZ, RZ, -R92 ;  /* 0x000000ffff5c7224 */ /* 0x000fe400078e0a5c */
[C---:B------:R-:W-:Y:S02]  /*4dc0*/  IMAD R136, R88.reuse, R89, R95 ;  /* 0x0000005958887224 */ /* 0x040fe400078e025f */
[----:B------:R-:W-:Y:S02]  /*4dd0*/  IMAD R209, R88, R92, R209 ;  /* 0x0000005c58d17224 */ /* 0x000fe400078e02d1 */
[--C-:B------:R-:W-:Y:S01]  /*4de0*/  @!P6 IMAD.IADD R108, R108, 0x1, -R88.reuse ;  /* 0x000000016c6ce824 */ /* 0x100fe200078e0a58 */
[C---:B------:R-:W-:Y:S01]  /*4df0*/  ISETP.GT.U32.AND P6, PT, R88.reuse, R136, PT ;  /* 0x000000885800720c */ /* 0x040fe20003fc4070 */
[--C-:B------:R-:W-:Y:S01]  /*4e00*/  @!P4 IMAD.IADD R213, R213, 0x1, -R88.reuse ;  /* 0x00000001d5d5c824 */ /* 0x100fe200078e0a58 */
[C---:B------:R-:W-:Y:S01]  /*4e10*/  ISETP.GT.U32.AND P4, PT, R88.reuse, R107, PT ;  /* 0x0000006b5800720c */ /* 0x040fe20003f84070 */
[----:B------:R-:W-:Y:S01]  /*4e20*/  @!P5 IMAD.IADD R135, R135, 0x1, -R88 ;  /* 0x000000018787d824 */ /* 0x000fe200078e0a58 */
[----:B------:R-:W-:-:S02]  /*4e30*/  ISETP.GT.U32.AND P5, PT, R88, R209, PT ;  /* 0x000000d15800720c */ /* 0x000fc40003fa4070 */
[C---:B------:R-:W-:Y:S02]  /*4e40*/  LOP3.LUT R102, R87.reuse, 0x3a, RZ, 0xfc, !PT ;  /* 0x0000003a57667812 */ /* 0x040fe400078efcff */
[----:B------:R-:W-:Y:S02]  /*4e50*/  LOP3.LUT R97, R87, 0x3c, RZ, 0xfc, !PT ;  /* 0x0000003c57617812 */ /* 0x000fe400078efcff */
[----:B------:R-:W-:Y:S02]  /*4e60*/  IABS R105, R102 ;  /* 0x0000006600697213 */ /* 0x000fe40000000000 */
[----:B------:R-:W-:Y:S01]  /*4e70*/  IABS R137, R97 ;  /* 0x0000006100897213 */ /* 0x000fe20000000000 */
[----:B------:R-:W-:Y:S02]  /*4e80*/  @!P6 IMAD.IADD R136, R136, 0x1, -R88 ;  /* 0x000000018888e824 */ /* 0x000fe400078e0a58 */
[----:B------:R-:W-:Y:S01]  /*4e90*/  IMAD.HI.U32 R89, R86, R105, RZ ;  /* 0x0000006956597227 */ /* 0x000fe200078e00ff */
[----:B------:R-:W-:-:S03]  /*4ea0*/  ISETP.GT.U32.AND P2, PT, R88, R212, PT ;  /* 0x000000d45800720c */ /* 0x000fc60003f44070 */
[--C-:B------:R-:W-:Y:S02]  /*4eb0*/  @!P4 IMAD.IADD R107, R107, 0x1, -R88.reuse ;  /* 0x000000016b6bc824 */ /* 0x100fe400078e0a58 */
[----:B------:R-:W-:Y:S01]  /*4ec0*/  @!P5 IMAD.IADD R209, R209, 0x1, -R88 ;  /* 0x00000001d1d1d824 */ /* 0x000fe200078e0a58 */
[----:B------:R-:W-:Y:S01]  /*4ed0*/  ISETP.GT.U32.AND P5, PT, R88, R136, PT ;  /* 0x000000885800720c */ /* 0x000fe20003fa4070 */
[----:B------:R-:W-:Y:S02]  /*4ee0*/  IMAD.MOV R92, RZ, RZ, -R89 ;  /* 0x000000ffff5c7224 */ /* 0x000fe400078e0a59 */
[----:B------:R-:W-:Y:S01]  /*4ef0*/  IMAD.HI.U32 R89, R86, R137, RZ ;  /* 0x0000008956597227 */ /* 0x000fe200078e00ff */
[----:B------:R-:W-:-:S03]  /*4f00*/  ISETP.GT.U32.AND P4, PT, R88, R107, PT ;  /* 0x0000006b5800720c */ /* 0x000fc60003f84070 */
[----:B------:R-:W-:Y:S01]  /*4f10*/  @!P3 IMAD.MOV R213, RZ, RZ, -R213 ;  /* 0x000000ffffd5b224 */ /* 0x000fe200078e0ad5 */
[----:B------:R-:W-:Y:S01]  /*4f20*/  ISETP.GE.AND P3, PT, R96, RZ, PT ;  /* 0x000000ff6000720c */ /* 0x000fe20003f66270 */
[----:B------:R-:W-:-:S04]  /*4f30*/  IMAD.MOV R89, RZ, RZ, -R89 ;  /* 0x000000ffff597224 */ /* 0x000fc800078e0a59 */
[----:B------:R-:W-:Y:S02]  /*4f40*/  IMAD R137, R88, R89, R137 ;  /* 0x0000005958897224 */ /* 0x000fe400078e0289 */
[--C-:B------:R-:W-:Y:S02]  /*4f50*/  @!P2 IMAD.IADD R212, R212, 0x1, -R88.reuse ;  /* 0x00000001d4d4a824 */ /* 0x100fe400078e0a58 */
[----:B------:R-:W-:Y:S02]  /*4f60*/  IMAD R105, R88, R92, R105 ;  /* 0x0000005c58697224 */ /* 0x000fe400078e0269 */
[--C-:B------:R-:W-:Y:S01]  /*4f70*/  @!P5 IMAD.IADD R136, R136, 0x1, -R88.reuse ;  /* 0x000000018888d824 */ /* 0x100fe200078e0a58 */
[C---:B------:R-:W-:Y:S01]  /*4f80*/  ISETP.GT.U32.AND P5, PT, R88.reuse, R137, PT ;  /* 0x000000895800720c */ /* 0x040fe20003fa4070 */
[----:B------:R-:W-:Y:S01]  /*4f90*/  @!P4 IMAD.IADD R107, R107, 0x1, -R88 ;  /* 0x000000016b6bc824 */ /* 0x000fe200078e0a58 */
[----:B------:R-:W-:Y:S01]  /*4fa0*/  ISETP.GT.U32.AND P2, PT, R88, R212, PT ;  /* 0x000000d45800720c */ /* 0x000fe20003f44070 */
[----:B------:R-:W-:Y:S01]  /*4fb0*/  @!P3 IMAD.MOV R135, RZ, RZ, -R135 ;  /* 0x000000ffff87b224 */ /* 0x000fe200078e0a87 */
[----:B------:R-:W-:-:S02]  /*4fc0*/  ISETP.GE.AND P3, PT, R103, RZ, PT ;  /* 0x000000ff6700720c */ /* 0x000fc40003f66270 */
[----:B------:R-:W-:Y:S02]  /*4fd0*/  ISETP.GT.U32.AND P4, PT, R88, R105, PT ;  /* 0x000000695800720c */ /* 0x000fe40003f84070 */
[----:B------:R-:W-:-:S04]  /*4fe0*/  LOP3.LUT R89, R87, 0x40, RZ, 0xfc, !PT ;  /* 0x0000004057597812 */ /* 0x000fc800078efcff */
[----:B------:R-:W-:Y:S01]  /*4ff0*/  IABS R95, R89 ;  /* 0x00000059005f7213 */ /* 0x000fe20000000000 */
[--C-:B------:R-:W-:Y:S02]  /*5000*/  @!P5 IMAD.IADD R137, R137, 0x1, -R88.reuse ;  /* 0x000000018989d824 */ /* 0x100fe400078e0a58 */
[----:B------:R-:W-:Y:S01]  /*5010*/  @!P2 IMAD.IADD R212, R212, 0x1, -R88 ;  /* 0x00000001d4d4a824 */ /* 0x000fe200078e0a58 */
[----:B------:R-:W-:Y:S01]  /*5020*/  ISETP.GE.AND P2, PT, R100, RZ, PT ;  /* 0x000000ff6400720c */ /* 0x000fe20003f46270 */
[----:B------:R-:W-:Y:S01]  /*5030*/  @!P3 IMAD.MOV R136, RZ, RZ, -R136 ;  /* 0x000000ffff88b224 */ /* 0x000fe200078e0a88 */
[----:B------:R-:W-:Y:S01]  /*5040*/  ISETP.GE.AND P3, PT, R89, RZ, PT ;  /* 0x000000ff5900720c */ /* 0x000fe20003f66270 */
[----:B------:R-:W-:Y:S01]  /*5050*/  @!P4 IMAD.IADD R105, R105, 0x1, -R88 ;  /* 0x000000016969c824 */ /* 0x000fe200078e0a58 */
[----:B------:R-:W-:Y:S01]  /*5060*/  ISETP.GT.U32.AND P5, PT, R88, R137, PT ;  /* 0x000000895800720c */ /* 0x000fe20003fa4070 */
[----:B------:R-:W-:-:S03]  /*5070*/  IMAD.HI.U32 R89, R86, R95, RZ ;  /* 0x0000005f56597227 */ /* 0x000fc600078e00ff */
[C---:B------:R-:W-:Y:S01]  /*5080*/  ISETP.GT.U32.AND P4, PT, R88.reuse, R105, PT ;  /* 0x000000695800720c */ /* 0x040fe20003f84070 */
[----:B------:R-:W-:Y:S01]  /*5090*/  @!P1 IMAD.MOV R108, RZ, RZ, -R108 ;  /* 0x000000ffff6c9224 */ /* 0x000fe200078e0a6c */
[----:B------:R-:W-:Y:S01]  /*50a0*/  ISETP.GT.U32.AND P1, PT, R88, R209, PT ;  /* 0x000000d15800720c */ /* 0x000fe20003f24070 */
[----:B------:R-:W-:Y:S01]  /*50b0*/  IMAD.MOV R89, RZ, RZ, -R89 ;  /* 0x000000ffff597224 */ /* 0x000fe200078e0a59 */
[----:B------:R-:W-:-:S03]  /*50c0*/  ISETP.GE.AND P6, PT, R99, RZ, PT ;  /* 0x000000ff6300720c */ /* 0x000fc60003fc6270 */
[C---:B------:R-:W-:Y:S02]  /*50d0*/  IMAD R208, R88.reuse, R89, R95 ;  /* 0x0000005958d07224 */ /* 0x040fe400078e025f */
[----:B------:R-:W-:Y:S01]  /*50e0*/  @!P2 IMAD.MOV R212, RZ, RZ, -R212 ;  /* 0x000000ffffd4a224 */ /* 0x000fe200078e0ad4 */
[----:B------:R-:W-:Y:S01]  /*50f0*/  ISETP.GE.AND P2, PT, R101, RZ, PT ;  /* 0x000000ff6500720c */ /* 0x000fe20003f46270 */
[--C-:B------:R-:W-:Y:S01]  /*5100*/  @!P5 IMAD.IADD R137, R137, 0x1, -R88.reuse ;  /* 0x000000018989d824 */ /* 0x100fe200078e0a58 */
[C---:B------:R-:W-:Y:S02]  /*5110*/  LOP3.LUT R96, R87.reuse, 0x44, RZ, 0xfc, !PT ;  /* 0x0000004457607812 */ /* 0x040fe400078efcff */
[----:B------:R-:W-:Y:S02]  /*5120*/  ISETP.GT.U32.AND P5, PT, R88, R208, PT ;  /* 0x000000d05800720c */ /* 0x000fe40003fa4070 */
[----:B------:R-:W-:Y:S01]  /*5130*/  LOP3.LUT R92, R87, 0x42, RZ, 0xfc, !PT ;  /* 0x00000042575c7812 */ /* 0x000fe200078efcff */
[--C-:B------:R-:W-:Y:S01]  /*5140*/  @!P1 IMAD.IADD R209, R209, 0x1, -R88.reuse ;  /* 0x00000001d1d19824 */ /* 0x100fe200078e0a58 */
[----:B------:R-:W-:Y:S01]  /*5150*/  ISETP.GE.AND P1, PT, R97, RZ, PT ;  /* 0x000000ff6100720c */ /* 0x000fe20003f26270 */
[----:B------:R-:W-:Y:S01]  /*5160*/  @!P4 IMAD.IADD R105, R105, 0x1, -R88 ;  /* 0x000000016969c824 */ /* 0x000fe200078e0a58 */
[----:B------:R-:W-:-:S02]  /*5170*/  ISETP.GE.AND P4, PT, R96, RZ, PT ;  /* 0x000000ff6000720c */ /* 0x000fc40003f86270 */
[----:B------:R-:W-:Y:S02]  /*5180*/  IABS R97, R92 ;  /* 0x0000005c00617213 */ /* 0x000fe40000000000 */
[----:B------:R-:W-:Y:S01]  /*5190*/  IABS R96, R96 ;  /* 0x0000006000607213 */ /* 0x000fe20000000000 */
[----:B------:R-:W-:Y:S01]  /*51a0*/  @!P6 IMAD.MOV R107, RZ, RZ, -R107 ;  /* 0x000000ffff6be224 */ /* 0x000fe200078e0a6b */
[----:B------:R-:W-:Y:S01]  /*51b0*/  ISETP.GE.AND P6, PT, R102, RZ, PT ;  /* 0x000000ff6600720c */ /* 0x000fe20003fc6270 */
[----:B------:R-:W-:Y:S01]  /*51c0*/  IMAD.HI.U32 R89, R86, R97, RZ ;  /* 0x0000006156597227 */ /* 0x000fe200078e00ff */
[----:B------:R-:W-:-:S03]  /*51d0*/  LOP3.LUT R102, R87, 0x48, RZ, 0xfc, !PT ;  /* 0x0000004857667812 */ /* 0x000fc600078efcff */
[----:B------:R-:W-:Y:S02]  /*51e0*/  IMAD.MOV.U32 R95, RZ, RZ, R96 ;  /* 0x000000ffff5f7224 */ /* 0x000fe400078e0060 */
[----:B------:R-:W-:Y:S01]  /*51f0*/  @!P2 IMAD.MOV R209, RZ, RZ, -R209 ;  /* 0x000000ffffd1a224 */ /* 0x000fe200078e0ad1 */
[----:B------:R-:W-:Y:S01]  /*5200*/  ISETP.GE.AND P2, PT, R92, RZ, PT ;  /* 0x000000ff5c00720c */ /* 0x000fe20003f46270 */
[----:B------:R-:W-:Y:S01]  /*5210*/  @!P5 IMAD.IADD R208, R208, 0x1, -R88 ;  /* 0x00000001d0d0d824 */ /* 0x000fe200078e0a58 */
[----:B------:R-:W-:Y:S01]  /*5220*/  IABS R205, R102 ;  /* 0x0000006600cd7213 */ /* 0x000fe20000000000 */
[----:B------:R-:W-:-:S04]  /*5230*/  IMAD.HI.U32 R92, R86, R95, RZ ;  /* 0x0000005f565c7227 */ /* 0x000fc800078e00ff */
[----:B------:R-:W-:Y:S01]  /*5240*/  IMAD.MOV R104, RZ, RZ, -R89 ;  /* 0x000000ffff687224 */ /* 0x000fe200078e0a59 */
[C---:B------:R-:W-:Y:S01]  /*5250*/  ISETP.GT.U32.AND P5, PT, R88.reuse, R208, PT ;  /* 0x000000d05800720c */ /* 0x040fe20003fa4070 */
[----:B------:R-:W-:Y:S02]  /*5260*/  IMAD.MOV R92, RZ, RZ, -R92 ;  /* 0x000000ffff5c7224 */ /* 0x000fe400078e0a5c */
[----:B------:R-:W-:Y:S02]  /*5270*/  IMAD R104, R88, R104, R97 ;  /* 0x0000006858687224 */ /* 0x000fe400078e0261 */
[----:B------:R-:W-:Y:S01]  /*5280*/  IMAD.HI.U32 R89, R86, R205, RZ ;  /* 0x000000cd56597227 */ /* 0x000fe200078e00ff */
[----:B------:R-:W-:-:S03]  /*5290*/  LOP3.LUT R100, R87, 0x4a, RZ, 0xfc, !PT ;  /* 0x0000004a57647812 */ /* 0x000fc600078efcff */
[C---:B------:R-:W-:Y:S02]  /*52a0*/  IMAD R138, R88.reuse, R92, R95 ;  /* 0x0000005c588a7224 */ /* 0x040fe400078e025f */
[----:B------:R-:W-:Y:S01]  /*52b0*/  @!P6 IMAD.MOV R105, RZ, RZ, -R105 ;  /* 0x000000ffff69e224 */ /* 0x000fe200078e0a69 */
[C---:B------:R-:W-:Y:S01]  /*52c0*/  ISETP.GT.U32.AND P6, PT, R88.reuse, R104, PT ;  /* 0x000000685800720c */ /* 0x040fe20003fc4070 */
[----:B------:R-:W-:Y:S02]  /*52d0*/  IMAD.MOV R96, RZ, RZ, -R89 ;  /* 0x000000ffff607224 */ /* 0x000fe400078e0a59 */
[----:B------:R-:W-:Y:S01]  /*52e0*/  @!P1 IMAD.MOV R137, RZ, RZ, -R137 ;  /* 0x000000ffff899224 */ /* 0x000fe200078e0a89 */
[C---:B------:R-:W-:Y:S01]  /*52f0*/  ISETP.GT.U32.AND P1, PT, R88.reuse, R138, PT ;  /* 0x0000008a5800720c */ /* 0x040fe20003f24070 */
[----:B------:R-:W-:Y:S01]  /*5300*/  IMAD R205, R88, R96, R205 ;  /* 0x0000006058cd7224 */ /* 0x000fe200078e02cd */
[----:B------:R-:W-:Y:S01]  /*5310*/  IABS R103, R100 ;  /* 0x0000006400677213 */ /* 0x000fe20000000000 */
[----:B------:R-:W-:Y:S01]  /*5320*/  @!P5 IMAD.IADD R208, R208, 0x1, -R88 ;  /* 0x00000001d0d0d824 */ /* 0x000fe200078e0a58 */
[----:B------:R-:W-:-:S02]  /*5330*/  LOP3.LUT R101, R87, 0x4c, RZ, 0xfc, !PT ;  /* 0x0000004c57657812 */ /* 0x000fc400078efcff */
[----:B------:R-:W-:Y:S01]  /*5340*/  ISETP.GT.U32.AND P5, PT, R88, R205, PT ;  /* 0x000000cd5800720c */ /* 0x000fe20003fa4070 */
[----:B------:R-:W-:Y:S01]  /*5350*/  IMAD.HI.U32 R89, R86, R103, RZ ;  /* 0x0000006756597227 */ /* 0x000fe200078e00ff */
[----:B------:R-:W-:-:S03]  /*5360*/  IABS R139, R101 ;  /* 0x00000065008b7213 */ /* 0x000fc60000000000 */
[--C-:B------:R-:W-:Y:S01]  /*5370*/  @!P6 IMAD.IADD R104, R104, 0x1, -R88.reuse ;  /* 0x000000016868e824 */ /* 0x100fe200078e0a58 */
[----:B------:R-:W-:Y:S01]  /*5380*/  LOP3.LUT R96, R87, 0x50, RZ, 0xfc, !PT ;  /* 0x0000005057607812 */ /* 0x000fe200078efcff */
[----:B------:R-:W-:Y:S02]  /*5390*/  IMAD.MOV R89, RZ, RZ, -R89 ;  /* 0x000000ffff597224 */ /* 0x000fe400078e0a59 */
[----:B------:R-:W-:Y:S01]  /*53a0*/  @!P1 IMAD.IADD R138, R138, 0x1, -R88 ;  /* 0x000000018a8a9824 */ /* 0x000fe200078e0a58 */
[----:B------:R-:W-:Y:S01]  /*53b0*/  ISETP.GT.U32.AND P1, PT, R88, R104, PT ;  /* 0x000000685800720c */ /* 0x000fe20003f24070 */
[----:B------:R-:W-:Y:S01]  /*53c0*/  IMAD.HI.U32 R92, R86, R139, RZ ;  /* 0x0000008b565c7227 */ /* 0x000fe200078e00ff */
[----:B------:R-:W-:-:S03]  /*53d0*/  IABS R99, R96 ;  /* 0x0000006000637213 */ /* 0x000fc60000000000 */
[C---:B------:R-:W-:Y:S02]  /*53e0*/  IMAD R103, R88.reuse, R89, R103 ;  /* 0x0000005958677224 */ /* 0x040fe400078e0267 */
[----:B------:R-:W-:Y:S02]  /*53f0*/  @!P5 IMAD.IADD R205, R205, 0x1, -R88 ;  /* 0x00000001cdcdd824 */ /* 0x000fe400078e0a58 */
[----:B------:R-:W-:Y:S01]  /*5400*/  IMAD.MOV R92, RZ, RZ, -R92 ;  /* 0x000000ffff5c7224 */ /* 0x000fe200078e0a5c */
[----:B------:R-:W-:Y:S01]  /*5410*/  ISETP.GT.U32.AND P6, PT, R88, R103, PT ;  /* 0x000000675800720c */ /* 0x000fe20003fc4070 */
[----:B------:R-:W-:Y:S01]  /*5420*/  IMAD.HI.U32 R89, R86, R99, RZ ;  /* 0x0000006356597227 */ /* 0x000fe200078e00ff */
[----:B------:R-:W-:Y:S02]  /*5430*/  LOP3.LUT R97, R87, 0x52, RZ, 0xfc, !PT ;  /* 0x0000005257617812 */ /* 0x000fe400078efcff */
[C---:B------:R-:W-:Y:S01]  /*5440*/  ISETP.GT.U32.AND P5, PT, R88.reuse, R205, PT ;  /* 0x000000cd5800720c */ /* 0x040fe20003fa4070 */
[----:B------:R-:W-:Y:S01]  /*5450*/  IMAD R139, R88, R92, R139 ;  /* 0x0000005c588b7224 */ /* 0x000fe200078e028b */
[----:B------:R-:W-:Y:S01]  /*5460*/  IABS R119, R97 ;  /* 0x0000006100777213 */ /* 0x000fe20000000000 */
[----:B------:R-:W-:-:S02]  /*5470*/  IMAD.MOV R89, RZ, RZ, -R89 ;  /* 0x000000ffff597224 */ /* 0x000fc400078e0a59 */
[----:B------:R-:W-:Y:S01]  /*5480*/  @!P3 IMAD.MOV R208, RZ, RZ, -R208 ;  /* 0x000000ffffd0b224 */ /* 0x000fe200078e0ad0 */
[----:B------:R-:W-:Y:S01]  /*5490*/  ISETP.GT.U32.AND P3, PT, R88, R138, PT ;  /* 0x0000008a5800720c */ /* 0x000fe20003f64070 */
[----:B------:R-:W-:Y:S01]  /*54a0*/  @!P1 IMAD.IADD R104, R104, 0x1, -R88 ;  /* 0x0000000168689824 */ /* 0x000fe200078e0a58 */
[C---:B------:R-:W-:Y:S01]  /*54b0*/  ISETP.GT.U32.AND P1, PT, R88.reuse, R139, PT ;  /* 0x0000008b5800720c */ /* 0x040fe20003f24070 */
[----:B------:R-:W-:Y:S01]  /*54c0*/  IMAD R204, R88, R89, R99 ;  /* 0x0000005958cc7224 */ /* 0x000fe200078e0263 */
[----:B------:R-:W-:Y:S01]  /*54d0*/  LOP3.LUT R95, R87, 0x54, RZ, 0xfc, !PT ;  /* 0x00000054575f7812 */ /* 0x000fe200078efcff */
[----:B------:R-:W-:-:S03]  /*54e0*/  IMAD.HI.U32 R89, R86, R119, RZ ;  /* 0x0000007756597227 */ /* 0x000fc600078e00ff */
[----:B------:R-:W-:Y:S01]  /*54f0*/  IABS R141, R95 ;  /* 0x0000005f008d7213 */ /* 0x000fe20000000000 */
[--C-:B------:R-:W-:Y:S02]  /*5500*/  @!P6 IMAD.IADD R103, R103, 0x1, -R88.reuse ;  /* 0x000000016767e824 */ /* 0x100fe400078e0a58 */
[----:B------:R-:W-:Y:S02]  /*5510*/  IMAD.MOV R89, RZ, RZ, -R89 ;  /* 0x000000ffff597224 */ /* 0x000fe400078e0a59 */
[----:B------:R-:W-:Y:S01]  /*5520*/  @!P5 IMAD.IADD R205, R205, 0x1, -R88 ;  /* 0x00000001cdcdd824 */ /* 0x000fe200078e0a58 */
[----:B------:R-:W-:Y:S01]  /*5530*/  ISETP.GE.AND P5, PT, R102, RZ, PT ;  /* 0x000000ff6600720c */ /* 0x000fe20003fa6270 */
[C---:B------:R-:W-:Y:S01]  /*5540*/  IMAD R102, R88.reuse, R89, R119 ;  /* 0x0000005958667224 */ /* 0x040fe200078e0277 */
[----:B------:R-:W-:Y:S01]  /*5550*/  ISETP.GT.U32.AND P6, PT, R88, R103, PT ;  /* 0x000000675800720c */ /* 0x000fe20003fc4070 */
[----:B------:R-:W-:-:S04]  /*5560*/  IMAD.HI.U32 R89, R86, R141, RZ ;  /* 0x0000008d56597227 */ /* 0x000fc800078e00ff */
[--C-:B------:R-:W-:Y:S01]  /*5570*/  @!P3 IMAD.IADD R138, R138, 0x1, -R88.reuse ;  /* 0x000000018a8ab824 */ /* 0x100fe200078e0a58 */
[----:B------:R-:W-:Y:S01]  /*5580*/  ISETP.GT.U32.AND P3, PT, R88, R204, PT ;  /* 0x000000cc5800720c */ /* 0x000fe20003f64070 */
[----:B------:R-:W-:Y:S01]  /*5590*/  @!P1 IMAD.IADD R139, R139, 0x1, -R88 ;  /* 0x000000018b8b9824 */ /* 0x000fe200078e0a58 */
[----:B------:R-:W-:Y:S01]  /*55a0*/  ISETP.GE.AND P1, PT, R100, RZ, PT ;  /* 0x000000ff6400720c */ /* 0x000fe20003f26270 */
[----:B------:R-:W-:Y:S01]  /*55b0*/  IMAD.MOV R100, RZ, RZ, -R89 ;  /* 0x000000ffff647224 */ /* 0x000fe200078e0a59 */
[----:B------:R-:W-:-:S03]  /*55c0*/  LOP3.LUT R99, R87, 0x58, RZ, 0xfc, !PT ;  /* 0x0000005857637812 */ /* 0x000fc600078efcff */
[C---:B------:R-:W-:Y:S01]  /*55d0*/  IMAD R141, R88.reuse, R100, R141 ;  /* 0x00000064588d7224 */ /* 0x040fe200078e028d */
[----:B------:R-:W-:Y:S01]  /*55e0*/  IABS R118, R99 ;  /* 0x0000006300767213 */ /* 0x000fe20000000000 */
[----:B------:R-:W-:Y:S01]  /*55f0*/  @!P6 IMAD.IADD R103, R103, 0x1, -R88 ;  /* 0x000000016767e824 */ /* 0x000fe200078e0a58 */
[C---:B------:R-:W-:Y:S01]  /*5600*/  ISETP.GT.U32.AND P6, PT, R88.reuse, R102, PT ;  /* 0x000000665800720c */ /* 0x040fe20003fc4070 */
[----:B------:R-:W-:Y:S01]  /*5610*/  @!P2 IMAD.MOV R104, RZ, RZ, -R104 ;  /* 0x000000ffff68a224 */ /* 0x000fe200078e0a68 */
[C---:B------:R-:W-:Y:S01]  /*5620*/  ISETP.GT.U32.AND P2, PT, R88.reuse, R139, PT ;  /* 0x0000008b5800720c */ /* 0x040fe20003f44070 */
[----:B------:R-:W-:Y:S01]  /*5630*/  @!P5 IMAD.MOV R205, RZ, RZ, -R205 ;  /* 0x000000ffffcdd224 */ /* 0x000fe200078e0acd */
[----:B------:R-:W-:Y:S01]  /*5640*/  ISETP.GT.U32.AND P5, PT, R88, R141, PT ;  /* 0x0000008d5800720c */ /* 0x000fe20003fa4070 */
[----:B------:R-:W-:Y:S01]  /*5650*/  IMAD.MOV.U32 R89, RZ, RZ, R118 ;  /* 0x000000ffff597224 */ /* 0x000fe200078e0076 */
[----:B------:R-:W-:Y:S01]  /*5660*/  LOP3.LUT R92, R87, 0x5a, RZ, 0xfc, !PT ;  /* 0x0000005a575c7812 */ /* 0x000fe200078efcff */
[----:B------:R-:W-:Y:S01]  /*5670*/  @!P3 IMAD.IADD R204, R204, 0x1, -R88 ;  /* 0x00000001ccccb824 */ /* 0x000fe200078e0a58 */
[----:B------:R-:W-:Y:S01]  /*5680*/  ISETP.GE.AND P3, PT, R101, RZ, PT ;  /* 0x000000ff6500720c */ /* 0x000fe20003f66270 */
[----:B------:R-:W-:Y:S01]  /*5690*/  IMAD.HI.U32 R100, R86, R89, RZ ;  /* 0x0000005956647227 */ /* 0x000fe200078e00ff */
[----:B------:R-:W-:-:S03]  /*56a0*/  IABS R119, R92 ;  /* 0x0000005c00777213 */ /* 0x000fc60000000000 */
[----:B------:R-:W-:Y:S01]  /*56b0*/  @!P4 IMAD.MOV R138, RZ, RZ, -R138 ;  /* 0x000000ffff8ac224 */ /* 0x000fe200078e0a8a */
[----:B------:R-:W-:Y:S01]  /*56c0*/  ISETP.GT.U32.AND P4, PT, R88, R204, PT ;  /* 0x000000cc5800720c */ /* 0x000fe20003f84070 */
[----:B------:R-:W-:Y:S02]  /*56d0*/  IMAD.MOV R100, RZ, RZ, -R100 ;  /* 0x000000ffff647224 */ /* 0x000fe400078e0a64 */
[----:B------:R-:W-:Y:S02]  /*56e0*/  IMAD.MOV.U32 R101, RZ, RZ, R119 ;  /* 0x000000ffff657224 */ /* 0x000fe400078e0077 */
[--C-:B------:R-:W-:Y:S02]  /*56f0*/  @!P6 IMAD.IADD R102, R102, 0x1, -R88.reuse ;  /* 0x000000016666e824 */ /* 0x100fe400078e0a58 */
[--C-:B------:R-:W-:Y:S02]  /*5700*/  @!P2 IMAD.IADD R139, R139, 0x1, -R88.reuse ;  /* 0x000000018b8ba824 */ /* 0x100fe400078e0a58 */
[----:B------:R-:W-:-:S02]  /*5710*/  @!P5 IMAD.IADD R141, R141, 0x1, -R88 ;  /* 0x000000018d8dd824 */ /* 0x000fc400078e0a58 */
[----:B------:R-:W-:Y:S02]  /*5720*/  IMAD R168, R88, R100, R89 ;  /* 0x0000006458a87224 */ /* 0x000fe400078e0259 */
[----:B------:R-:W-:Y:S01]  /*5730*/  IMAD.HI.U32 R89, R86, R101, RZ ;  /* 0x0000006556597227 */ /* 0x000fe200078e00ff */
[----:B------:R-:W-:-:S03]  /*5740*/  ISETP.GT.U32.AND P6, PT, R88, R102, PT ;  /* 0x000000665800720c */ /* 0x000fc60003fc4070 */
[----:B------:R-:W-:Y:S01]  /*5750*/  @!P3 IMAD.MOV R139, RZ, RZ, -R139 ;  /* 0x000000ffff8bb224 */ /* 0x000fe200078e0a8b */
[----:B------:R-:W-:Y:S01]  /*5760*/  ISETP.GT.U32.AND P3, PT, R88, R141, PT ;  /* 0x0000008d5800720c */ /* 0x000fe20003f64070 */
[----:B------:R-:W-:Y:S02]  /*5770*/  IMAD.MOV R89, RZ, RZ, -R89 ;  /* 0x000000ffff597224 */ /* 0x000fe400078e0a59 */
[--C-:B------:R-:W-:Y:S01]  /*5780*/  @!P4 IMAD.IADD R204, R204, 0x1, -R88.reuse ;  /* 0x00000001ccccc824 */ /* 0x100fe200078e0a58 */
[----:B------:R-:W-:Y:S01]  /*5790*/  ISETP.GE.AND P4, PT, R97, RZ, PT ;  /* 0x000000ff6100720c */ /* 0x000fe20003f86270 */
[C---:B------:R-:W-:Y:S01]  /*57a0*/  IMAD R101, R88.reuse, R89, R101 ;  /* 0x0000005958657224 */ /* 0x040fe200078e0265 */
[----:B------:R-:W-:Y:S02]  /*57b0*/  LOP3.LUT R89, R87, 0x5c, RZ, 0xfc, !PT ;  /* 0x0000005c57597812 */ /* 0x000fe400078efcff */
[----:B------:R-:W-:Y:S02]  /*57c0*/  ISETP.GT.U32.AND P2, PT, R88, R168, PT ;  /* 0x000000a85800720c */ /* 0x000fe40003f44070 */
[----:B------:R-:W-:Y:S01]  /*57d0*/  IABS R97, R89 ;  /* 0x0000005900617213 */ /* 0x000fe20000000000 */
[--C-:B------:R-:W-:Y:S01]  /*57e0*/  @!P6 IMAD.IADD R102, R102, 0x1, -R88.reuse ;  /* 0x000000016666e824 */ /* 0x100fe200078e0a58 */
[----:B------:R-:W-:Y:S01]  /*57f0*/  ISETP.GE.AND P6, PT, R95, RZ, PT ;  /* 0x000000ff5f00720c */ /* 0x000fe20003fc6270 */
[----:B------:R-:W-:Y:S01]  /*5800*/  @!P3 IMAD.IADD R141, R141, 0x1, -R88 ;  /* 0x000000018d8db824 */ /* 0x000fe200078e0a58 */
[----:B------:R-:W-:Y:S01]  /*5810*/  ISETP.GE.AND P3, PT, R89, RZ, PT ;  /* 0x000000ff5900720c */ /* 0x000fe20003f66270 */
[----:B------:R-:W-:-:S04]  /*5820*/  IMAD.HI.U32 R89, R86, R97, RZ ;  /* 0x0000006156597227 */ /* 0x000fc800078e00ff */
[----:B------:R-:W-:Y:S01]  /*5830*/  @!P4 IMAD.MOV R102, RZ, RZ, -R102 ;  /* 0x000000ffff66c224 */ /* 0x000fe200078e0a66 */
[----:B------:R-:W-:Y:S01]  /*5840*/  ISETP.GT.U32.AND P4, PT, R88, R101, PT ;  /* 0x000000655800720c */ /* 0x000fe20003f84070 */
[----:B------:R-:W-:Y:S02]  /*5850*/  IMAD.MOV R144, RZ, RZ, -R89 ;  /* 0x000000ffff907224 */ /* 0x000fe400078e0a59 */
[----:B------:R-:W-:Y:S01]  /*5860*/  @!P1 IMAD.MOV R103, RZ, RZ, -R103 ;  /* 0x000000ffff679224 */ /* 0x000fe200078e0a67 */
[----:B------:R-:W-:Y:S01]  /*5870*/  ISETP.GE.AND P1, PT, R96, RZ, PT ;  /* 0x000000ff6000720c */ /* 0x000fe20003f26270 */
[----:B------:R-:W-:Y:S02]  /*5880*/  @!P2 IMAD.IADD R168, R168, 0x1, -R88 ;  /* 0x00000001a8a8a824 */ /* 0x000fe400078e0a58 */
[C---:B------:R-:W-:Y:S02]  /*5890*/  IMAD R144, R88.reuse, R144, R97 ;  /* 0x0000009058907224 */ /* 0x040fe400078e0261 */
[----:B------:R-:W-:Y:S01]  /*58a0*/  @!P6 IMAD.MOV R141, RZ, RZ, -R141 ;  /* 0x000000ffff8de224 */ /* 0x000fe200078e0a8d */
[----:B------:R-:W-:-:S02]  /*58b0*/  ISETP.GT.U32.AND P2, PT, R88, R168, PT ;  /* 0x000000a85800720c */ /* 0x000fc40003f44070 */
[----:B------:R-:W-:Y:S02]  /*58c0*/  ISETP.GT.U32.AND P6, PT, R88, R144, PT ;  /* 0x000000905800720c */ /* 0x000fe40003fc4070 */
[----:B------:R-:W-:Y:S01]  /*58d0*/  LOP3.LUT R95, R87, 0x60, RZ, 0xfc, !PT ;  /* 0x00000060575f7812 */ /* 0x000fe200078efcff */
[----:B------:R-:W-:Y:S01]  /*58e0*/  @!P4 IMAD.IADD R101, R101, 0x1, -R88 ;  /* 0x000000016565c824 */ /* 0x000fe200078e0a58 */
[----:B------:R-:W-:Y:S02]  /*58f0*/  ISETP.GE.AND P5, PT, R99, RZ, PT ;  /* 0x000000ff6300720c */ /* 0x000fe40003fa6270 */
[----:B------:R-:W-:Y:S01]  /*5900*/  IABS R99, R95 ;  /* 0x0000005f00637213 */ /* 0x000fe20000000000 */
[----:B------:R-:W-:Y:S01]  /*5910*/  @!P1 IMAD.MOV R204, RZ, RZ, -R204 ;  /* 0x000000ffffcc9224 */ /* 0x000fe200078e0acc */
[----:B------:R-:W-:Y:S02]  /*5920*/  ISETP.GE.AND P1, PT, R92, RZ, PT ;  /* 0x000000ff5c00720c */ /* 0x000fe40003f26270 */
[----:B------:R-:W-:Y:S01]  /*5930*/  ISETP.GT.U32.AND P4, PT, R88, R101, PT ;  /* 0x000000655800720c */ /* 0x000fe20003f84070 */
[----:B------:R-:W-:Y:S01]  /*5940*/  IMAD.HI.U32 R92, R86, R99, RZ ;  /* 0x00000063565c7227 */ /* 0x000fe200078e00ff */
[----:B------:R-:W-:-:S03]  /*5950*/  LOP3.LUT R96, R87, 0x62, RZ, 0xfc, !PT ;  /* 0x0000006257607812 */ /* 0x000fc600078efcff */
[--C-:B------:R-:W-:Y:S01]  /*5960*/  @!P2 IMAD.IADD R168, R168, 0x1, -R88.reuse ;  /* 0x00000001a8a8a824 */ /* 0x100fe200078e0a58 */
[----:B------:R-:W-:Y:S01]  /*5970*/  ISETP.GE.AND P2, PT, R95, RZ, PT ;  /* 0x000000ff5f00720c */ /* 0x000fe20003f46270 */
[----:B------:R-:W-:Y:S01]  /*5980*/  @!P6 IMAD.IADD R144, R144, 0x1, -R88 ;  /* 0x000000019090e824 */ /* 0x000fe200078e0a58 */
[----:B------:R-:W-:Y:S01]  /*5990*/  IABS R95, R96 ;  /* 0x00000060005f7213 */ /* 0x000fe20000000000 */
[----:B------:R-:W-:Y:S01]  /*59a0*/  IMAD.MOV R92, RZ, RZ, -R92 ;  /* 0x000000ffff5c7224 */ /* 0x000fe200078e0a5c */
[----:B------:R-:W-:Y:S02]  /*59b0*/  LOP3.LUT R202, R87, 0x64, RZ, 0xfc, !PT ;  /* 0x0000006457ca7812 */ /* 0x000fe400078efcff */
[C---:B------:R-:W-:Y:S01]  /*59c0*/  ISETP.GT.U32.AND P6, PT, R88.reuse, R144, PT ;  /* 0x000000905800720c */ /* 0x040fe20003fc4070 */
[----:B------:R-:W-:Y:S02]  /*59d0*/  IMAD R166, R88, R92, R99 ;  /* 0x0000005c58a67224 */ /* 0x000fe400078e0263 */
[----:B------:R-:W-:Y:S01]  /*59e0*/  IMAD.HI.U32 R92, R86, R95, RZ ;  /* 0x0000005f565c7227 */ /* 0x000fe200078e00ff */
[----:B------:R-:W-:-:S03]  /*59f0*/  IABS R100, R202 ;  /* 0x000000ca00647213 */ /* 0x000fc60000000000 */
[----:B------:R-:W-:Y:S01]  /*5a00*/  @!P4 IMAD.IADD R101, R101, 0x1, -R88 ;  /* 0x000000016565c824 */ /* 0x000fe200078e0a58 */
[C---:B------:R-:W-:Y:S01]  /*5a10*/  ISETP.GT.U32.AND P4, PT, R88.reuse, R166, PT ;  /* 0x000000a65800720c */ /* 0x040fe20003f84070 */
[----:B------:R-:W-:Y:S01]  /*5a20*/  IMAD.MOV R92, RZ, RZ, -R92 ;  /* 0x000000ffff5c7224 */ /* 0x000fe200078e0a5c */
[----:B------:R-:W-:Y:S01]  /*5a30*/  LOP3.LUT R118, R87, 0x68, RZ, 0xfc, !PT ;  /* 0x0000006857767812 */ /* 0x000fe200078efcff */
[----:B------:R-:W-:Y:S02]  /*5a40*/  IMAD.MOV.U32 R89, RZ, RZ, R100 ;  /* 0x000000ffff597224 */ /* 0x000fe400078e0064 */
[----:B------:R-:W-:Y:S01]  /*5a50*/  IMAD R100, R88, R92, R95 ;  /* 0x0000005c58647224 */ /* 0x000fe200078e025f */
[----:B------:R-:W-:Y:S01]  /*5a60*/  IABS R164, R118 ;  /* 0x0000007600a47213 */ /* 0x000fe20000000000 */
[----:B------:R-:W-:-:S03]  /*5a70*/  @!P6 IMAD.IADD R144, R144, 0x1, -R88 ;  /* 0x000000019090e824 */ /* 0x000fc600078e0a58 */
[----:B------:R-:W-:Y:S01]  /*5a80*/  ISETP.GT.U32.AND P6, PT, R88, R100, PT ;  /* 0x000000645800720c */ /* 0x000fe20003fc4070 */
[----:B------:R-:W-:-:S04]  /*5a90*/  IMAD.HI.U32 R122, R86, R164, RZ ;  /* 0x000000a4567a7227 */ /* 0x000fc800078e00ff */
[----:B------:R-:W-:Y:S02]  /*5aa0*/  @!P4 IMAD.IADD R166, R166, 0x1, -R88 ;  /* 0x00000001a6a6c824 */ /* 0x000fe400078e0a58 */
[----:B------:R-:W-:Y:S02]  /*5ab0*/  IMAD.MOV R122, RZ, RZ, -R122 ;  /* 0x000000ffff7a7224 */ /* 0x000fe400078e0a7a */
[----:B------:R-:W-:Y:S01]  /*5ac0*/  IMAD.HI.U32 R97, R86, R89, RZ ;  /* 0x0000005956617227 */ /* 0x000fe200078e00ff */
[----:B------:R-:W-:-:S03]  /*5ad0*/  ISETP.GT.U32.AND P4, PT, R88, R166, PT ;  /* 0x000000a65800720c */ /* 0x000fc60003f84070 */
[----:B------:R-:W-:Y:S02]  /*5ae0*/  IMAD R164, R88, R122, R164 ;  /* 0x0000007a58a47224 */ /* 0x000fe400078e02a4 */
[--C-:B------:R-:W-:Y:S01]  /*5af0*/  @!P6 IMAD.IADD R100, R100, 0x1, -R88.reuse ;  /* 0x000000016464e824 */ /* 0x100fe200078e0a58 */
[C---:B------:R-:W-:Y:S01]  /*5b00*/  LOP3.LUT R126, R87.reuse, 0x6a, RZ, 0xfc, !PT ;  /* 0x0000006a577e7812 */ /* 0x040fe200078efcff */
[----:B------:R-:W-:Y:S01]  /*5b10*/  IMAD.MOV R97, RZ, RZ, -R97 ;  /* 0x000000ffff617224 */ /* 0x000fe200078e0a61 */
[C---:B------:R-:W-:Y:S02]  /*5b20*/  ISETP.GT.U32.AND P6, PT, R88.reuse, R164, PT ;  /* 0x000000a45800720c */ /* 0x040fe40003fc4070 */
[----:B------:R-:W-:Y:S01]  /*5b30*/  IABS R99, R126 ;  /* 0x0000007e00637213 */ /* 0x000fe20000000000 */
[----:B------:R-:W-:Y:S01]  /*5b40*/  IMAD R92, R88, R97, R89 ;  /* 0x00000061585c7224 */ /* 0x000fe200078e0259 */
[----:B------:R-:W-:Y:S01]  /*5b50*/  LOP3.LUT R203, R87, 0x6c, RZ, 0xfc, !PT ;  /* 0x0000006c57cb7812 */ /* 0x000fe200078efcff */
[----:B------:R-:W-:-:S02]  /*5b60*/  @!P4 IMAD.IADD R166, R166, 0x1, -R88 ;  /* 0x00000001a6a6c824 */ /* 0x000fc400078e0a58 */
[----:B------:R-:W-:Y:S01]  /*5b70*/  IMAD.HI.U32 R121, R86, R99, RZ ;  /* 0x0000006356797227 */ /* 0x000fe200078e00ff */
[----:B------:R-:W-:Y:S02]  /*5b80*/  ISETP.GT.U32.AND P4, PT, R88, R92, PT ;  /* 0x0000005c5800720c */ /* 0x000fe40003f84070 */
[----:B------:R-:W-:Y:S01]  /*5b90*/  IABS R89, R203 ;  /* 0x000000cb00597213 */ /* 0x000fe20000000000 */
[----:B------:R-:W-:Y:S02]  /*5ba0*/  IMAD.MOV R121, RZ, RZ, -R121 ;  /* 0x000000ffff797224 */ /* 0x000fe400078e0a79 */
[----:B------:R-:W-:Y:S01]  /*5bb0*/  @!P6 IMAD.IADD R164, R164, 0x1, -R88 ;  /* 0x00000001a4a4e824 */ /* 0x000fe200078e0a58 */
[----:B------:R-:W-:Y:S01]  /*5bc0*/  ISETP.GT.U32.AND P6, PT, R88, R100, PT ;  /* 0x000000645800720c */ /* 0x000fe20003fc4070 */
[----:B------:R-:W-:Y:S01]  /*5bd0*/  IMAD.HI.U32 R95, R86, R89, RZ ;  /* 0x00000059565f7227 */ /* 0x000fe200078e00ff */
[----:B------:R-:W-:-:S03]  /*5be0*/  LOP3.LUT R120, R87, 0x70, RZ, 0xfc, !PT ;  /* 0x0000007057787812 */ /* 0x000fc600078efcff */
[----:B------:R-:W-:Y:S01]  /*5bf0*/  IMAD R99, R88, R121, R99 ;  /* 0x0000007958637224 */ /* 0x000fe200078e0263 */
[C---:B------:R-:W-:Y:S01]  /*5c00*/  LOP3.LUT R123, R87.reuse, 0x78, RZ, 0xfc, !PT ;  /* 0x00000078577b7812 */ /* 0x040fe200078efcff */
[----:B------:R-:W-:Y:S02]  /*5c10*/  IMAD.MOV R95, RZ, RZ, -R95 ;  /* 0x000000ffff5f7224 */ /* 0x000fe400078e0a5f */
[----:B------:R-:W-:Y:S01]  /*5c20*/  @!P4 IMAD.IADD R92, R92, 0x1, -R88 ;  /* 0x000000015c5cc824 */ /* 0x000fe200078e0a58 */
[C---:B------:R-:W-:Y:S01]  /*5c30*/  ISETP.GT.U32.AND P4, PT, R88.reuse, R99, PT ;  /* 0x000000635800720c */ /* 0x040fe20003f84070 */
[----:B------:R-:W-:Y:S01]  /*5c40*/  IMAD R89, R88, R95, R89 ;  /* 0x0000005f58597224 */ /* 0x000fe200078e0259 */
[----:B------:R-:W-:Y:S02]  /*5c50*/  IABS R158, R120 ;  /* 0x00000078009e7213 */ /* 0x000fe40000000000 */
[----:B------:R-:W-:Y:S01]  /*5c60*/  IABS R156, R123 ;  /* 0x0000007b009c7213 */ /* 0x000fe20000000000 */
[----:B------:R-:W-:Y:S01]  /*5c70*/  @!P5 IMAD.MOV R168, RZ, RZ, -R168 ;  /* 0x000000ffffa8d224 */ /* 0x000fe200078e0aa8 */
[----:B------:R-:W-:Y:S01]  /*5c80*/  ISETP.GE.AND P5, PT, R96, RZ, PT ;  /* 0x000000ff6000720c */ /* 0x000fe20003fa6270 */
[----:B------:R-:W-:Y:S01]  /*5c90*/  @!P1 IMAD.MOV R101, RZ, RZ, -R101 ;  /* 0x000000ffff659224 */ /* 0x000fe200078e0a65 */
[----:B------:R-:W-:Y:S01]  /*5ca0*/  ISETP.GT.U32.AND P1, PT, R88, R92, PT ;  /* 0x0000005c5800720c */ /* 0x000fe20003f24070 */
[----:B------:R-:W-:Y:S01]  /*5cb0*/  @!P6 IMAD.IADD R100, R100, 0x1, -R88 ;  /* 0x000000016464e824 */ /* 0x000fe200078e0a58 */
[----:B------:R-:W-:Y:S01]  /*5cc0*/  ISETP.GT.U32.AND P6, PT, R88, R89, PT ;  /* 0x000000595800720c */ /* 0x000fe20003fc4070 */
[----:B------:R-:W-:Y:S01]  /*5cd0*/  IMAD.HI.U32 R96, R86, R158, RZ ;  /* 0x0000009e56607227 */ /* 0x000fe200078e00ff */
[----:B------:R-:W-:-:S03]  /*5ce0*/  LOP3.LUT R125, R87, 0x72, RZ, 0xfc, !PT ;  /* 0x00000072577d7812 */ /* 0x000fc600078efcff */
[----:B------:R-:W-:Y:S01]  /*5cf0*/  IMAD.HI.U32 R124, R86, R156, RZ ;  /* 0x0000009c567c7227 */ /* 0x000fe200078e00ff */
[----:B------:R-:W-:-:S03]  /*5d00*/  IABS R97, R125 ;  /* 0x0000007d00617213 */ /* 0x000fc60000000000 */
[----:B------:R-:W-:Y:S02]  /*5d10*/  IMAD.MOV R96, RZ, RZ, -R96 ;  /* 0x000000ffff607224 */ /* 0x000fe400078e0a60 */
[----:B------:R-:W-:Y:S02]  /*5d20*/  IMAD.MOV R124, RZ, RZ, -R124 ;  /* 0x000000ffff7c7224 */ /* 0x000fe400078e0a7c */
[----:B------:R-:W-:Y:S01]  /*5d30*/  @!P4 IMAD.IADD R99, R99, 0x1, -R88 ;  /* 0x000000016363c824 */ /* 0x000fe200078e0a58 */
[C---:B------:R-:W-:Y:S01]  /*5d40*/  ISETP.GT.U32.AND P4, PT, R88.reuse, R164, PT ;  /* 0x000000a45800720c */ /* 0x040fe20003f84070 */
[C---:B------:R-:W-:Y:S02]  /*5d50*/  IMAD R158, R88.reuse, R96, R158 ;  /* 0x00000060589e7224 */ /* 0x040fe400078e029e */
[----:B------:R-:W-:Y:S02]  /*5d60*/  IMAD R156, R88, R124, R156 ;  /* 0x0000007c589c7224 */ /* 0x000fe400078e029c */
[----:B------:R-:W-:-:S04]  /*5d70*/  IMAD.HI.U32 R119, R86, R97, RZ ;  /* 0x0000006156777227 */ /* 0x000fc800078e00ff */
[----:B------:R-:W-:Y:S01]  /*5d80*/  @!P3 IMAD.MOV R144, RZ, RZ, -R144 ;  /* 0x000000ffff90b224 */ /* 0x000fe200078e0a90 */
[----:B------:R-:W-:Y:S01]  /*5d90*/  ISETP.GT.U32.AND P3, PT, R88, R99, PT ;  /* 0x000000635800720c */ /* 0x000fe20003f64070 */
[--C-:B------:R-:W-:Y:S01]  /*5da0*/  @!P1 IMAD.IADD R92, R92, 0x1, -R88.reuse ;  /* 0x000000015c5c9824 */ /* 0x100fe200078e0a58 */
[C---:B------:R-:W-:Y:S01]  /*5db0*/  ISETP.GT.U32.AND P1, PT, R88.reuse, R158, PT ;  /* 0x0000009e5800720c */ /* 0x040fe20003f24070 */
[----:B------:R-:W-:Y:S01]  /*5dc0*/  @!P6 IMAD.IADD R89, R89, 0x1, -R88 ;  /* 0x000000015959e824 */ /* 0x000fe200078e0a58 */
[----:B------:R-:W-:Y:S01]  /*5dd0*/  ISETP.GT.U32.AND P6, PT, R88, R156, PT ;  /* 0x0000009c5800720c */ /* 0x000fe20003fc4070 */
[----:B------:R-:W-:Y:S01]  /*5de0*/  IMAD.MOV R119, RZ, RZ, -R119 ;  /* 0x000000ffff777224 */ /* 0x000fe200078e0a77 */
[----:B------:R-:W-:-:S03]  /*5df0*/  LOP3.LUT R121, R87, 0x80, RZ, 0xfc, !PT ;  /* 0x0000008057797812 */ /* 0x000fc600078efcff */
[----:B------:R-:W-:Y:S01]  /*5e00*/  IMAD R97, R88, R119, R97 ;  /* 0x0000007758617224 */ /* 0x000fe200078e0261 */
[C---:B------:R-:W-:Y:S01]  /*5e10*/  LOP3.LUT R122, R87.reuse, 0x7a, RZ, 0xfc, !PT ;  /* 0x0000007a577a7812 */ /* 0x040fe200078efcff */
[--C-:B------:R-:W-:Y:S01]  /*5e20*/  @!P4 IMAD.IADD R164, R164, 0x1, -R88.reuse ;  /* 0x00000001a4a4c824 */ /* 0x100fe200078e0a58 */
[----:B------:R-:W-:Y:S02]  /*5e30*/  IABS R150, R121 ;  /* 0x0000007900967213 */ /* 0x000fe40000000000 */
[----:B------:R-:W-:Y:S02]  /*5e40*/  ISETP.GT.U32.AND P4, PT, R88, R97, PT ;  /* 0x000000615800720c */ /* 0x000fe40003f84070 */
[----:B------:R-:W-:Y:S01]  /*5e50*/  LOP3.LUT R119, R87, 0x82, RZ, 0xfc, !PT ;  /* 0x0000008257777812 */ /* 0x000fe200078efcff */
[----:B------:R-:W-:Y:S01]  /*5e60*/  @!P3 IMAD.IADD R99, R99, 0x1, -R88 ;  /* 0x000000016363b824 */ /* 0x000fe200078e0a58 */
[----:B------:R-:W-:Y:S01]  /*5e70*/  IABS R96, R122 ;  /* 0x0000007a00607213 */ /* 0x000fe20000000000 */
[----:B------:R-:W-:Y:S01]  /*5e80*/  @!P2 IMAD.MOV R166, RZ, RZ, -R166 ;  /* 0x000000ffffa6a224 */ /* 0x000fe200078e0aa6 */
[----:B------:R-:W-:Y:S01]  /*5e90*/  ISETP.GE.AND P3, PT, R118, RZ, PT ;  /* 0x000000ff7600720c */ /* 0x000fe20003f66270 */
[--C-:B------:R-:W-:Y:S01]  /*5ea0*/  @!P1 IMAD.IADD R158, R158, 0x1, -R88.reuse ;  /* 0x000000019e9e9824 */ /* 0x100fe200078e0a58 */
[----:B------:R-:W-:Y:S01]  /*5eb0*/  ISETP.GT.U32.AND P2, PT, R88, R89, PT ;  /* 0x000000595800720c */ /* 0x000fe20003f44070 */
[----:B------:R-:W-:Y:S01]  /*5ec0*/  @!P6 IMAD.IADD R156, R156, 0x1, -R88 ;  /* 0x000000019c9ce824 */ /* 0x000fe200078e0a58 */
[----:B------:R-:W-:Y:S01]  /*5ed0*/  IABS R95, R119 ;  /* 0x00000077005f7213 */ /* 0x000fe20000000000 */
[----:B------:R-:W-:Y:S01]  /*5ee0*/  IMAD.HI.U32 R124, R86, R150, RZ ;  /* 0x00000096567c7227 */ /* 0x000fe200078e00ff */
[----:B------:R-:W-:-:S02]  /*5ef0*/  ISETP.GE.AND P1, PT, R126, RZ, PT ;  /* 0x000000ff7e00720c */ /* 0x000fc40003f26270 */
[C---:B------:R-:W-:Y:S01]  /*5f00*/  ISETP.GT.U32.AND P6, PT, R88.reuse, R156, PT ;  /* 0x0000009c5800720c */ /* 0x040fe20003fc4070 */
[----:B------:R-:W-:Y:S01]  /*5f10*/  @!P5 IMAD.MOV R100, RZ, RZ, -R100 ;  /* 0x000000ffff64d224 */ /* 0x000fe200078e0a64 */
[----:B------:R-:W-:Y:S01]  /*5f20*/  ISETP.GT.U32.AND P5, PT, R88, R158, PT ;  /* 0x0000009e5800720c */ /* 0x000fe20003fa4070 */
[----:B------:R-:W-:-:S04]  /*5f30*/  IMAD.HI.U32 R127, R86, R96, RZ ;  /* 0x00000060567f7227 */ /* 0x000fc800078e00ff */
[----:B------:R-:W-:Y:S02]  /*5f40*/  IMAD.MOV R124, RZ, RZ, -R124 ;  /* 0x000000ffff7c7224 */ /* 0x000fe400078e0a7c */
[----:B------:R-:W-:-:S04]  /*5f50*/  IMAD.HI.U32 R118, R86, R95, RZ ;  /* 0x0000005f56767227 */ /* 0x000fc800078e00ff */
[----:B------:R-:W-:Y:S02]  /*5f60*/  IMAD.MOV R126, RZ, RZ, -R127 ;  /* 0x000000ffff7e7224 */ /* 0x000fe400078e0a7f */
[----:B------:R-:W-:Y:S01]  /*5f70*/  @!P4 IMAD.IADD R97, R97, 0x1, -R88 ;  /* 0x000000016161c824 */ /* 0x000fe200078e0a58 */
[----:B------:R-:W-:Y:S01]  /*5f80*/  ISETP.GE.AND P4, PT, R120, RZ, PT ;  /* 0x000000ff7800720c */ /* 0x000fe20003f86270 */
[C---:B------:R-:W-:Y:S01]  /*5f90*/  IMAD R150, R88.reuse, R124, R150 ;  /* 0x0000007c58967224 */ /* 0x040fe200078e0296 */
[----:B------:R-:W-:Y:S01]  /*5fa0*/  LOP3.LUT R120, R87, 0x88, RZ, 0xfc, !PT ;  /* 0x0000008857787812 */ /* 0x000fe200078efcff */
[----:B------:R-:W-:Y:S02]  /*5fb0*/  IMAD.MOV R118, RZ, RZ, -R118 ;  /* 0x000000ffff767224 */ /* 0x000fe400078e0a76 */
[C---:B------:R-:W-:Y:S02]  /*5fc0*/  IMAD R96, R88.reuse, R126, R96 ;  /* 0x0000007e58607224 */ /* 0x040fe400078e0260 */
[----:B------:R-:W-:Y:S01]  /*5fd0*/  @!P3 IMAD.MOV R164, RZ, RZ, -R164 ;  /* 0x000000ffffa4b224 */ /* 0x000fe200078e0aa4 */
[C---:B------:R-:W-:Y:S01]  /*5fe0*/  ISETP.GT.U32.AND P3, PT, R88.reuse, R97, PT ;  /* 0x000000615800720c */ /* 0x040fe20003f64070 */
[--C-:B------:R-:W-:Y:S01]  /*5ff0*/  @!P2 IMAD.IADD R89, R89, 0x1, -R88.reuse ;  /* 0x000000015959a824 */ /* 0x100fe200078e0a58 */
[C---:B------:R-:W-:Y:S01]  /*6000*/  ISETP.GT.U32.AND P2, PT, R88.reuse, R150, PT ;  /* 0x000000965800720c */ /* 0x040fe20003f44070 */
[C---:B------:R-:W-:Y:S01]  /*6010*/  IMAD R95, R88.reuse, R118, R95 ;  /* 0x00000076585f7224 */ /* 0x040fe200078e025f */
[----:B------:R-:W-:Y:S01]  /*6020*/  IABS R148, R120 ;  /* 0x0000007800947213 */ /* 0x000fe20000000000 */
[----:B------:R-:W-:Y:S01]  /*6030*/  @!P1 IMAD.MOV R99, RZ, RZ, -R99 ;  /* 0x000000ffff639224 */ /* 0x000fe200078e0a63 */
[----:B------:R-:W-:Y:S01]  /*6040*/  ISETP.GT.U32.AND P1, PT, R88, R96, PT ;  /* 0x000000605800720c */ /* 0x000fe20003f24070 */
[--C-:B------:R-:W-:Y:S01]  /*6050*/  @!P5 IMAD.IADD R158, R158, 0x1, -R88.reuse ;  /* 0x000000019e9ed824 */ /* 0x100fe200078e0a58 */
[----:B------:R-:W-:Y:S01]  /*6060*/  ISETP.GT.U32.AND P5, PT, R88, R95, PT ;  /* 0x0000005f5800720c */ /* 0x000fe20003fa4070 */
[----:B------:R-:W-:Y:S01]  /*6070*/  @!P6 IMAD.IADD R156, R156, 0x1, -R88 ;  /* 0x000000019c9ce824 */ /* 0x000fe200078e0a58 */
[----:B------:R-:W-:Y:S01]  /*6080*/  ISETP.GE.AND P6, PT, R123, RZ, PT ;  /* 0x000000ff7b00720c */ /* 0x000fe20003fc6270 */
[----:B------:R-:W-:Y:S01]  /*6090*/  IMAD.HI.U32 R124, R86, R148, RZ ;  /* 0x00000094567c7227 */ /* 0x000fe200078e00ff */
[----:B------:R-:W-:-:S03]  /*60a0*/  LOP3.LUT R118, R87, 0x90, RZ, 0xfc, !PT ;  /* 0x0000009057767812 */ /* 0x000fc600078efcff */
[----:B------:R-:W-:Y:S01]  /*60b0*/  IMAD.MOV R124, RZ, RZ, -R124 ;  /* 0x000000ffff7c7224 */ /* 0x000fe200078e0a7c */
[----:B------:R-:W-:Y:S01]  /*60c0*/  IABS R142, R118 ;  /* 0x00000076008e7213 */ /* 0x000fe20000000000 */
[--C-:B------:R-:W-:Y:S01]  /*60d0*/  @!P3 IMAD.IADD R97, R97, 0x1, -R88.reuse ;  /* 0x000000016161b824 */ /* 0x100fe200078e0a58 */
[----:B------:R-:W-:Y:S01]  /*60e0*/  ISETP.GE.AND P3, PT, R125, RZ, PT ;  /* 0x000000ff7d00720c */ /* 0x000fe20003f66270 */
[----:B------:R-:W-:Y:S02]  /*60f0*/  @!P2 IMAD.IADD R150, R150, 0x1, -R88 ;  /* 0x000000019696a824 */ /* 0x000fe400078e0a58 */
[----:B------:R-:W-:Y:S02]  /*6100*/  IMAD R148, R88, R124, R148 ;  /* 0x0000007c58947224 */ /* 0x000fe400078e0294 */
[----:B------:R-:W-:Y:S01]  /*6110*/  @!P1 IMAD.IADD R96, R96, 0x1, -R88 ;  /* 0x0000000160609824 */ /* 0x000fe200078e0a58 */
[----:B------:R-:W-:Y:S01]  /*6120*/  ISETP.GE.AND P1, PT, R122, RZ, PT ;  /* 0x000000ff7a00720c */ /* 0x000fe20003f26270 */
[----:B------:R-:W-:Y:S01]  /*6130*/  @!P4 IMAD.MOV R158, RZ, RZ, -R158 ;  /* 0x000000ffff9ec224 */ /* 0x000fe200078e0a9e */
[----:B------:R-:W-:Y:S01]  /*6140*/  ISETP.GT.U32.AND P4, PT, R88, R150, PT ;  /* 0x000000965800720c */ /* 0x000fe20003f84070 */
[----:B------:R-:W-:-:S02]  /*6150*/  @!P5 IMAD.IADD R95, R95, 0x1, -R88 ;  /* 0x000000015f5fd824 */ /* 0x000fc400078e0a58 */
[----:B------:R-:W-:Y:S01]  /*6160*/  @!P6 IMAD.MOV R156, RZ, RZ, -R156 ;  /* 0x000000ffff9ce224 */ /* 0x000fe200078e0a9c */
[----:B------:R-:W-:Y:S01]  /*6170*/  ISETP.GT.U32.AND P6, PT, R88, R148, PT ;  /* 0x000000945800720c */ /* 0x000fe20003fc4070 */
[----:B------:R-:W-:Y:S01]  /*6180*/  IMAD.HI.U32 R122, R86, R142, RZ ;  /* 0x0000008e567a7227 */ /* 0x000fe200078e00ff */
[----:B------:R-:W-:-:S03]  /*6190*/  ISETP.GT.U32.AND P5, PT, R88, R95, PT ;  /* 0x0000005f5800720c */ /* 0x000fc60003fa4070 */
[----:B------:R-:W-:Y:S02]  /*61a0*/  IMAD.MOV R122, RZ, RZ, -R122 ;  /* 0x000000ffff7a7224 */ /* 0x000fe400078e0a7a */
[----:B------:R-:W-:Y:S01]  /*61b0*/  @!P3 IMAD.MOV R97, RZ, RZ, -R97 ;  /* 0x000000ffff61b224 */ /* 0x000fe200078e0a61 */
[----:B------:R-:W-:Y:S01]  /*61c0*/  ISETP.GE.AND P3, PT, R121, RZ, PT ;  /* 0x000000ff7900720c */ /* 0x000fe20003f66270 */
[----:B------:R-:W-:Y:S01]  /*61d0*/  IMAD R142, R88, R122, R142 ;  /* 0x0000007a588e7224 */ /* 0x000fe200078e028e */
[----:B------:R-:W-:Y:S01]  /*61e0*/  LOP3.LUT R121, R87, 0x98, RZ, 0xfc, !PT ;  /* 0x0000009857797812 */ /* 0x000fe200078efcff */
[--C-:B------:R-:W-:Y:S02]  /*61f0*/  @!P4 IMAD.IADD R150, R150, 0x1, -R88.reuse ;  /* 0x000000019696c824 */ /* 0x100fe400078e0a58 */
[--C-:B------:R-:W-:Y:S01]  /*6200*/  @!P6 IMAD.IADD R148, R148, 0x1, -R88.reuse ;  /* 0x000000019494e824 */ /* 0x100fe200078e0a58 */
[C---:B------:R-:W-:Y:S02]  /*6210*/  ISETP.GT.U32.AND P4, PT, R88.reuse, R142, PT ;  /* 0x0000008e5800720c */ /* 0x040fe40003f84070 */
[----:B------:R-:W-:Y:S01]  /*6220*/  IABS R140, R121 ;  /* 0x00000079008c7213 */ /* 0x000fe20000000000 */
[----:B------:R-:W-:Y:S01]  /*6230*/  @!P5 IMAD.IADD R95, R95, 0x1, -R88 ;  /* 0x000000015f5fd824 */ /* 0x000fe200078e0a58 */
[----:B------:R-:W-:-:S02]  /*6240*/  ISETP.GT.U32.AND P2, PT, R88, R96, PT ;  /* 0x000000605800720c */ /* 0x000fc40003f44070 */
[----:B------:R-:W-:Y:S01]  /*6250*/  ISETP.GE.AND P5, PT, R120, RZ, PT ;  /* 0x000000ff7800720c */ /* 0x000fe20003fa6270 */
[----:B------:R-:W-:Y:S01]  /*6260*/  IMAD.HI.U32 R120, R86, R140, RZ ;  /* 0x0000008c56787227 */ /* 0x000fe200078e00ff */
[----:B------:R-:W-:-:S03]  /*6270*/  ISETP.GT.U32.AND P6, PT, R88, R148, PT ;  /* 0x000000945800720c */ /* 0x000fc60003fc4070 */
[----:B------:R-:W-:Y:S02]  /*6280*/  IMAD.MOV R120, RZ, RZ, -R120 ;  /* 0x000000ffff787224 */ /* 0x000fe400078e0a78 */
[----:B------:R-:W-:Y:S02]  /*6290*/  @!P4 IMAD.IADD R142, R142, 0x1, -R88 ;  /* 0x000000018e8ec824 */ /* 0x000fe400078e0a58 */
[----:B------:R-:W-:Y:S02]  /*62a0*/  IMAD R140, R88, R120, R140 ;  /* 0x00000078588c7224 */ /* 0x000fe400078e028c */
[--C-:B------:R-:W-:Y:S01]  /*62b0*/  @!P2 IMAD.IADD R96, R96, 0x1, -R88.reuse ;  /* 0x000000016060a824 */ /* 0x100fe200078e0a58 */
[----:B------:R-:W-:Y:S02]  /*62c0*/  ISETP.GT.U32.AND P4, PT, R88, R142, PT ;  /* 0x0000008e5800720c */ /* 0x000fe40003f84070 */
[----:B------:R-:W-:Y:S01]  /*62d0*/  ISETP.GE.AND P2, PT, R119, RZ, PT ;  /* 0x000000ff7700720c */ /* 0x000fe20003f46270 */
[----:B------:R-:W-:Y:S01]  /*62e0*/  @!P6 IMAD.IADD R148, R148, 0x1, -R88 ;  /* 0x000000019494e824 */ /* 0x000fe200078e0a58 */
[----:B------:R-:W-:-:S02]  /*62f0*/  ISETP.GT.U32.AND P6, PT, R88, R140, PT ;  /* 0x0000008c5800720c */ /* 0x000fc40003fc4070 */
[----:B------:R-:W-:Y:S01]  /*6300*/  LOP3.LUT R119, R87, 0xa0, RZ, 0xfc, !PT ;  /* 0x000000a057777812 */ /* 0x000fe200078efcff */
[----:B------:R-:W-:-:S03]  /*6310*/  @!P1 IMAD.MOV R96, RZ, RZ, -R96 ;  /* 0x000000ffff609224 */ /* 0x000fc600078e0a60 */
[----:B------:R-:W-:Y:S02]  /*6320*/  IABS R134, R119 ;  /* 0x0000007700867213 */ /* 0x000fe40000000000 */
[----:B------:R-:W-:Y:S02]  /*6330*/  ISETP.GE.AND P1, PT, R118, RZ, PT ;  /* 0x000000ff7600720c */ /* 0x000fe40003f26270 */
[----:B------:R-:W-:Y:S01]  /*6340*/  LOP3.LUT R132, R87, 0xa8, RZ, 0xfc, !PT ;  /* 0x000000a857847812 */ /* 0x000fe200078efcff */
[----:B------:R-:W-:-:S04]  /*6350*/  IMAD.HI.U32 R118, R86, R134, RZ ;  /* 0x0000008656767227 */ /* 0x000fc800078e00ff */
[--C-:B------:R-:W-:Y:S01]  /*6360*/  @!P4 IMAD.IADD R142, R142, 0x1, -R88.reuse ;  /* 0x000000018e8ec824 */ /* 0x100fe200078e0a58 */
[----:B------:R-:W-:Y:S01]  /*6370*/  ISETP.GE.AND P4, PT, R132, RZ, PT ;  /* 0x000000ff8400720c */ /* 0x000fe20003f86270 */
[----:B------:R-:W-:Y:S01]  /*6380*/  @!P6 IMAD.IADD R140, R140, 0x1, -R88 ;  /* 0x000000018c8ce824 */ /* 0x000fe200078e0a58 */
[----:B------:R-:W-:Y:S01]  /*6390*/  IABS R132, R132 ;  /* 0x0000008400847213 */ /* 0x000fe20000000000 */
[----:B------:R-:W-:-:S03]  /*63a0*/  IMAD.MOV R118, RZ, RZ, -R118 ;  /* 0x000000ffff767224 */ /* 0x000fc600078e0a76 */
[C---:B------:R-:W-:Y:S01]  /*63b0*/  ISETP.GT.U32.AND P6, PT, R88.reuse, R140, PT ;  /* 0x0000008c5800720c */ /* 0x040fe20003fc4070 */
[----:B------:R-:W-:Y:S02]  /*63c0*/  IMAD R134, R88, R118, R134 ;  /* 0x0000007658867224 */ /* 0x000fe400078e0286 */
[----:B------:R-:W-:-:S04]  /*63d0*/  IMAD.HI.U32 R118, R86, R132, RZ ;  /* 0x0000008456767227 */ /* 0x000fc800078e00ff */
[----:B------:R-:W-:Y:S01]  /*63e0*/  @!P5 IMAD.MOV R148, RZ, RZ, -R148 ;  /* 0x000000ffff94d224 */ /* 0x000fe200078e0a94 */
[----:B------:R-:W-:Y:S01]  /*63f0*/  ISETP.GT.U32.AND P5, PT, R88, R134, PT ;  /* 0x000000865800720c */ /* 0x000fe20003fa4070 */
[----:B------:R-:W-:-:S04]  /*6400*/  IMAD.MOV R118, RZ, RZ, -R118 ;  /* 0x000000ffff767224 */ /* 0x000fc800078e0a76 */
[----:B------:R-:W-:Y:S02]  /*6410*/  IMAD R132, R88, R118, R132 ;  /* 0x0000007658847224 */ /* 0x000fe400078e0284 */
[----:B------:R-:W-:-:S03]  /*6420*/  @!P6 IMAD.IADD R140, R140, 0x1, -R88 ;  /* 0x000000018c8ce824 */ /* 0x000fc600078e0a58 */
[----:B------:R-:W-:Y:S01]  /*6430*/  ISETP.GT.U32.AND P6, PT, R88, R132, PT ;  /* 0x000000845800720c */ /* 0x000fe20003fc4070 */
[----:B------:R-:W-:Y:S01]  /*6440*/  @!P2 IMAD.MOV R95, RZ, RZ, -R95 ;  /* 0x000000ffff5fa224 */ /* 0x000fe200078e0a5f */
[----:B------:R-:W-:Y:S01]  /*6450*/  ISETP.GE.AND P2, PT, R119, RZ, PT ;  /* 0x000000ff7700720c */ /* 0x000fe20003f46270 */
[----:B------:R-:W-:Y:S01]  /*6460*/  @!P3 IMAD.MOV R150, RZ, RZ, -R150 ;  /* 0x000000ffff96b224 */ /* 0x000fe200078e0a96 */
[----:B------:R-:W-:Y:S01]  /*6470*/  ISETP.GE.AND P3, PT, R121, RZ, PT ;  /* 0x000000ff7900720c */ /* 0x000fe20003f66270 */
[----:B------:R-:W-:Y:S01]  /*6480*/  @!P5 IMAD.IADD R134, R134, 0x1, -R88 ;  /* 0x000000018686d824 */ /* 0x000fe200078e0a58 */
[C---:B------:R-:W-:Y:S02]  /*6490*/  LOP3.LUT R119, R87.reuse, 0xb0, RZ, 0xfc, !PT ;  /* 0x000000b057777812 */ /* 0x040fe400078efcff */
[----:B------:R-:W-:Y:S02]  /*64a0*/  LOP3.LUT R121, R87, 0xb8, RZ, 0xfc, !PT ;  /* 0x000000b857797812 */ /* 0x000fe400078efcff */
[----:B------:R-:W-:-:S02]  /*64b0*/  IABS R127, R119 ;  /* 0x00000077007f7213 */ /* 0x000fc40000000000 */
[----:B------:R-:W-:Y:S02]  /*64c0*/  LOP3.LUT R120, R87, 0xc0, RZ, 0xfc, !PT ;  /* 0x000000c057787812 */ /* 0x000fe400078efcff */
[----:B------:R-:W-:Y:S02]  /*64d0*/  IABS R126, R121 ;  /* 0x00000079007e7213 */ /* 0x000fe40000000000 */
[----:B------:R-:W-:Y:S01]  /*64e0*/  ISETP.GT.U32.AND P5, PT, R88, R134, PT ;  /* 0x000000865800720c */ /* 0x000fe20003fa4070 */
[----:B------:R-:W-:Y:S01]  /*64f0*/  @!P1 IMAD.MOV R142, RZ, RZ, -R142 ;  /* 0x000000ffff8e9224 */ /* 0x000fe200078e0a8e */
[----:B------:R-:W-:Y:S01]  /*6500*/  IABS R125, R120 ;  /* 0x00000078007d7213 */ /* 0x000fe20000000000 */
[----:B------:R-:W-:Y:S01]  /*6510*/  @!P6 IMAD.IADD R132, R132, 0x1, -R88 ;  /* 0x000000018484e824 */ /* 0x000fe200078e0a58 */
[----:B------:R-:W-:Y:S01]  /*6520*/  ISETP.GE.AND P1, PT, R119, RZ, PT ;  /* 0x000000ff7700720c */ /* 0x000fe20003f26270 */
[----:B------:R-:W-:-:S04]  /*6530*/  IMAD.HI.U32 R122, R86, R127, RZ ;  /* 0x0000007f567a7227 */ /* 0x000fc800078e00ff */
[----:B------:R-:W-:Y:S01]  /*6540*/  IMAD.HI.U32 R119, R86, R126, RZ ;  /* 0x0000007e56777227 */ /* 0x000fe200078e00ff */
[----:B------:R-:W-:-:S03]  /*6550*/  ISETP.GT.U32.AND P6, PT, R88, R132, PT ;  /* 0x000000845800720c */ /* 0x000fc60003fc4070 */
[----:B------:R-:W-:Y:S02]  /*6560*/  IMAD.MOV R122, RZ, RZ, -R122 ;  /* 0x000000ffff7a7224 */ /* 0x000fe400078e0a7a */
[----:B------:R-:W-:-:S04]  /*6570*/  IMAD.HI.U32 R118, R86, R125, RZ ;  /* 0x0000007d56767227 */ /* 0x000fc800078e00ff */
[----:B------:R-:W-:Y:S02]  /*6580*/  IMAD.MOV R119, RZ, RZ, -R119 ;  /* 0x000000ffff777224 */ /* 0x000fe400078e0a77 */
[C---:B------:R-:W-:Y:S02]  /*6590*/  IMAD R127, R88.reuse, R122, R127 ;  /* 0x0000007a587f7224 */ /* 0x040fe400078e027f */
[----:B------:R-:W-:Y:S02]  /*65a0*/  IMAD.MOV R118, RZ, RZ, -R118 ;  /* 0x000000ffff767224 */ /* 0x000fe400078e0a76 */
[----:B------:R-:W-:Y:S02]  /*65b0*/  IMAD R126, R88, R119, R126 ;  /* 0x00000077587e7224 */ /* 0x000fe400078e027e */
[----:B------:R-:W-:Y:S01]  /*65c0*/  @!P5 IMAD.IADD R134, R134, 0x1, -R88 ;  /* 0x000000018686d824 */ /* 0x000fe200078e0a58 */
[C---:B------:R-:W-:Y:S01]  /*65d0*/  ISETP.GT.U32.AND P5, PT, R88.reuse, R127, PT ;  /* 0x0000007f5800720c */ /* 0x040fe20003fa4070 */
[----:B------:R-:W-:-:S02]  /*65e0*/  IMAD R125, R88, R118, R125 ;  /* 0x00000076587d7224 */ /* 0x000fc400078e027d */
[----:B------:R-:W-:Y:S01]  /*65f0*/  @!P2 IMAD.MOV R134, RZ, RZ, -R134 ;  /* 0x000000ffff86a224 */ /* 0x000fe200078e0a86 */
[----:B------:R-:W-:Y:S01]  /*6600*/  ISETP.GT.U32.AND P2, PT, R88, R126, PT ;  /* 0x0000007e5800720c */ /* 0x000fe20003f44070 */
[----:B------:R-:W-:Y:S01]  /*6610*/  @!P6 IMAD.IADD R132, R132, 0x1, -R88 ;  /* 0x000000018484e824 */ /* 0x000fe200078e0a58 */
[----:B------:R-:W-:Y:S01]  /*6620*/  ISETP.GT.U32.AND P6, PT, R88, R125, PT ;  /* 0x0000007d5800720c */ /* 0x000fe20003fc4070 */
[----:B------:R-:W-:Y:S01]  /*6630*/  @!P3 IMAD.MOV R140, RZ, RZ, -R140 ;  /* 0x000000ffff8cb224 */ /* 0x000fe200078e0a8c */
[----:B------:R-:W-:Y:S02]  /*6640*/  ISETP.GE.AND P3, PT, R121, RZ, PT ;  /* 0x000000ff7900720c */ /* 0x000fe40003f66270 */
[C---:B------:R-:W-:Y:S02]  /*6650*/  LOP3.LUT R121, R87.reuse, 0xc8, RZ, 0xfc, !PT ;  /* 0x000000c857797812 */ /* 0x040fe400078efcff */
[----:B------:R-:W-:Y:S01]  /*6660*/  LOP3.LUT R220, R87, 0xd0, RZ, 0xfc, !PT ;  /* 0x000000d057dc7812 */ /* 0x000fe200078efcff */
[----:B------:R-:W-:Y:S01]  /*6670*/  @!P5 IMAD.IADD R127, R127, 0x1, -R88 ;  /* 0x000000017f7fd824 */ /* 0x000fe200078e0a58 */
[----:B------:R-:W-:-:S02]  /*6680*/  IABS R124, R121 ;  /* 0x00000079007c7213 */ /* 0x000fc40000000000 */
[----:B------:R-:W-:Y:S01]  /*6690*/  IABS R123, R220 ;  /* 0x000000dc007b7213 */ /* 0x000fe20000000000 */
[--C-:B------:R-:W-:Y:S01]  /*66a0*/  @!P2 IMAD.IADD R126, R126, 0x1, -R88.reuse ;  /* 0x000000017e7ea824 */ /* 0x100fe200078e0a58 */
[----:B------:R-:W-:Y:S01]  /*66b0*/  ISETP.GT.U32.AND P2, PT, R88, R127, PT ;  /* 0x0000007f5800720c */ /* 0x000fe20003f44070 */
[----:B------:R-:W-:Y:S02]  /*66c0*/  @!P6 IMAD.IADD R125, R125, 0x1, -R88 ;  /* 0x000000017d7de824 */ /* 0x000fe400078e0a58 */
[----:B------:R-:W-:Y:S01]  /*66d0*/  IMAD.HI.U32 R159, R86, R124, RZ ;  /* 0x0000007c569f7227 */ /* 0x000fe200078e00ff */
[----:B------:R-:W-:-:S03]  /*66e0*/  ISETP.GT.U32.AND P6, PT, R88, R126, PT ;  /* 0x0000007e5800720c */ /* 0x000fc60003fc4070 */
[----:B------:R-:W-:Y:S01]  /*66f0*/  IMAD.HI.U32 R119, R86, R123, RZ ;  /* 0x0000007b56777227 */ /* 0x000fe200078e00ff */
[----:B------:R-:W-:-:S03]  /*6700*/  LOP3.LUT R226, R87, 0xd8, RZ, 0xfc, !PT ;  /* 0x000000d857e27812 */ /* 0x000fc600078efcff */
[----:B------:R-:W-:Y:S02]  /*6710*/  IMAD.MOV R159, RZ, RZ, -R159 ;  /* 0x000000ffff9f7224 */ /* 0x000fe400078e0a9f */
[----:B------:R-:W-:Y:S02]  /*6720*/  IMAD.MOV R119, RZ, RZ, -R119 ;  /* 0x000000ffff777224 */ /* 0x000fe400078e0a77 */
[C---:B------:R-:W-:Y:S01]  /*6730*/  IMAD R124, R88.reuse, R159, R124 ;  /* 0x0000009f587c7224 */ /* 0x040fe200078e027c */
[----:B------:R-:W-:Y:S01]  /*6740*/  IABS R122, R226 ;  /* 0x000000e2007a7213 */ /* 0x000fe20000000000 */
[C---:B------:R-:W-:Y:S01]  /*6750*/  IMAD R123, R88.reuse, R119, R123 ;  /* 0x00000077587b7224 */ /* 0x040fe200078e027b */
[----:B------:R-:W-:Y:S01]  /*6760*/  LOP3.LUT R221, R87, 0xe0, RZ, 0xfc, !PT ;  /* 0x000000e057dd7812 */ /* 0x000fe200078efcff */
[----:B------:R-:W-:Y:S01]  /*6770*/  @!P2 IMAD.IADD R127, R127, 0x1, -R88 ;  /* 0x000000017f7fa824 */ /* 0x000fe200078e0a58 */
[----:B------:R-:W-:Y:S01]  /*6780*/  ISETP.GT.U32.AND P2, PT, R88, R124, PT ;  /* 0x0000007c5800720c */ /* 0x000fe20003f44070 */
[----:B------:R-:W-:Y:S01]  /*6790*/  @!P4 IMAD.MOV R132, RZ, RZ, -R132 ;  /* 0x000000ffff84c224 */ /* 0x000fe200078e0a84 */
[----:B------:R-:W-:Y:S01]  /*67a0*/  LOP3.LUT R219, R87, 0xe8, RZ, 0xfc, !PT ;  /* 0x000000e857db7812 */ /* 0x000fe200078efcff */
[----:B------:R-:W-:Y:S01]  /*67b0*/  @!P6 IMAD.IADD R126, R126, 0x1, -R88 ;  /* 0x000000017e7ee824 */ /* 0x000fe200078e0a58 */
[----:B------:R-:W-:Y:S01]  /*67c0*/  ISETP.GT.U32.AND P4, PT, R88, R125, PT ;  /* 0x0000007d5800720c */ /* 0x000fe20003f84070 */
[----:B------:R-:W-:Y:S01]  /*67d0*/  IMAD.HI.U32 R118, R86, R122, RZ ;  /* 0x0000007a56767227 */ /* 0x000fe200078e00ff */
[----:B------:R-:W-:-:S02]  /*67e0*/  ISETP.GT.U32.AND P6, PT, R88, R123, PT ;  /* 0x0000007b5800720c */ /* 0x000fc40003fc4070 */
[----:B------:R-:W-:Y:S02]  /*67f0*/  ISETP.GE.AND P5, PT, R120, RZ, PT ;  /* 0x000000ff7800720c */ /* 0x000fe40003fa6270 */
[----:B------:R-:W-:Y:S01]  /*6800*/  IABS R228, R221 ;  /* 0x000000dd00e47213 */ /* 0x000fe20000000000 */
[----:B------:R-:W-:Y:S01]  /*6810*/  IMAD.MOV R118, RZ, RZ, -R118 ;  /* 0x000000ffff767224 */ /* 0x000fe200078e0a76 */
[----:B------:R-:W-:Y:S02]  /*6820*/  IABS R120, R219 ;  /* 0x000000db00787213 */ /* 0x000fe40000000000 */
[C---:B------:R-:W-:Y:S01]  /*6830*/  LOP3.LUT R218, R87.reuse, 0xf0, RZ, 0xfc, !PT ;  /* 0x000000f057da7812 */ /* 0x040fe200078efcff */
[----:B------:R-:W-:Y:S01]  /*6840*/  IMAD.HI.U32 R229, R86, R228, RZ ;  /* 0x000000e456e57227 */ /* 0x000fe200078e00ff */
[----:B------:R-:W-:-:S03]  /*6850*/  LOP3.LUT R159, R87, 0xf8, RZ, 0xfc, !PT ;  /* 0x000000f8579f7812 */ /* 0x000fc600078efcff */
[----:B------:R-:W-:Y:S02]  /*6860*/  IMAD R122, R88, R118, R122 ;  /* 0x00000076587a7224 */ /* 0x000fe400078e027a */
[----:B------:R-:W-:Y:S01]  /*6870*/  IMAD.HI.U32 R227, R86, R120, RZ ;  /* 0x0000007856e37227 */ /* 0x000fe200078e00ff */
[----:B------:R-:W-:-:S03]  /*6880*/  IABS R119, R218 ;  /* 0x000000da00777213 */ /* 0x000fc60000000000 */
[----:B------:R-:W-:Y:S02]  /*6890*/  IMAD.MOV R229, RZ, RZ, -R229 ;  /* 0x000000ffffe57224 */ /* 0x000fe400078e0ae5 */
[--C-:B------:R-:W-:Y:S01]  /*68a0*/  @!P2 IMAD.IADD R124, R124, 0x1, -R88.reuse ;  /* 0x000000017c7ca824 */ /* 0x100fe200078e0a58 */
[----:B------:R-:W-:Y:S01]  /*68b0*/  IABS R118, R159 ;  /* 0x0000009f00767213 */ /* 0x000fe20000000000 */
[--C-:B------:R-:W-:Y:S01]  /*68c0*/  @!P4 IMAD.IADD R125, R125, 0x1, -R88.reuse ;  /* 0x000000017d7dc824 */ /* 0x100fe200078e0a58 */
[C---:B------:R-:W-:Y:S01]  /*68d0*/  ISETP.GT.U32.AND P4, PT, R88.reuse, R122, PT ;  /* 0x0000007a5800720c */ /* 0x040fe20003f84070 */
[----:B------:R-:W-:Y:S02]  /*68e0*/  IMAD.MOV R227, RZ, RZ, -R227 ;  /* 0x000000ffffe37224 */ /* 0x000fe400078e0ae3 */
[----:B------:R-:W-:Y:S01]  /*68f0*/  @!P6 IMAD.IADD R123, R123, 0x1, -R88 ;  /* 0x000000017b7be824 */ /* 0x000fe200078e0a58 */
[----:B------:R-:W-:Y:S01]  /*6900*/  ISETP.GE.AND P2, PT, R121, RZ, PT ;  /* 0x000000ff7900720c */ /* 0x000fe20003f46270 */
[----:B------:R-:W-:-:S02]  /*6910*/  IMAD R121, R88, R229, R228 ;  /* 0x000000e558797224 */ /* 0x000fc400078e02e4 */
[----:B------:R-:W-:Y:S01]  /*6920*/  @!P1 IMAD.MOV R127, RZ, RZ, -R127 ;  /* 0x000000ffff7f9224 */ /* 0x000fe200078e0a7f */
[C---:B------:R-:W-:Y:S01]  /*6930*/  ISETP.GT.U32.AND P1, PT, R88.reuse, R124, PT ;  /* 0x0000007c5800720c */ /* 0x040fe20003f24070 */
[C---:B------:R-:W-:Y:S02]  /*6940*/  IMAD R120, R88.reuse, R227, R120 ;  /* 0x000000e358787224 */ /* 0x040fe400078e0278 */
[----:B------:R-:W-:Y:S01]  /*6950*/  @!P3 IMAD.MOV R126, RZ, RZ, -R126 ;  /* 0x000000ffff7eb224 */ /* 0x000fe200078e0a7e */
[----:B------:R-:W-:Y:S01]  /*6960*/  ISETP.GT.U32.AND P3, PT, R88, R123, PT ;  /* 0x0000007b5800720c */ /* 0x000fe20003f64070 */
[----:B------:R-:W-:Y:S01]  /*6970*/  IMAD.HI.U32 R227, R86, R119, RZ ;  /* 0x0000007756e37227 */ /* 0x000fe200078e00ff */
[----:B------:R-:W-:-:S03]  /*6980*/  ISETP.GT.U32.AND P6, PT, R88, R121, PT ;  /* 0x000000795800720c */ /* 0x000fc60003fc4070 */
[----:B------:R-:W-:-:S04]  /*6990*/  IMAD.HI.U32 R228, R86, R118, RZ ;  /* 0x0000007656e47227 */ /* 0x000fc800078e00ff */
[----:B------:R-:W-:Y:S02]  /*69a0*/  IMAD.MOV R227, RZ, RZ, -R227 ;  /* 0x000000ffffe37224 */ /* 0x000fe400078e0ae3 */
[----:B------:R-:W-:Y:S02]  /*69b0*/  IMAD.MOV R228, RZ, RZ, -R228 ;  /* 0x000000ffffe47224 */ /* 0x000fe400078e0ae4 */
[----:B------:R-:W-:Y:S01]  /*69c0*/  @!P5 IMAD.MOV R125, RZ, RZ, -R125 ;  /* 0x000000ffff7dd224 */ /* 0x000fe200078e0a7d */
[C---:B------:R-:W-:Y:S01]  /*69d0*/  ISETP.GT.U32.AND P5, PT, R88.reuse, R120, PT ;  /* 0x000000785800720c */ /* 0x040fe20003fa4070 */
[----:B------:R-:W-:Y:S02]  /*69e0*/  IMAD R119, R88, R227, R119 ;  /* 0x000000e358777224 */ /* 0x000fe400078e0277 */
[----:B------:R-:W-:Y:S02]  /*69f0*/  @!P4 IMAD.IADD R122, R122, 0x1, -R88 ;  /* 0x000000017a7ac824 */ /* 0x000fe400078e0a58 */
[----:B------:R-:W-:-:S02]  /*6a00*/  IMAD R118, R88, R228, R118 ;  /* 0x000000e458767224 */ /* 0x000fc400078e0276 */
[--C-:B------:R-:W-:Y:S01]  /*6a10*/  @!P1 IMAD.IADD R124, R124, 0x1, -R88.reuse ;  /* 0x000000017c7c9824 */ /* 0x100fe200078e0a58 */
[C---:B------:R-:W-:Y:S01]  /*6a20*/  ISETP.GT.U32.AND P1, PT, R88.reuse, R119, PT ;  /* 0x000000775800720c */ /* 0x040fe20003f24070 */
[--C-:B------:R-:W-:Y:S01]  /*6a30*/  @!P3 IMAD.IADD R123, R123, 0x1, -R88.reuse ;  /* 0x000000017b7bb824 */ /* 0x100fe200078e0a58 */
[C---:B------:R-:W-:Y:S02]  /*6a40*/  ISETP.GT.U32.AND P4, PT, R88.reuse, R122, PT ;  /* 0x0000007a5800720c */ /* 0x040fe40003f84070 */
[----:B------:R-:W-:Y:S01]  /*6a50*/  ISETP.GT.U32.AND P3, PT, R88, R118, PT ;  /* 0x000000765800720c */ /* 0x000fe20003f64070 */
[----:B------:R-:W-:Y:S02]  /*6a60*/  @!P6 IMAD.IADD R121, R121, 0x1, -R88 ;  /* 0x000000017979e824 */ /* 0x000fe400078e0a58 */
[----:B------:R-:W-:Y:S01]  /*6a70*/  @!P2 IMAD.MOV R124, RZ, RZ, -R124 ;  /* 0x000000ffff7ca224 */ /* 0x000fe200078e0a7c */
[----:B------:R-:W-:Y:S01]  /*6a80*/  ISETP.GE.AND P2, PT, R226, RZ, PT ;  /* 0x000000ffe200720c */ /* 0x000fe20003f46270 */
[----:B------:R-:W-:Y:S01]  /*6a90*/  @!P5 IMAD.IADD R120, R120, 0x1, -R88 ;  /* 0x000000017878d824 */ /* 0x000fe200078e0a58 */
[----:B------:R-:W-:-:S03]  /*6aa0*/  ISETP.GT.U32.AND P6, PT, R88, R121, PT ;  /* 0x000000795800720c */ /* 0x000fc60003fc4070 */
[--C-:B------:R-:W-:Y:S01]  /*6ab0*/  @!P1 IMAD.IADD R119, R119, 0x1, -R88.reuse ;  /* 0x0000000177779824 */ /* 0x100fe200078e0a58 */
[----:B------:R-:W-:Y:S01]  /*6ac0*/  ISETP.GT.U32.AND P5, PT, R88, R120, PT ;  /* 0x000000785800720c */ /* 0x000fe20003fa4070 */
[--C-:B------:R-:W-:Y:S02]  /*6ad0*/  @!P4 IMAD.IADD R122, R122, 0x1, -R88.reuse ;  /* 0x000000017a7ac824 */ /* 0x100fe400078e0a58 */
[----:B------:R-:W-:Y:S01]  /*6ae0*/  @!P3 IMAD.IADD R118, R118, 0x1, -R88 ;  /* 0x000000017676b824 */ /* 0x000fe200078e0a58 */
[----:B------:R-:W-:-:S03]  /*6af0*/  ISETP.GT.U32.AND P3, PT, R88, R119, PT ;  /* 0x000000775800720c */ /* 0x000fc60003f64070 */
[----:B------:R-:W-:Y:S01]  /*6b00*/  @!P2 IMAD.MOV R122, RZ, RZ, -R122 ;  /* 0x000000ffff7aa224 */ /* 0x000fe200078e0a7a */
[----:B------:R-:W-:Y:S01]  /*6b10*/  ISETP.GT.U32.AND P2, PT, R88, R118, PT ;  /* 0x000000765800720c */ /* 0x000fe20003f44070 */
[--C-:B------:R-:W-:Y:S01]  /*6b20*/  @!P6 IMAD.IADD R121, R121, 0x1, -R88.reuse ;  /* 0x000000017979e824 */ /* 0x100fe200078e0a58 */
[----:B------:R-:W-:Y:S02]  /*6b30*/  ISETP.GE.AND P4, PT, R220, RZ, PT ;  /* 0x000000ffdc00720c */ /* 0x000fe40003f86270 */
[----:B------:R-:W-:Y:S02]  /*6b40*/  ISETP.GE.AND P6, PT, R221, RZ, PT ;  /* 0x000000ffdd00720c */ /* 0x000fe40003fc6270 */
[----:B------:R-:W-:Y:S01]  /*6b50*/  ISETP.GE.AND P1, PT, R219, RZ, PT ;  /* 0x000000ffdb00720c */ /* 0x000fe20003f26270 */
[--C-:B------:R-:W-:Y:S01]  /*6b60*/  @!P5 IMAD.IADD R120, R120, 0x1, -R88.reuse ;  /* 0x000000017878d824 */ /* 0x100fe200078e0a58 */
[----:B------:R-:W-:Y:S01]  /*6b70*/  ISETP.GE.AND P5, PT, R218, RZ, PT ;  /* 0x000000ffda00720c */ /* 0x000fe20003fa6270 */
[----:B------:R-:W-:Y:S01]  /*6b80*/  VIADD R235, R94, 0x3f ;  /* 0x0000003f5eeb7836 */ /* 0x000fe20000000000 */
[----:B------:R-:W-:Y:S01]  /*6b90*/  LOP3.LUT R234, R234, 0x3f, RZ, 0xc0, !PT ;  /* 0x0000003feaea7812 */ /* 0x000fe200078ec0ff */
[--C-:B------:R-:W-:Y:S01]  /*6ba0*/  @!P3 IMAD.IADD R119, R119, 0x1, -R88.reuse ;  /* 0x000000017777b824 */ /* 0x100fe200078e0a58 */
[----:B------:R-:W-:Y:S01]  /*6bb0*/  ISETP.GE.AND P3, PT, R159, RZ, PT ;  /* 0x000000ff9f00720c */ /* 0x000fe20003f66270 */
[----:B------:R-:W-:Y:S01]  /*6bc0*/  @!P2 IMAD.IADD R118, R118, 0x1, -R88 ;  /* 0x000000017676a824 */ /* 0x000fe200078e0a58 */
[----:B------:R-:W-:-:S02]  /*6bd0*/  ISETP.NE.AND P2, PT, R85, RZ, PT ;  /* 0x000000ff5500720c */ /* 0x000fc40003f45270 */
[----:B------:R-:W-:Y:S01]  /*6be0*/  LOP3.LUT R159, RZ, R85, RZ, 0x33, !PT ;  /* 0x00000055ff9f7212 */ /* 0x000fe200078e33ff */
[----:B------:R-:W-:Y:S01]  /*6bf0*/  @!P4 IMAD.MOV R123, RZ, RZ, -R123 ;  /* 0x000000ffff7bc224 */ /* 0x000fe200078e0a7b */
[----:B------:R-:W-:Y:S01]  /*6c00*/  ISETP.GE.AND P4, PT, R202, RZ, PT ;  /* 0x000000ffca00720c */ /* 0x000fe20003f86270 */
[----:B------:R-:W-:Y:S01]  /*6c10*/  @!P6 IMAD.MOV R121, RZ, RZ, -R121 ;  /* 0x000000ffff79e224 */ /* 0x000fe200078e0a79 */
[----:B------:R-:W-:Y:S01]  /*6c20*/  ISETP.GE.AND P6, PT, R203, RZ, PT ;  /* 0x000000ffcb00720c */ /* 0x000fe20003fc6270 */
[----:B------:R-:W-:Y:S01]  /*6c30*/  @!P1 IMAD.MOV R120, RZ, RZ, -R120 ;  /* 0x000000ffff789224 */ /* 0x000fe200078e0a78 */
[----:B------:R-:W-:Y:S01]  /*6c40*/  ISETP.GT.AND P1, PT, R235, 0x3f, PT ;  /* 0x0000003feb00780c */ /* 0x000fe20003f24270 */
[C---:B------:R-:W-:Y:S01]  /*6c50*/  IMAD R203, R234.reuse, R113, RZ ;  /* 0x00000071eacb7224 */ /* 0x040fe200078e02ff */
[----:B------:R-:W-:Y:S02]  /*6c60*/  LOP3.LUT R202, R87, 0x74, RZ, 0xfc, !PT ;  /* 0x0000007457ca7812 */ /* 0x000fe400078efcff */
[----:B------:R-:W-:Y:S01]  /*6c70*/  SEL R91, R159, R91, !P2 ;  /* 0x0000005b9f5b7207 */ /* 0x000fe20005000000 */
[----:B------:R-:W-:Y:S01]  /*6c80*/  @!P5 IMAD.MOV R119, RZ, RZ, -R119 ;  /* 0x000000ffff77d224 */ /* 0x000fe200078e0a77 */
[----:B------:R-:W-:-:S02]  /*6c90*/  ISETP.LT.AND P1, PT, R234, R94, P1 ;  /* 0x0000005eea00720c */ /* 0x000fc40000f21270 */
[----:B------:R-:W-:Y:S01]  /*6ca0*/  IABS R94, R202 ;  /* 0x000000ca005e7213 */ /* 0x000fe20000000000 */
[----:B------:R-:W-:Y:S01]  /*6cb0*/  IMAD R91, R91, UR8, RZ ;  /* 0x000000085b5b7c24 */ /* 0x000fe2000f8e02ff */
[----:B------:R-:W-:Y:S02]  /*6cc0*/  IADD3 R85, P5, PT, R203, UR18, RZ ;  /* 0x00000012cb557c10 */ /* 0x000fe4000ffbe0ff */
[----:B------:R-:W-:Y:S01]  /*6cd0*/  SEL R220, R159, R84, !P2 ;  /* 0x000000549fdc7207 */ /* 0x000fe20005000000 */
[----:B------:R-:W-:Y:S01]  /*6ce0*/  IMAD.HI.U32 R218, R86, R94, RZ ;  /* 0x0000005e56da7227 */ /* 0x000fe200078e00ff */
[----:B------:R-:W-:Y:S02]  /*6cf0*/  LEA.HI.X.SX32 R84, R203, UR19, 0x1, P5 ;  /* 0x00000013cb547c11 */ /* 0x000fe4000a8f0eff */
[-C--:B------:R-:W-:Y:S01]  /*6d00*/  IADD3 R203, P5, PT, R91, R85.reuse, RZ ;  /* 0x000000555bcb7210 */ /* 0x080fe20007fbe0ff */
[----:B------:R-:W-:Y:S01]  /*6d10*/  IMAD R220, R220, UR8, RZ ;  /* 0x00000008dcdc7c24 */ /* 0x000fe2000f8e02ff */
[----:B------:R-:W-:Y:S01]  /*6d20*/  SEL R219, R159, R90, !P2 ;  /* 0x0000005a9fdb7207 */ /* 0x000fe20005000000 */
[----:B------:R-:W-:Y:S01]  /*6d30*/  @!P3 IMAD.MOV R118, RZ, RZ, -R118 ;  /* 0x000000ffff76b224 */ /* 0x000fe200078e0a76 */
[----:B------:R-:W-:Y:S01]  /*6d40*/  ISETP.GE.AND P3, PT, R202, RZ, PT ;  /* 0x000000ffca00720c */ /* 0x000fe20003f66270 */
[----:B------:R-:W-:Y:S01]  /*6d50*/  IMAD.MOV R218, RZ, RZ, -R218 ;  /* 0x000000ffffda7224 */ /* 0x000fe200078e0ada */
[----:B------:R-:W-:Y:S01]  /*6d60*/  LEA.HI.X.SX32 R202, R91, R84, 0x1, P5 ;  /* 0x000000545bca7211 */ /* 0x000fe200028f0eff */
[----:B------:R-:W-:Y:S01]  /*6d70*/  IMAD R219, R219, UR8, RZ ;  /* 0x00000008dbdb7c24 */ /* 0x000fe2000f8e02ff */
[----:B------:R-:W-:Y:S01]  /*6d80*/  IADD3 R221, P5, PT, R220, R85, RZ ;  /* 0x00000055dcdd7210 */ /* 0x000fe20007fbe0ff */
[----:B------:R-:W-:Y:S01]  /*6d90*/  IMAD R94, R88, R218, R94 ;  /* 0x000000da585e7224 */ /* 0x000fe200078e025e */
[----:B------:R-:W-:Y:S01]  /*6da0*/  PRMT R200, RZ, 0x7610, R200 ;  /* 0x00007610ffc87816 */ /* 0x000fe200000000c8 */
[----:B------:R-:W-:Y:S01]  /*6db0*/  @P1 IMAD.MOV.U32 R90, RZ, RZ, R203 ;  /* 0x000000ffff5a1224 */ /* 0x000fe200078e00cb */
[----:B------:R-:W-:Y:S01]  /*6dc0*/  SEL R218, R159, R211, !P2 ;  /* 0x000000d39fda7207 */ /* 0x000fe20005000000 */
[----:B------:R-:W-:Y:S01]  /*6dd0*/  @P1 IMAD.MOV.U32 R91, RZ, RZ, R202 ;  /* 0x000000ffff5b1224 */ /* 0x000fe200078e00ca */
[----:B------:R-:W-:-:S02]  /*6de0*/  LEA.HI.X.SX32 R227, R220, R84, 0x1, P5 ;  /* 0x00000054dce37211 */ /* 0x000fc400028f0eff */
[-C--:B------:R-:W-:Y:S01]  /*6df0*/  IADD3 R211, P5, PT, R219, R85.reuse, RZ ;  /* 0x00000055dbd37210 */ /* 0x080fe20007fbe0ff */
[----:B------:R-:W-:Y:S01]  /*6e00*/  IMAD R218, R218, UR8, RZ ;  /* 0x00000008dada7c24 */ /* 0x000fe2000f8e02ff */
[----:B------:R0:W2:Y:S01]  /*6e10*/  @P1 LDG.E.U8 R200, desc[UR26][R90.64] ;  /* 0x0000001a5ac81981 */ /* 0x0000a2000c1e1100 */
[----:B------:R-:W-:Y:S02]  /*6e20*/  PRMT R4, RZ, 0x7610, R4 ;  /* 0x00007610ff047816 */ /* 0x000fe40000000004 */
[----:B------:R-:W-:Y:S02]  /*6e30*/  SEL R226, R159, R210, !P2 ;  /* 0x000000d29fe27207 */ /* 0x000fe40005000000 */
[----:B------:R-:W-:Y:S02]  /*6e40*/  LEA.HI.X.SX32 R210, R219, R84, 0x1, P5 ;  /* 0x00000054dbd27211 */ /* 0x000fe400028f0eff */
[----:B------:R-:W-:Y:S01]  /*6e50*/  IADD3 R219, P5, PT, R218, R85, RZ ;  /* 0x00000055dadb7210 */ /* 0x000fe20007fbe0ff */
[----:B0-----:R-:W-:-:S02]  /*6e60*/  @P1 IMAD.MOV.U32 R90, RZ, RZ, R221 ;  /* 0x000000ffff5a1224 */ /* 0x001fc400078e00dd */
[----:B------:R-:W-:Y:S01]  /*6e70*/  @P1 IMAD.MOV.U32 R91, RZ, RZ, R227 ;  /* 0x000000ffff5b1224 */ /* 0x000fe200078e00e3 */
[----:B------:R-:W-:Y:S01]  /*6e80*/  PRMT R199, RZ, 0x7610, R199 ;  /* 0x00007610ffc77816 */ /* 0x000fe200000000c7 */
[----:B------:R-:W-:Y:S01]  /*6e90*/  IMAD R226, R226, UR8, RZ ;  /* 0x00000008e2e27c24 */ /* 0x000fe2000f8e02ff */
[----:B------:R-:W-:Y:S02]  /*6ea0*/  SEL R234, R159, R216, !P2 ;  /* 0x000000d89fea7207 */ /* 0x000fe40005000000 */
[----:B------:R0:W2:Y:S01]  /*6eb0*/  @P1 LDG.E.U8 R4, desc[UR26][R90.64] ;  /* 0x0000001a5a041981 */ /* 0x0000a2000c1e1100 */
[----:B------:R-:W-:-:S03]  /*6ec0*/  LEA.HI.X.SX32 R218, R218, R84, 0x1, P5 ;  /* 0x00000054dada7211 */ /* 0x000fc600028f0eff */
[----:B------:R-:W-:Y:S01]  /*6ed0*/  STL [R1+0x330], R221 ;  /* 0x000330dd01007387 */ /* 0x000fe20000100800 */
[----:B------:R-:W-:-:S03]  /*6ee0*/  IMAD R234, R234, UR8, RZ ;  /* 0x00000008eaea7c24 */ /* 0x000fc6000f8e02ff */
[----:B------:R1:W-:Y:S01]  /*6ef0*/  STL [R1+0x32c], R227 ;  /* 0x00032ce301007387 */ /* 0x0003e20000100800 */
[----:B0-----:R-:W-:Y:S02]  /*6f00*/  @P1 IMAD.MOV.U32 R90, RZ, RZ, R211 ;  /* 0x000000ffff5a1224 */ /* 0x001fe400078e00d3 */
[----:B------:R-:W-:Y:S01]  /*6f10*/  @P1 IMAD.MOV.U32 R91, RZ, RZ, R210 ;  /* 0x000000ffff5b1224 */ /* 0x000fe200078e00d2 */
[----:B------:R-:W-:Y:S02]  /*6f20*/  PRMT R184, RZ, 0x7610, R184 ;  /* 0x00007610ffb87816 */ /* 0x000fe400000000b8 */
[----:B------:R-:W-:Y:S02]  /*6f30*/  SEL R242, R159, R213, !P2 ;  /* 0x000000d59ff27207 */ /* 0x000fe40005000000 */
[----:B------:R0:W2:Y:S01]  /*6f40*/  @P1 LDG.E.U8 R199, desc[UR26][R90.64] ;  /* 0x0000001a5ac71981 */ /* 0x0000a2000c1e1100 */
[----:B-1----:R-:W-:-:S04]  /*6f50*/  IADD3 R227, P5, PT, R226, R85, RZ ;  /* 0x00000055e2e37210 */ /* 0x002fc80007fbe0ff */
[----:B------:R-:W-:Y:S01]  /*6f60*/  LEA.HI.X.SX32 R226, R226, R84, 0x1, P5 ;  /* 0x00000054e2e27211 */ /* 0x000fe200028f0eff */
[----:B------:R-:W-:Y:S01]  /*6f70*/  IMAD R242, R242, UR8, RZ ;  /* 0x00000008f2f27c24 */ /* 0x000fe2000f8e02ff */
[C---:B------:R-:W-:Y:S01]  /*6f80*/  IADD3 R235, P5, PT, R234.reuse, R85, RZ ;  /* 0x00000055eaeb7210 */ /* 0x040fe20007fbe0ff */
[----:B0-----:R-:W-:Y:S02]  /*6f90*/  @P1 IMAD.MOV.U32 R90, RZ, RZ, R219 ;  /* 0x000000ffff5a1224 */ /* 0x001fe400078e00db */
[----:B------:R-:W-:Y:S01]  /*6fa0*/  @P1 IMAD.MOV.U32 R91, RZ, RZ, R218 ;  /* 0x000000ffff5b1224 */ /* 0x000fe200078e00da */
[----:B------:R-:W-:Y:S02]  /*6fb0*/  PRMT R183, RZ, 0x7610, R183 ;  /* 0x00007610ffb77816 */ /* 0x000fe400000000b7 */
[----:B------:R-:W-:Y:S02]  /*6fc0*/  SEL R250, R159, R212, !P2 ;  /* 0x000000d49ffa7207 */ /* 0x000fe40005000000 */
[----:B------:R0:W2:Y:S01]  /*6fd0*/  @P1 LDG.E.U8 R184, desc[UR26][R90.64] ;  /* 0x0000001a5ab81981 */ /* 0x0000a2000c1e1100 */
[----:B------:R-:W-:-:S02]  /*6fe0*/  LEA.HI.X.SX32 R234, R234, R84, 0x1, P5 ;  /* 0x00000054eaea7211 */ /* 0x000fc400028f0eff */
[----:B------:R-:W-:Y:S01]  /*6ff0*/  IADD3 R243, P5, PT, R242, R85, RZ ;  /* 0x00000055f2f37210 */ /* 0x000fe20007fbe0ff */
[----:B------:R-:W-:Y:S01]  /*7000*/  IMAD R250, R250, UR8, RZ ;  /* 0x00000008fafa7c24 */ /* 0x000fe2000f8e02ff */
[----:B------:R-:W-:Y:S01]  /*7010*/  PRMT R82, RZ, 0x7610, R82 ;  /* 0x00007610ff527816 */ /* 0x000fe20000000052 */
[----:B0-----:R-:W-:Y:S02]  /*7020*/  @P1 IMAD.MOV.U32 R90, RZ, RZ, R227 ;  /* 0x000000ffff5a1224 */ /* 0x001fe400078e00e3 */
[----:B------:R-:W-:Y:S01]  /*7030*/  @P1 IMAD.MOV.U32 R91, RZ, RZ, R226 ;  /* 0x000000ffff5b1224 */ /* 0x000fe200078e00e2 */
[----:B------:R-:W-:Y:S02]  /*7040*/  SEL R209, R159, R209, !P2 ;  /* 0x000000d19fd17207 */ /* 0x000fe40005000000 */
[----:B------:R-:W-:Y:S02]  /*7050*/  LEA.HI.X.SX32 R242, R242, R84, 0x1, P5 ;  /* 0x00000054f2f27211 */ /* 0x000fe400028f0eff */
[----:B------:R0:W2:Y:S01]  /*7060*/  @P1 LDG.E.U8 R183, desc[UR26][R90.64] ;  /* 0x0000001a5ab71981 */ /* 0x0000a2000c1e1100 */
[----:B------:R-:W-:Y:S01]  /*7070*/  IADD3 R251, P5, PT, R250, R85, RZ ;  /* 0x00000055fafb7210 */ /* 0x000fe20007fbe0ff */
[----:B------:R-:W-:Y:S01]  /*7080*/  IMAD R209, R209, UR8, RZ ;  /* 0x00000008d1d17c24 */ /* 0x000fe2000f8e02ff */
[----:B------:R-:W-:-:S02]  /*7090*/  PRMT R33, RZ, 0x7610, R33 ;  /* 0x00007610ff217816 */ /* 0x000fc40000000021 */
[----:B------:R-:W-:Y:S01]  /*70a0*/  SEL R208, R159, R208, !P2 ;  /* 0x000000d09fd07207 */ /* 0x000fe20005000000 */
[----:B0-----:R-:W-:Y:S02]  /*70b0*/  @P1 IMAD.MOV.U32 R90, RZ, RZ, R235 ;  /* 0x000000ffff5a1224 */ /* 0x001fe400078e00eb */
[----:B------:R-:W-:Y:S01]  /*70c0*/  @P1 IMAD.MOV.U32 R91, RZ, RZ, R234 ;  /* 0x000000ffff5b1224 */ /* 0x000fe200078e00ea */
[----:B------:R-:W-:-:S04]  /*70d0*/  LEA.HI.X.SX32 R250, R250, R84, 0x1, P5 ;  /* 0x00000054fafa7211 */ /* 0x000fc800028f0eff */
[----:B------:R0:W2:Y:S01]  /*70e0*/  @P1 LDG.E.U8 R82, desc[UR26][R90.64] ;  /* 0x0000001a5a521981 */ /* 0x0000a2000c1e1100 */
[----:B------:R-:W-:Y:S01]  /*70f0*/  IADD3 R220, P5, PT, R209, R85, RZ ;  /* 0x00000055d1dc7210 */ /* 0x000fe20007fbe0ff */
[----:B------:R-:W-:Y:S01]  /*7100*/  IMAD R208, R208, UR8, RZ ;  /* 0x00000008d0d07c24 */ /* 0x000fe2000f8e02ff */
[----:B------:R-:W-:Y:S02]  /*7110*/  PRMT R31, RZ, 0x7610, R31 ;  /* 0x00007610ff1f7816 */ /* 0x000fe4000000001f */
[----:B------:R-:W-:Y:S01]  /*7120*/  SEL R205, R159, R205, !P2 ;  /* 0x000000cd9fcd7207 */ /* 0x000fe20005000000 */
[----:B0-----:R-:W-:Y:S02]  /*7130*/  @P1 IMAD.MOV.U32 R90, RZ, RZ, R243 ;  /* 0x000000ffff5a1224 */ /* 0x001fe400078e00f3 */
[----:B------:R-:W-:Y:S01]  /*7140*/  @P1 IMAD.MOV.U32 R91, RZ, RZ, R242 ;  /* 0x000000ffff5b1224 */ /* 0x000fe200078e00f2 */
[----:B------:R-:W-:-:S04]  /*7150*/  LEA.HI.X.SX32 R228, R209, R84, 0x1, P5 ;  /* 0x00000054d1e47211 */ /* 0x000fc800028f0eff */
[----:B------:R0:W2:Y:S01]  /*7160*/  @P1 LDG.E.U8 R33, desc[UR26][R90.64] ;  /* 0x0000001a5a211981 */ /* 0x0000a2000c1e1100 */
[C---:B------:R-:W-:Y:S01]  /*7170*/  IADD3 R221, P5, PT, R208.reuse, R85, RZ ;  /* 0x00000055d0dd7210 */ /* 0x040fe20007fbe0ff */
[----:B------:R-:W-:Y:S01]  /*7180*/  IMAD R205, R205, UR8, RZ ;  /* 0x00000008cdcd7c24 */ /* 0x000fe2000f8e02ff */
[----:B------:R-:W-:Y:S02]  /*7190*/  PRMT R32, RZ, 0x7610, R32 ;  /* 0x00007610ff207816 */ /* 0x000fe40000000020 */
[----:B------:R-:W-:Y:S01]  /*71a0*/  SEL R204, R159, R204, !P2 ;  /* 0x000000cc9fcc7207 */ /* 0x000fe20005000000 */
[----:B0-----:R-:W-:Y:S02]  /*71b0*/  @P1 IMAD.MOV.U32 R90, RZ, RZ, R251 ;  /* 0x000000ffff5a1224 */ /* 0x001fe400078e00fb */
[----:B------:R-:W-:Y:S01]  /*71c0*/  @P1 IMAD.MOV.U32 R91, RZ, RZ, R250 ;  /* 0x000000ffff5b1224 */ /* 0x000fe200078e00fa */
[----:B------:R-:W-:-:S04]  /*71d0*/  LEA.HI.X.SX32 R212, R208, R84, 0x1, P5 ;  /* 0x00000054d0d47211 */ /* 0x000fc800028f0eff */
[----:B------:R0:W2:Y:S01]  /*71e0*/  @P1 LDG.E.U8 R31, desc[UR26][R90.64] ;  /* 0x0000001a5a1f1981 */ /* 0x0000a2000c1e1100 */
[----:B------:R-:W-:Y:S01]  /*71f0*/  IADD3 R213, P5, PT, R205, R85, RZ ;  /* 0x00000055cdd57210 */ /* 0x000fe20007fbe0ff */
[----:B------:R-:W-:Y:S01]  /*7200*/  IMAD R204, R204, UR8, RZ ;  /* 0x00000008cccc7c24 */ /* 0x000fe2000f8e02ff */
[----:B------:R-:W-:Y:S01]  /*7210*/  PRMT R29, RZ, 0x7610, R29 ;  /* 0x00007610ff1d7816 */ /* 0x000fe2000000001d */
[----:B------:R1:W-:Y:S01]  /*7220*/  STL [R1+0x18], R220 ;  /* 0x000018dc01007387 */ /* 0x0003e20000100800 */
[----:B------:R-:W-:Y:S01]  /*7230*/  SEL R168, R159, R168, !P2 ;  /* 0x000000a89fa87207 */ /* 0x000fe20005000000 */
[----:B0-----:R-:W-:Y:S02]  /*7240*/  @P1 IMAD.MOV.U32 R90, RZ, RZ, R220 ;  /* 0x000000ffff5a1224 */ /* 0x001fe400078e00dc */
[----:B------:R-:W-:Y:S01]  /*7250*/  @P1 IMAD.MOV.U32 R91, RZ, RZ, R228 ;  /* 0x000000ffff5b1224 */ /* 0x000fe200078e00e4 */
[----:B------:R-:W-:Y:S01]  /*7260*/  STL [R1+0x14], R228 ;  /* 0x000014e401007387 */ /* 0x000fe20000100800 */
[----:B-1----:R-:W-:-:S03]  /*7270*/  LEA.HI.X.SX32 R220, R205, R84, 0x1, P5 ;  /* 0x00000054cddc7211 */ /* 0x002fc600028f0eff */
[----:B------:R0:W2:Y:S01]  /*7280*/  @P1 LDG.E.U8 R32, desc[UR26][R90.64] ;  /* 0x0000001a5a201981 */ /* 0x0000a2000c1e1100 */
[----:B------:R-:W-:-:S03]  /*7290*/  IMAD R168, R168, UR8, RZ ;  /* 0x00000008a8a87c24 */ /* 0x000fc6000f8e02ff */
[----:B------:R-:W-:Y:S01]  /*72a0*/  STL [R1+0x38], R221 ;  /* 0x000038dd01007387 */ /* 0x000fe20000100800 */
[----:B------:R-:W-:-:S03]  /*72b0*/  PRMT R30, RZ, 0x7610, R30 ;  /* 0x00007610ff1e7816 */ /* 0x000fc6000000001e */
[----:B------:R1:W-:Y:S01]  /*72c0*/  STL [R1+0x34], R212 ;  /* 0x000034d401007387 */ /* 0x0003e20000100800 */
[----:B0-----:R-:W-:Y:S02]  /*72d0*/  @P1 IMAD.MOV.U32 R90, RZ, RZ, R221 ;  /* 0x000000ffff5a1224 */ /* 0x001fe400078e00dd */
[----:B------:R-:W-:Y:S01]  /*72e0*/  @P1 IMAD.MOV.U32 R91, RZ, RZ, R212 ;  /* 0x000000ffff5b1224 */ /* 0x000fe200078e00d4 */
[----:B------:R-:W-:-:S04]  /*72f0*/  SEL R166, R159, R166, !P2 ;  /* 0x000000a69fa67207 */ /* 0x000fc80005000000 */
[----:B------:R0:W2:Y:S01]  /*7300*/  @P1 LDG.E.U8 R29, desc[UR26][R90.64] ;  /* 0x0000001a5a1d1981 */ /* 0x0000a2000c1e1100 */
[----:B-1----:R-:W-:Y:S01]  /*7310*/  IADD3 R212, P5, PT, R204, R85, RZ ;  /* 0x00000055ccd47210 */ /* 0x002fe20007fbe0ff */
[----:B------:R-:W-:-:S03]  /*7320*/  IMAD R166, R166, UR8, RZ ;  /* 0x00000008a6a67c24 */ /* 0x000fc6000f8e02ff */
[----:B------:R-:W-:Y:S02]  /*7330*/  LEA.HI.X.SX32 R204, R204, R84, 0x1, P5 ;  /* 0x00000054cccc7211 */ /* 0x000fe400028f0eff */
[----:B------:R-:W-:Y:S01]  /*7340*/  IADD3 R205, P5, PT, R168, R85, RZ ;  /* 0x00000055a8cd7210 */ /* 0x000fe20007fbe0ff */
[----:B0-----:R-:W-:Y:S02]  /*7350*/  @P1 IMAD.MOV.U32 R90, RZ, RZ, R213 ;  /* 0x000000ffff5a1224 */ /* 0x001fe400078e00d5 */
[----:B------:R-:W-:Y:S01]  /*7360*/  @P1 IMAD.MOV.U32 R91, RZ, RZ, R220 ;  /* 0x000000ffff5b1224 */ /* 0x000fe200078e00dc */
[----:B------:R-:W-:Y:S01]  /*7370*/  PRMT R27, RZ, 0x7610, R27 ;  /* 0x00007610ff1b7816 */ /* 0x000fe2000000001b */
[----:B------:R0:W-:Y:S01]  /*7380*/  STL [R1+0x58], R213 ;  /* 0x000058d501007387 */ /* 0x0001e20000100800 */
[----:B------:R-:W-:-:S03]  /*7390*/  SEL R164, R159, R164, !P2 ;  /* 0x000000a49fa47207 */ /* 0x000fc60005000000 */
[----:B------:R1:W2:Y:S04]  /*73a0*/  @P1 LDG.E.U8 R30, desc[UR26][R90.64] ;  /* 0x0000001a5a1e1981 */ /* 0x0002a8000c1e1100 */
[----:B------:R-:W-:Y:S01]  /*73b0*/  STL [R1+0x54], R220 ;  /* 0x000054dc01007387 */ /* 0x000fe20000100800 */
[----:B0-----:R-:W-:-:S03]  /*73c0*/  LEA.HI.X.SX32 R213, R168, R84, 0x1, P5 ;  /* 0x00000054a8d57211 */ /* 0x001fc600028f0eff */
[----:B------:R0:W-:Y:S01]  /*73d0*/  STL [R1+0x78], R212 ;  /* 0x000078d401007387 */ /* 0x0001e20000100800 */
[----:B-1----:R-:W-:Y:S02]  /*73e0*/  @P1 IMAD.MOV.U32 R90, RZ, RZ, R212 ;  /* 0x000000ffff5a1224 */ /* 0x002fe400078e00d4 */
[----:B------:R-:W-:Y:S01]  /*73f0*/  @P1 IMAD.MOV.U32 R91, RZ, RZ, R204 ;  /* 0x000000ffff5b1224 */ /* 0x000fe200078e00cc */
[----:B------:R-:W-:Y:S01]  /*7400*/  STL [R1+0x74], R204 ;  /* 0x000074cc01007387 */ /* 0x000fe20000100800 */
[----:B------:R-:W-:Y:S01]  /*7410*/  IMAD R164, R164, UR8, RZ ;  /* 0x00000008a4a47c24 */ /* 0x000fe2000f8e02ff */
[----:B------:R-:W-:Y:S02]  /*7420*/  PRMT R28, RZ, 0x7610, R28 ;  /* 0x00007610ff1c7816 */ /* 0x000fe4000000001c */
[----:B0-----:R-:W-:Y:S01]  /*7430*/  IADD3 R212, P5, PT, R166, R85, RZ ;  /* 0x00000055a6d47210 */ /* 0x001fe20007fbe0ff */
[----:B------:R-:W-:Y:S01]  /*7440*/  STL [R1+0x98], R205 ;  /* 0x000098cd01007387 */ /* 0x000fe20000100800 */
[----:B------:R-:W-:-:S03]  /*7450*/  SEL R158, R159, R158, !P2 ;  /* 0x0000009e9f9e7207 */ /* 0x000fc60005000000 */
[----:B------:R0:W2:Y:S04]  /*7460*/  @P1 LDG.E.U8 R27, desc[UR26][R90.64] ;  /* 0x0000001a5a1b1981 */ /* 0x0000a8000c1e1100 */
[----:B------:R1:W-:Y:S01]  /*7470*/  STL [R1+0x94], R213 ;  /* 0x000094d501007387 */ /* 0x0003e20000100800 */
[----:B------:R-:W-:Y:S02]  /*7480*/  IMAD R158, R158, UR8, RZ ;  /* 0x000000089e9e7c24 */ /* 0x000fe4000f8e02ff */
[----:B0-----:R-:W-:Y:S02]  /*7490*/  @P1 IMAD.MOV.U32 R90, RZ, RZ, R205 ;  /* 0x000000ffff5a1224 */ /* 0x001fe400078e00cd */
[----:B------:R-:W-:Y:S01]  /*74a0*/  @P1 IMAD.MOV.U32 R91, RZ, RZ, R213 ;  /* 0x000000ffff5b1224 */ /* 0x000fe200078e00d5 */
[----:B-1----:R-:W-:-:S02]  /*74b0*/  LEA.HI.X.SX32 R213, R166, R84, 0x1, P5 ;  /* 0x00000054a6d57211 */ /* 0x002fc400028f0eff */
[CC--:B------:R-:W-:Y:S02]  /*74c0*/  IADD3 R204, P5, PT, R164.reuse, R85.reuse, RZ ;  /* 0x00000055a4cc7210 */ /* 0x0c0fe40007fbe0ff */
[----:B------:R0:W2:Y:S01]  /*74d0*/  @P1 LDG.E.U8 R28, desc[UR26][R90.64] ;  /* 0x0000001a5a1c1981 */ /* 0x0000a2000c1e1100 */
[----:B------:R-:W-:Y:S02]  /*74e0*/  PRMT R25, RZ, 0x7610, R25 ;  /* 0x00007610ff197816 */ /* 0x000fe40000000019 */
[----:B------:R-:W-:Y:S01]  /*74f0*/  SEL R156, R159, R156, !P2 ;  /* 0x0000009c9f9c7207 */ /* 0x000fe20005000000 */
[----:B------:R1:W-:Y:S01]  /*7500*/  STL [R1+0xb8], R212 ;  /* 0x0000b8d401007387 */ /* 0x0003e20000100800 */
[----:B------:R-:W-:Y:S01]  /*7510*/  LEA.HI.X.SX32 R205, R164, R84, 0x1, P5 ;  /* 0x00000054a4cd7211 */ /* 0x000fe200028f0eff */
[----:B0-----:R-:W-:Y:S02]  /*7520*/  @P1 IMAD.MOV.U32 R90, RZ, RZ, R212 ;  /* 0x000000ffff5a1224 */ /* 0x001fe400078e00d4 */
[----:B------:R-:W-:Y:S01]  /*7530*/  @P1 IMAD.MOV.U32 R91, RZ, RZ, R213 ;  /* 0x000000ffff5b1224 */ /* 0x000fe200078e00d5 */
[----:B-1----:R-:W-:Y:S01]  /*7540*/  IADD3 R212, P5, PT, R158, R85, RZ ;  /* 0x000000559ed47210 */ /* 0x002fe20007fbe0ff */
[----:B------:R-:W-:Y:S01]  /*7550*/  IMAD R156, R156, UR8, RZ ;  /* 0x000000089c9c7c24 */ /* 0x000fe2000f8e02ff */
[----:B------:R-:W-:-:S02]  /*7560*/  PRMT R26, RZ, 0x7610, R26 ;  /* 0x00007610ff1a7816 */ /* 0x000fc4000000001a */
[----:B------:R0:W2:Y:S01]  /*7570*/  @P1 LDG.E.U8 R25, desc[UR26][R90.64] ;  /* 0x0000001a5a191981 */ /* 0x0000a2000c1e1100 */
[----:B------:R-:W-:-:S03]  /*7580*/  SEL R150, R159, R150, !P2 ;  /* 0x000000969f967207 */ /* 0x000fc60005000000 */
[----:B------:R1:W-:Y:S01]  /*7590*/  STL [R1+0xb4], R213 ;  /* 0x0000b4d501007387 */ /* 0x0003e20000100800 */
[----:B------:R-:W-:Y:S01]  /*75a0*/  PRMT R23, RZ, 0x7610, R23 ;  /* 0x00007610ff177816 */ /* 0x000fe20000000017 */
[----:B------:R-:W-:Y:S02]  /*75b0*/  IMAD R150, R150, UR8, RZ ;  /* 0x0000000896967c24 */ /* 0x000fe4000f8e02ff */
[----:B------:R3:W-:Y:S01]  /*75c0*/  STL [R1+0xd8], R204 ;  /* 0x0000d8cc01007387 */ /* 0x0007e20000100800 */
[----:B0-----:R-:W-:Y:S02]  /*75d0*/  @P1 IMAD.MOV.U32 R90, RZ, RZ, R204 ;  /* 0x000000ffff5a1224 */ /* 0x001fe400078e00cc */
[----:B------:R-:W-:Y:S01]  /*75e0*/  @P1 IMAD.MOV.U32 R91, RZ, RZ, R205 ;  /* 0x000000ffff5b1224 */ /* 0x000fe200078e00cd */
[----:B-1----:R-:W-:Y:S01]  /*75f0*/  LEA.HI.X.SX32 R213, R158, R84, 0x1, P5 ;  /* 0x000000549ed57211 */ /* 0x002fe200028f0eff */
[----:B------:R0:W-:Y:S01]  /*7600*/  STL [R1+0xd4], R205 ;  /* 0x0000d4cd01007387 */ /* 0x0001e20000100800 */
[----:B------:R-:W-:-:S02]  /*7610*/  SEL R148, R159, R148, !P2 ;  /* 0x000000949f947207 */ /* 0x000fc40005000000 */
[-C--:B---3--:R-:W-:Y:S01]  /*7620*/  IADD3 R204, P5, PT, R156, R85.reuse, RZ ;  /* 0x000000559ccc7210 */ /* 0x088fe20007fbe0ff */
[----:B------:R1:W3:Y:S01]  /*7630*/  @P1 LDG.E.U8 R26, desc[UR26][R90.64] ;  /* 0x0000001a5a1a1981 */ /* 0x0002e2000c1e1100 */
[----:B------:R-:W-:Y:S01]  /*7640*/  PRMT R24, RZ, 0x7610, R24 ;  /* 0x00007610ff187816 */ /* 0x000fe20000000018 */
[----:B------:R-:W-:Y:S02]  /*7650*/  IMAD R148, R148, UR8, RZ ;  /* 0x0000000894947c24 */ /* 0x000fe4000f8e02ff */
[----:B------:R4:W-:Y:S01]  /*7660*/  STL [R1+0xf8], R212 ;  /* 0x0000f8d401007387 */ /* 0x0009e20000100800 */
[----:B0-----:R-:W-:Y:S01]  /*7670*/  LEA.HI.X.SX32 R205, R156, R84, 0x1, P5 ;  /* 0x000000549ccd7211 */ /* 0x001fe200028f0eff */
[----:B-1----:R-:W-:Y:S02]  /*7680*/  @P1 IMAD.MOV.U32 R90, RZ, RZ, R212 ;  /* 0x000000ffff5a1224 */ /* 0x002fe400078e00d4 */
[----:B------:R-:W-:Y:S01]  /*7690*/  @P1 IMAD.MOV.U32 R91, RZ, RZ, R213 ;  /* 0x000000ffff5b1224 */ /* 0x000fe200078e00d5 */
[----:B----4-:R-:W-:Y:S01]  /*76a0*/  IADD3 R212, P5, PT, R150, R85, RZ ;  /* 0x0000005596d47210 */ /* 0x010fe20007fbe0ff */
[----:B------:R0:W-:Y:S01]  /*76b0*/  STL [R1+0xf4], R213 ;  /* 0x0000f4d501007387 */ /* 0x0001e20000100800 */
[----:B------:R-:W-:-:S03]  /*76c0*/  SEL R142, R159, R142, !P2 ;  /* 0x0000008e9f8e7207 */ /* 0x000fc60005000000 */
[----:B------:R1:W4:Y:S01]  /*76d0*/  @P1 LDG.E.U8 R23, desc[UR26][R90.64] ;  /* 0x0000001a5a171981 */ /* 0x000322000c1e1100 */
[----:B------:R-:W-:Y:S01]  /*76e0*/  PRMT R21, RZ, 0x7610, R21 ;  /* 0x00007610ff157816 */ /* 0x000fe20000000015 */
[----:B------:R-:W-:Y:S02]  /*76f0*/  IMAD R142, R142, UR8, RZ ;  /* 0x000000088e8e7c24 */ /* 0x000fe4000f8e02ff */
[----:B------:R1:W-:Y:S01]  /*7700*/  STL [R1+0x118], R204 ;  /* 0x000118cc01007387 */ /* 0x0003e20000100800 */
[----:B0-----:R-:W-:Y:S01]  /*7710*/  LEA.HI.X.SX32 R213, R150, R84, 0x1, P5 ;  /* 0x0000005496d57211 */ /* 0x001fe200028f0eff */
[----:B-1----:R-:W-:Y:S02]  /*7720*/  @P1 IMAD.MOV.U32 R90, RZ, RZ, R204 ;  /* 0x000000ffff5a1224 */ /* 0x002fe400078e00cc */
[----:B------:R-:W-:Y:S01]  /*7730*/  @P1 IMAD.MOV.U32 R91, RZ, RZ, R205 ;  /* 0x000000ffff5b1224 */ /* 0x000fe200078e00cd */
[----:B------:R-:W-:Y:S01]  /*7740*/  IADD3 R204, P5, PT, R148, R85, RZ ;  /* 0x0000005594cc7210 */ /* 0x000fe20007fbe0ff */
[----:B------:R0:W-:Y:S01]  /*7750*/  STL [R1+0x114], R205 ;  /* 0x000114cd01007387 */ /* 0x0001e20000100800 */
[----:B------:R-:W-:-:S03]  /*7760*/  SEL R140, R159, R140, !P2 ;  /* 0x0000008c9f8c7207 */ /* 0x000fc60005000000 */
[----:B------:R1:W2:Y:S01]  /*7770*/  @P1 LDG.E.U8 R24, desc[UR26][R90.64] ;  /* 0x0000001a5a181981 */ /* 0x0002a2000c1e1100 */
        /* <DEDUP_REMOVED lines=46> */
[----:B------:R-:W-:Y:S02]  /*7a60*/  IADD3 R212, P5, PT, R127, R85, RZ ;  /* 0x000000557fd47210 */ /* 0x000fe40007fbe0ff */
[----:B------:R-:W-:-:S02]  /*7a70*/  SEL R125, R159, R125, !P2 ;  /* 0x0000007d9f7d7207 */ /* 0x000fc40005000000 */
[----:B------:R0:W2:Y:S01]  /*7a80*/  @P1 LDG.E.U8 R182, desc[UR26][R90.64] ;  /* 0x0000001a5ab61981 */ /* 0x0000a2000c1e1100 */
[----:B------:R-:W-:-:S03]  /*7a90*/  LEA.HI.X.SX32 R127, R127, R84, 0x1, P5 ;  /* 0x000000547f7f7211 */ /* 0x000fc600028f0eff */
[----:B------:R-:W-:Y:S01]  /*7aa0*/  STL [R1+0x1bc], R213 ;  /* 0x0001bcd501007387 */ /* 0x000fe20000100800 */
[----:B------:R-:W-:-:S03]  /*7ab0*/  IMAD R125, R125, UR8, RZ ;  /* 0x000000087d7d7c24 */ /* 0x000fc6000f8e02ff */
[----:B------:R1:W-:Y:S01]  /*7ac0*/  STL [R1+0x228], R204 ;  /* 0x000228cc01007387 */ /* 0x0003e20000100800 */
[----:B0-----:R-:W-:Y:S02]  /*7ad0*/  @P1 IMAD.MOV.U32 R90, RZ, RZ, R204 ;  /* 0x000000ffff5a1224 */ /* 0x001fe400078e00cc */
[----:B------:R-:W-:Y:S01]  /*7ae0*/  @P1 IMAD.MOV.U32 R91, RZ, RZ, R205 ;  /* 0x000000ffff5b1224 */ /* 0x000fe200078e00cd */
[----:B------:R-:W-:Y:S01]  /*7af0*/  PRMT R181, RZ, 0x7610, R181 ;  /* 0x00007610ffb57816 */ /* 0x000fe200000000b5 */
[----:B------:R0:W-:Y:S01]  /*7b00*/  STL [R1+0x224], R205 ;  /* 0x000224cd01007387 */ /* 0x0001e20000100800 */
[----:B------:R-:W-:Y:S02]  /*7b10*/  SEL R124, R159, R124, !P2 ;  /* 0x0000007c9f7c7207 */ /* 0x000fe40005000000 */
[----:B-1----:R-:W-:Y:S01]  /*7b20*/  IADD3 R204, P5, PT, R126, R85, RZ ;  /* 0x000000557ecc7210 */ /* 0x002fe20007fbe0ff */
[----:B------:R1:W2:Y:S02]  /*7b30*/  @P1 LDG.E.U8 R140, desc[UR26][R90.64] ;  /* 0x0000001a5a8c1981 */ /* 0x0002a4000c1e1100 */
[----:B------:R-:W-:Y:S01]  /*7b40*/  IMAD R124, R124, UR8, RZ ;  /* 0x000000087c7c7c24 */ /* 0x000fe2000f8e02ff */
[----:B0-----:R-:W-:-:S02]  /*7b50*/  LEA.HI.X.SX32 R205, R126, R84, 0x1, P5 ;  /* 0x000000547ecd7211 */ /* 0x001fc400028f0eff */
[----:B------:R-:W-:Y:S01]  /*7b60*/  IADD3 R126, P5, PT, R125, R85, RZ ;  /* 0x000000557d7e7210 */ /* 0x000fe20007fbe0ff */
[----:B-1----:R-:W-:Y:S02]  /*7b70*/  @P1 IMAD.MOV.U32 R90, RZ, RZ, R212 ;  /* 0x000000ffff5a1224 */ /* 0x002fe400078e00d4 */
[----:B------:R-:W-:Y:S01]  /*7b80*/  @P1 IMAD.MOV.U32 R91, RZ, RZ, R127 ;  /* 0x000000ffff5b1224 */ /* 0x000fe200078e007f */
[----:B------:R-:W-:Y:S02]  /*7b90*/  PRMT R11, RZ, 0x7610, R11 ;  /* 0x00007610ff0b7816 */ /* 0x000fe4000000000b */
        /* <DEDUP_REMOVED lines=13> */
[----:B------:R-:W-:-:S02]  /*7c70*/  IMAD R122, R122, UR8, RZ ;  /* 0x000000087a7a7c24 */ /* 0x000fc4000f8e02ff */
[----:B------:R-:W-:Y:S01]  /*7c80*/  STL [R1+0x254], R205 ;  /* 0x000254cd01007387 */ /* 0x000fe20000100800 */
[----:B0-----:R-:W-:-:S03]  /*7c90*/  LEA.HI.X.SX32 R204, R124, R84, 0x1, P5 ;  /* 0x000000547ccc7211 */ /* 0x001fc600028f0eff */
[----:B------:R0:W-:Y:S01]  /*7ca0*/  STL [R1+0x270], R126 ;  /* 0x0002707e01007387 */ /* 0x0001e20000100800 */
[----:B-1----:R-:W-:Y:S02]  /*7cb0*/  @P1 IMAD.MOV.U32 R90, RZ, RZ, R126 ;  /* 0x000000ffff5a1224 */ /* 0x002fe400078e007e */
[----:B------:R-:W-:Y:S01]  /*7cc0*/  @P1 IMAD.MOV.U32 R91, RZ, RZ, R125 ;  /* 0x000000ffff5b1224 */ /* 0x000fe200078e007d */
[----:B------:R-:W-:Y:S02]  /*7cd0*/  PRMT R18, RZ, 0x7610, R18 ;  /* 0x00007610ff127816 */ /* 0x000fe40000000012 */
[----:B------:R-:W-:Y:S02]  /*7ce0*/  SEL R121, R159, R121, !P2 ;  /* 0x000000799f797207 */ /* 0x000fe40005000000 */
[----:B------:R1:W2:Y:S01]  /*7cf0*/  @P1 LDG.E.U8 R81, desc[UR26][R90.64] ;  /* 0x0000001a5a511981 */ /* 0x0002a2000c1e1100 */
[----:B0-----:R-:W-:-:S04]  /*7d00*/  IADD3 R126, P5, PT, R123, R85, RZ ;  /* 0x000000557b7e7210 */ /* 0x001fc80007fbe0ff */
[----:B------:R-:W-:Y:S01]  /*7d10*/  LEA.HI.X.SX32 R123, R123, R84, 0x1, P5 ;  /* 0x000000547b7b7211 */ /* 0x000fe200028f0eff */
[----:B------:R-:W-:Y:S01]  /*7d20*/  IMAD R121, R121, UR8, RZ ;  /* 0x0000000879797c24 */ /* 0x000fe2000f8e02ff */
[----:B------:R-:W-:Y:S01]  /*7d30*/  IADD3 R124, P5, PT, R122, R85, RZ ;  /* 0x000000557a7c7210 */ /* 0x000fe20007fbe0ff */
[----:B-1----:R-:W-:Y:S02]  /*7d40*/  @P1 IMAD.MOV.U32 R90, RZ, RZ, R127 ;  /* 0x000000ffff5a1224 */ /* 0x002fe400078e007f */
[----:B------:R-:W-:Y:S01]  /*7d50*/  @P1 IMAD.MOV.U32 R91, RZ, RZ, R204 ;  /* 0x000000ffff5b1224 */ /* 0x000fe200078e00cc */
[----:B------:R-:W-:Y:S01]  /*7d60*/  PRMT R19, RZ, 0x7610, R19 ;  /* 0x00007610ff137816 */ /* 0x000fe20000000013 */
[----:B------:R0:W-:Y:S01]  /*7d70*/  STL [R1+0x26c], R125 ;  /* 0x00026c7d01007387 */ /* 0x0001e20000100800 */
[----:B------:R-:W-:-:S03]  /*7d80*/  SEL R120, R159, R120, !P2 ;  /* 0x000000789f787207 */ /* 0x000fc60005000000 */
[----:B------:R1:W2:Y:S01]  /*7d90*/  @P1 LDG.E.U8 R18, desc[UR26][R90.64] ;  /* 0x0000001a5a121981 */ /* 0x0002a2000c1e1100 */
[----:B------:R-:W-:Y:S01]  /*7da0*/  PRMT R16, RZ, 0x7610, R16 ;  /* 0x00007610ff107816 */ /* 0x000fe20000000010 */
[----:B------:R-:W-:Y:S01]  /*7db0*/  IMAD R120, R120, UR8, RZ ;  /* 0x0000000878787c24 */ /* 0x000fe2000f8e02ff */
[----:B0-----:R-:W-:Y:S01]  /*7dc0*/  LEA.HI.X.SX32 R125, R122, R84, 0x1, P5 ;  /* 0x000000547a7d7211 */ /* 0x001fe200028f0eff */
[----:B-1----:R-:W-:Y:S02]  /*7dd0*/  @P1 IMAD.MOV.U32 R90, RZ, RZ, R126 ;  /* 0x000000ffff5a1224 */ /* 0x002fe400078e007e */
[----:B------:R-:W-:Y:S01]  /*7de0*/  @P1 IMAD.MOV.U32 R91, RZ, RZ, R123 ;  /* 0x000000ffff5b1224 */ /* 0x000fe200078e007b */
[----:B------:R-:W-:Y:S01]  /*7df0*/  IADD3 R122, P5, PT, R121, R85, RZ ;  /* 0x00000055797a7210 */ /* 0x000fe20007fbe0ff */
[----:B------:R-:W-:Y:S01]  /*7e00*/  STL [R1+0x288], R127 ;  /* 0x0002887f01007387 */ /* 0x000fe20000100800 */
[----:B------:R-:W-:-:S03]  /*7e10*/  SEL R119, R159, R119, !P2 ;  /* 0x000000779f777207 */ /* 0x000fc60005000000 */
[----:B------:R0:W2:Y:S01]  /*7e20*/  @P1 LDG.E.U8 R19, desc[UR26][R90.64] ;  /* 0x0000001a5a131981 */ /* 0x0000a2000c1e1100 */
[----:B------:R-:W-:-:S03]  /*7e30*/  LEA.HI.X.SX32 R121, R121, R84, 0x1, P5 ;  /* 0x0000005479797211 */ /* 0x000fc600028f0eff */
[----:B------:R-:W-:Y:S01]  /*7e40*/  STL [R1+0x284], R204 ;  /* 0x000284cc01007387 */ /* 0x000fe20000100800 */
[----:B------:R-:W-:-:S03]  /*7e50*/  IMAD R119, R119, UR8, RZ ;  /* 0x0000000877777c24 */ /* 0x000fc6000f8e02ff */
[----:B------:R-:W-:Y:S01]  /*7e60*/  STL [R1+0x2a0], R126 ;  /* 0x0002a07e01007387 */ /* 0x000fe20000100800 */
[----:B0-----:R-:W-:Y:S02]  /*7e70*/  @P1 IMAD.MOV.U32 R90, RZ, RZ, R124 ;  /* 0x000000ffff5a1224 */ /* 0x001fe400078e007c */
[----:B------:R-:W-:Y:S01]  /*7e80*/  @P1 IMAD.MOV.U32 R91, RZ, RZ, R125 ;  /* 0x000000ffff5b1224 */ /* 0x000fe200078e007d */
[----:B------:R0:W-:Y:S01]  /*7e90*/  STL [R1+0x29c], R123 ;  /* 0x00029c7b01007387 */ /* 0x0001e20000100800 */
[----:B------:R-:W-:Y:S02]  /*7ea0*/  PRMT R17, RZ, 0x7610, R17 ;  /* 0x00007610ff117816 */ /* 0x000fe40000000011 */
[----:B------:R-:W-:Y:S01]  /*7eb0*/  SEL R118, R159, R118, !P2 ;  /* 0x000000769f767207 */ /* 0x000fe20005000000 */
[----:B------:R1:W2:Y:S01]  /*7ec0*/  @P1 LDG.E.U8 R16, desc[UR26][R90.64] ;  /* 0x0000001a5a101981 */ /* 0x0002a2000c1e1100 */
[----:B0-----:R-:W-:-:S03]  /*7ed0*/  IADD3 R123, P5, PT, R120, R85, RZ ;  /* 0x00000055787b7210 */ /* 0x001fc60007fbe0ff */
[----:B------:R0:W-:Y:S01]  /*7ee0*/  STL [R1+0x2b8], R124 ;  /* 0x0002b87c01007387 */ /* 0x0001e20000100800 */
[----:B-1----:R-:W-:-:S03]  /*7ef0*/  @P1 IMAD.MOV.U32 R90, RZ, RZ, R122 ;  /* 0x000000ffff5a1224 */ /* 0x002fc600078e007a */
[----:B------:R-:W-:Y:S01]  /*7f00*/  STL [R1+0x2b4], R125 ;  /* 0x0002b47d01007387 */ /* 0x000fe20000100800 */
[----:B------:R-:W-:-:S03]  /*7f10*/  @P1 IMAD.MOV.U32 R91, RZ, RZ, R121 ;  /* 0x000000ffff5b1224 */ /* 0x000fc600078e0079 */
[----:B------:R1:W-:Y:S01]  /*7f20*/  STL [R1+0x2d0], R122 ;  /* 0x0002d07a01007387 */ /* 0x0003e20000100800 */
[----:B0-----:R-:W-:Y:S01]  /*7f30*/  LEA.HI.X.SX32 R124, R120, R84, 0x1, P5 ;  /* 0x00000054787c7211 */ /* 0x001fe200028f0eff */
[----:B------:R-:W-:Y:S01]  /*7f40*/  IMAD R118, R118, UR8, RZ ;  /* 0x0000000876767c24 */ /* 0x000fe2000f8e02ff */
[----:B------:R-:W-:Y:S01]  /*7f50*/  PRMT R14, RZ, 0x7610, R14 ;  /* 0x00007610ff0e7816 */ /* 0x000fe2000000000e */
[----:B------:R0:W2:Y:S01]  /*7f60*/  @P1 LDG.E.U8 R17, desc[UR26][R90.64] ;  /* 0x0000001a5a111981 */ /* 0x0000a2000c1e1100 */
[----:B------:R-:W-:Y:S02]  /*7f70*/  SEL R204, R159, R117, !P2 ;  /* 0x000000759fcc7207 */ /* 0x000fe40005000000 */
[----:B-1----:R-:W-:-:S03]  /*7f80*/  IADD3 R122, P5, PT, R119, R85, RZ ;  /* 0x00000055777a7210 */ /* 0x002fc60007fbe0ff */
[----:B------:R-:W-:Y:S01]  /*7f90*/  IMAD R204, R204, UR8, RZ ;  /* 0x00000008cccc7c24 */ /* 0x000fe2000f8e02ff */
[----:B------:R-:W-:Y:S01]  /*7fa0*/  LEA.HI.X.SX32 R119, R119, R84, 0x1, P5 ;  /* 0x0000005477777211 */ /* 0x000fe200028f0eff */
[----:B0-----:R-:W-:Y:S02]  /*7fb0*/  @P1 IMAD.MOV.U32 R90, RZ, RZ, R123 ;  /* 0x000000ffff5a1224 */ /* 0x001fe400078e007b */
[----:B------:R-:W-:Y:S01]  /*7fc0*/  @P1 IMAD.MOV.U32 R91, RZ, RZ, R124 ;  /* 0x000000ffff5b1224 */ /* 0x000fe200078e007c */
[----:B------:R-:W-:Y:S01]  /*7fd0*/  IADD3 R120, P5, PT, R118, R85, RZ ;  /* 0x0000005576787210 */ /* 0x000fe20007fbe0ff */
[----:B------:R0:W-:Y:S01]  /*7fe0*/  STL [R1+0x2cc], R121 ;  /* 0x0002cc7901007387 */ /* 0x0001e20000100800 */
[----:B------:R-:W-:Y:S02]  /*7ff0*/  PRMT R15, RZ, 0x7610, R15 ;  /* 0x00007610ff0f7816 */ /* 0x000fe4000000000f */
[----:B------:R-:W-:Y:S01]  /*8000*/  SEL R212, R159, R116, !P2 ;  /* 0x000000749fd47207 */ /* 0x000fe20005000000 */
[----:B------:R1:W2:Y:S01]  /*8010*/  @P1 LDG.E.U8 R14, desc[UR26][R90.64] ;  /* 0x0000001a5a0e1981 */ /* 0x0002a2000c1e1100 */
[----:B------:R-:W-:-:S02]  /*8020*/  PRMT R12, RZ, 0x7610, R12 ;  /* 0x00007610ff0c7816 */ /* 0x000fc4000000000c */
[----:B0-----:R-:W-:Y:S01]  /*8030*/  LEA.HI.X.SX32 R121, R118, R84, 0x1, P5 ;  /* 0x0000005476797211 */ /* 0x001fe200028f0eff */
[----:B-1----:R-:W-:Y:S02]  /*8040*/  @P1 IMAD.MOV.U32 R90, RZ, RZ, R122 ;  /* 0x000000ffff5a1224 */ /* 0x002fe400078e007a */
[----:B------:R-:W-:Y:S01]  /*8050*/  @P1 IMAD.MOV.U32 R91, RZ, RZ, R119 ;  /* 0x000000ffff5b1224 */ /* 0x000fe200078e0077 */
[-C--:B------:R-:W-:Y:S01]  /*8060*/  IADD3 R205, P5, PT, R204, R85.reuse, RZ ;  /* 0x00000055cccd7210 */ /* 0x080fe20007fbe0ff */
[----:B------:R-:W-:Y:S01]  /*8070*/  IMAD R212, R212, UR8, RZ ;  /* 0x00000008d4d47c24 */ /* 0x000fe2000f8e02ff */
[----:B------:R-:W-:Y:S02]  /*8080*/  SEL R220, R159, R114, !P2 ;  /* 0x000000729fdc7207 */ /* 0x000fe40005000000 */
[----:B------:R0:W2:Y:S01]  /*8090*/  @P1 LDG.E.U8 R15, desc[UR26][R90.64] ;  /* 0x0000001a5a0f1981 */ /* 0x0000a2000c1e1100 */
[----:B------:R-:W-:Y:S02]  /*80a0*/  LEA.HI.X.SX32 R204, R204, R84, 0x1, P5 ;  /* 0x00000054cccc7211 */ /* 0x000fe400028f0eff */
[----:B------:R-:W-:Y:S01]  /*80b0*/  IADD3 R213, P5, PT, R212, R85, RZ ;  /* 0x00000055d4d57210 */ /* 0x000fe20007fbe0ff */
[----:B------:R-:W-:Y:S01]  /*80c0*/  IMAD R220, R220, UR8, RZ ;  /* 0x00000008dcdc7c24 */ /* 0x000fe2000f8e02ff */
[----:B------:R-:W-:Y:S01]  /*80d0*/  PRMT R13, RZ, 0x7610, R13 ;  /* 0x00007610ff0d7816 */ /* 0x000fe2000000000d */
[----:B0-----:R-:W-:-:S02]  /*80e0*/  @P1 IMAD.MOV.U32 R90, RZ, RZ, R120 ;  /* 0x000000ffff5a1224 */ /* 0x001fc400078e0078 */
[----:B------:R-:W-:Y:S01]  /*80f0*/  @P1 IMAD.MOV.U32 R91, RZ, RZ, R121 ;  /* 0x000000ffff5b1224 */ /* 0x000fe200078e0079 */
[C---:B------:R-:W-:Y:S02]  /*8100*/  SEL R228, R159.reuse, R110, !P2 ;  /* 0x0000006e9fe47207 */ /* 0x040fe40005000000 */
[----:B------:R-:W-:Y:S02]  /*8110*/  LEA.HI.X.SX32 R212, R212, R84, 0x1, P5 ;  /* 0x00000054d4d47211 */ /* 0x000fe400028f0eff */
[----:B------:R0:W2:Y:S01]  /*8120*/  @P1 LDG.E.U8 R12, desc[UR26][R90.64] ;  /* 0x0000001a5a0c1981 */ /* 0x0000a2000c1e1100 */
[----:B------:R-:W-:Y:S01]  /*8130*/  IADD3 R221, P5, PT, R220, R85, RZ ;  /* 0x00000055dcdd7210 */ /* 0x000fe20007fbe0ff */
[----:B------:R-:W-:Y:S01]  /*8140*/  IMAD R228, R228, UR8, RZ ;  /* 0x00000008e4e47c24 */ /* 0x000fe2000f8e02ff */
[----:B------:R-:W-:Y:S02]  /*8150*/  PRMT R195, RZ, 0x7610, R195 ;  /* 0x00007610ffc37816 */ /* 0x000fe400000000c3 */
[----:B------:R-:W-:Y:S01]  /*8160*/  SEL R236, R159, R109, !P2 ;  /* 0x0000006d9fec7207 */ /* 0x000fe20005000000 */
[----:B0-----:R-:W-:-:S02]  /*8170*/  @P1 IMAD.MOV.U32 R90, RZ, RZ, R205 ;  /* 0x000000ffff5a1224 */ /* 0x001fc400078e00cd */
        /* <DEDUP_REMOVED lines=45> */
[----:B------:R-:W-:Y:S01]  /*8450*/  PRMT R111, RZ, 0x7610, R111 ;  /* 0x00007610ff6f7816 */ /* 0x000fe2000000006f */
[----:B------:R-:W-:Y:S01]  /*8460*/  STL [R1+0x2e8], R123 ;  /* 0x0002e87b01007387 */ /* 0x000fe20000100800 */
[----:B------:R-:W-:Y:S01]  /*8470*/  SEL R102, R159, R102, !P2 ;  /* 0x000000669f667207 */ /* 0x000fe20005000000 */
[----:B0-----:R-:W-:Y:S02]  /*8480*/  @P1 IMAD.MOV.U32 R90, RZ, RZ, R118 ;  /* 0x000000ffff5a1224 */ /* 0x001fe400078e0076 */
[----:B------:R-:W-:Y:S01]  /*8490*/  @P1 IMAD.MOV.U32 R91, RZ, RZ, R252 ;  /* 0x000000ffff5b1224 */ /* 0x000fe200078e00fc */
[----:B------:R-:W-:Y:S01]  /*84a0*/  STL [R1+0x2e4], R124 ;  /* 0x0002e47c01007387 */ /* 0x000fe20000100800 */
[----:B------:R-:W-:-:S03]  /*84b0*/  LEA.HI.X.SX32 R104, R104, R84, 0x1, P5 ;  /* 0x0000005468687211 */ /* 0x000fc600028f0eff */
[----:B------:R0:W2:Y:S01]  /*84c0*/  @P1 LDG.E.U8 R132, desc[UR26][R90.64] ;  /* 0x0000001a5a841981 */ /* 0x0000a2000c1e1100 */
[----:B------:R-:W-:-:S03]  /*84d0*/  IADD3 R105, P5, PT, R103, R85, RZ ;  /* 0x0000005567697210 */ /* 0x000fc60007fbe0ff */
[----:B------:R-:W-:Y:S01]  /*84e0*/  STL [R1+0x300], R122 ;  /* 0x0003007a01007387 */ /* 0x000fe20000100800 */
[----:B------:R-:W-:-:S03]  /*84f0*/  IMAD R102, R102, UR8, RZ ;  /* 0x0000000866667c24 */ /* 0x000fc6000f8e02ff */
[----:B------:R-:W-:Y:S01]  /*8500*/  STL [R1+0x2fc], R119 ;  /* 0x0002fc7701007387 */ /* 0x000fe20000100800 */
[----:B0-----:R-:W-:Y:S02]  /*8510*/  @P1 IMAD.MOV.U32 R90, RZ, RZ, R116 ;  /* 0x000000ffff5a1224 */ /* 0x001fe400078e0074 */
[----:B------:R-:W-:Y:S01]  /*8520*/  @P1 IMAD.MOV.U32 R91, RZ, RZ, R117 ;  /* 0x000000ffff5b1224 */ /* 0x000fe200078e0075 */
[----:B------:R-:W-:Y:S01]  /*8530*/  STL [R1+0x318], R120 ;  /* 0x0003187801007387 */ /* 0x000fe20000100800 */
[----:B------:R-:W-:-:S03]  /*8540*/  PRMT R20, RZ, 0x7610, R20 ;  /* 0x00007610ff147816 */ /* 0x000fc60000000014 */
[----:B------:R-:W-:Y:S01]  /*8550*/  STL [R1+0x314], R121 ;  /* 0x0003147901007387 */ /* 0x000fe20000100800 */
[----:B------:R-:W-:-:S03]  /*8560*/  SEL R101, R159, R101, !P2 ;  /* 0x000000659f657207 */ /* 0x000fc60005000000 */
[----:B------:R-:W-:Y:S01]  /*8570*/  STL [R1], R118 ;  /* 0x0000007601007387 */ /* 0x000fe20000100800 */
[----:B------:R-:W-:-:S03]  /*8580*/  LEA.HI.X.SX32 R107, R103, R84, 0x1, P5 ;  /* 0x00000054676b7211 */ /* 0x000fc600028f0eff */
[----:B------:R-:W-:Y:S04]  /*8590*/  STL [R1+0x20], R116 ;  /* 0x0000207401007387 */ /* 0x000fe80000100800 */
[----:B------:R0:W2:Y:S04]  /*85a0*/  @P1 LDG.E.U8 R111, desc[UR26][R90.64] ;  /* 0x0000001a5a6f1981 */ /* 0x0000a8000c1e1100 */
        /* <DEDUP_REMOVED lines=9> */
[----:B0-----:R-:W-:Y:S01]  /*8640*/  IADD3 R104, P5, PT, R102, R85, RZ ;  /* 0x0000005566687210 */ /* 0x001fe20007fbe0ff */
[----:B-1----:R-:W-:-:S03]  /*8650*/  @P1 IMAD.MOV.U32 R90, RZ, RZ, R105 ;  /* 0x000000ffff5a1224 */ /* 0x002fc600078e0069 */
[-C--:B------:R-:W-:Y:S01]  /*8660*/  LEA.HI.X.SX32 R102, R102, R84.reuse, 0x1, P5 ;  /* 0x0000005466667211 */ /* 0x080fe200028f0eff */
[----:B------:R-:W-:Y:S01]  /*8670*/  @P1 IMAD.MOV.U32 R91, RZ, RZ, R107 ;  /* 0x000000ffff5b1224 */ /* 0x000fe200078e006b */
[----:B------:R-:W-:Y:S01]  /*8680*/  IADD3 R103, P5, PT, R101, R85, RZ ;  /* 0x0000005565677210 */ /* 0x000fe20007fbe0ff */
[----:B------:R-:W-:Y:S01]  /*8690*/  IMAD R100, R100, UR8, RZ ;  /* 0x0000000864647c24 */ /* 0x000fe2000f8e02ff */
[----:B------:R-:W-:Y:S02]  /*86a0*/  PRMT R10, RZ, 0x7610, R10 ;  /* 0x00007610ff0a7816 */ /* 0x000fe4000000000a */
[----:B------:R0:W2:Y:S01]  /*86b0*/  @P1 LDG.E.U8 R9, desc[UR26][R90.64] ;  /* 0x0000001a5a091981 */ /* 0x0000a2000c1e1100 */
[----:B------:R-:W-:Y:S02]  /*86c0*/  SEL R99, R159, R99, !P2 ;  /* 0x000000639f637207 */ /* 0x000fe40005000000 */
[----:B------:R-:W-:Y:S01]  /*86d0*/  LEA.HI.X.SX32 R101, R101, R84, 0x1, P5 ;  /* 0x0000005465657211 */ /* 0x000fe200028f0eff */
[----:B------:R1:W-:Y:S01]  /*86e0*/  STL [R1+0x60], R105 ;  /* 0x0000606901007387 */ /* 0x0003e20000100800 */
[----:B------:R-:W-:Y:S01]  /*86f0*/  SEL R97, R159, R97, !P2 ;  /* 0x000000619f617207 */ /* 0x000fe20005000000 */
[----:B------:R-:W-:-:S02]  /*8700*/  IMAD R99, R99, UR8, RZ ;  /* 0x0000000863637c24 */ /* 0x000fc4000f8e02ff */
[----:B0-----:R-:W-:Y:S02]  /*8710*/  @P1 IMAD.MOV.U32 R90, RZ, RZ, R104 ;  /* 0x000000ffff5a1224 */ /* 0x001fe400078e0068 */
[----:B------:R-:W-:Y:S01]  /*8720*/  @P1 IMAD.MOV.U32 R91, RZ, RZ, R102 ;  /* 0x000000ffff5b1224 */ /* 0x000fe200078e0066 */
[----:B------:R-:W-:Y:S02]  /*8730*/  PRMT R7, RZ, 0x7610, R7 ;  /* 0x00007610ff077816 */ /* 0x000fe40000000007 */
[----:B-1----:R-:W-:Y:S02]  /*8740*/  IADD3 R105, P5, PT, R100, R85, RZ ;  /* 0x0000005564697210 */ /* 0x002fe40007fbe0ff */
[----:B------:R0:W2:Y:S01]  /*8750*/  @P1 LDG.E.U8 R10, desc[UR26][R90.64] ;  /* 0x0000001a5a0a1981 */ /* 0x0000a2000c1e1100 */
[----:B------:R-:W-:Y:S01]  /*8760*/  SEL R96, R159, R96, !P2 ;  /* 0x000000609f607207 */ /* 0x000fe20005000000 */
[----:B------:R-:W-:Y:S02]  /*8770*/  IMAD R97, R97, UR8, RZ ;  /* 0x0000000861617c24 */ /* 0x000fe4000f8e02ff */
[----:B------:R1:W-:Y:S04]  /*8780*/  STL [R1+0x5c], R107 ;  /* 0x00005c6b01007387 */ /* 0x0003e80000100800 */
[----:B------:R3:W-:Y:S01]  /*8790*/  STL [R1+0x80], R104 ;  /* 0x0000806801007387 */ /* 0x0007e20000100800 */
[----:B0-----:R-:W-:-:S02]  /*87a0*/  @P1 IMAD.MOV.U32 R90, RZ, RZ, R103 ;  /* 0x000000ffff5a1224 */ /* 0x001fc400078e0067 */
[----:B------:R-:W-:Y:S01]  /*87b0*/  @P1 IMAD.MOV.U32 R91, RZ, RZ, R101 ;  /* 0x000000ffff5b1224 */ /* 0x000fe200078e0065 */
[----:B-1----:R-:W-:Y:S01]  /*87c0*/  LEA.HI.X.SX32 R107, R100, R84, 0x1, P5 ;  /* 0x00000054646b7211 */ /* 0x002fe200028f0eff */
[----:B------:R0:W-:Y:S01]  /*87d0*/  STL [R1+0x7c], R102 ;  /* 0x00007c6601007387 */ /* 0x0001e20000100800 */
[----:B---3--:R-:W-:-:S03]  /*87e0*/  IADD3 R104, P5, PT, R99, R85, RZ ;  /* 0x0000005563687210 */ /* 0x008fc60007fbe0ff */
[----:B------:R1:W3:Y:S01]  /*87f0*/  @P1 LDG.E.U8 R7, desc[UR26][R90.64] ;  /* 0x0000001a5a071981 */ /* 0x0002e2000c1e1100 */
[----:B------:R-:W-:Y:S02]  /*8800*/  LEA.HI.X.SX32 R99, R99, R84, 0x1, P5 ;  /* 0x0000005463637211 */ /* 0x000fe400028f0eff */
[----:B0-----:R-:W-:Y:S02]  /*8810*/  IADD3 R102, P5, PT, R97, R85, RZ ;  /* 0x0000005561667210 */ /* 0x001fe40007fbe0ff */
[----:B-1----:R-:W-:Y:S01]  /*8820*/  SEL R90, R159, R95, !P2 ;  /* 0x0000005f9f5a7207 */ /* 0x002fe20005000000 */
[----:B------:R-:W-:Y:S01]  /*8830*/  IMAD R95, R96, UR8, RZ ;  /* 0x00000008605f7c24 */ /* 0x000fe2000f8e02ff */
[----:B------:R0:W-:Y:S01]  /*8840*/  STL [R1+0xa0], R103 ;  /* 0x0000a06701007387 */ /* 0x0001e20000100800 */
[----:B------:R-:W-:Y:S01]  /*8850*/  PRMT R249, RZ, 0x7610, R249 ;  /* 0x00007610fff97816 */ /* 0x000fe200000000f9 */
[----:B------:R-:W-:Y:S02]  /*8860*/  @P1 IMAD.MOV.U32 R91, RZ, RZ, R107 ;  /* 0x000000ffff5b1224 */ /* 0x000fe400078e006b */
[----:B------:R-:W-:-:S02]  /*8870*/  IMAD R96, R90, UR8, RZ ;  /* 0x000000085a607c24 */ /* 0x000fc4000f8e02ff */
[----:B------:R-:W-:Y:S01]  /*8880*/  @P1 IMAD.MOV.U32 R90, RZ, RZ, R105 ;  /* 0x000000ffff5a1224 */ /* 0x000fe200078e0069 */
[-C--:B0-----:R-:W-:Y:S01]  /*8890*/  LEA.HI.X.SX32 R103, R97, R84.reuse, 0x1, P5 ;  /* 0x0000005461677211 */ /* 0x081fe200028f0eff */
[----:B------:R0:W-:Y:S01]  /*88a0*/  STL [R1+0x9c], R101 ;  /* 0x00009c6501007387 */ /* 0x0001e20000100800 */
[C---:B------:R-:W-:Y:S02]  /*88b0*/  IADD3 R100, P5, PT, R95.reuse, R85, RZ ;  /* 0x000000555f647210 */ /* 0x040fe40007fbe0ff */
[----:B------:R-:W-:Y:S01]  /*88c0*/  PRMT R8, RZ, 0x7610, R8 ;  /* 0x00007610ff087816 */ /* 0x000fe20000000008 */
[----:B------:R1:W2:Y:S04]  /*88d0*/  @P1 LDG.E.U8 R249, desc[UR26][R90.64] ;  /* 0x0000001a5af91981 */ /* 0x0002a8000c1e1100 */
[----:B------:R-:W-:Y:S01]  /*88e0*/  STL [R1+0xc0], R105 ;  /* 0x0000c06901007387 */ /* 0x000fe20000100800 */
[----:B0-----:R-:W-:-:S02]  /*88f0*/  LEA.HI.X.SX32 R101, R95, R84, 0x1, P5 ;  /* 0x000000545f657211 */ /* 0x001fc400028f0eff */
[----:B------:R-:W-:Y:S01]  /*8900*/  IADD3 R97, P5, PT, R96, R85, RZ ;  /* 0x0000005560617210 */ /* 0x000fe20007fbe0ff */
[----:B------:R-:W-:Y:S01]  /*8910*/  STL [R1+0xbc], R107 ;  /* 0x0000bc6b01007387 */ /* 0x000fe20000100800 */
[----:B-1----:R-:W-:Y:S02]  /*8920*/  @P1 IMAD.MOV.U32 R90, RZ, RZ, R104 ;  /* 0x000000ffff5a1224 */ /* 0x002fe400078e0068 */
[----:B------:R-:W-:Y:S01]  /*8930*/  @P1 IMAD.MOV.U32 R91, RZ, RZ, R99 ;  /* 0x000000ffff5b1224 */ /* 0x000fe200078e0063 */
[----:B------:R-:W-:Y:S01]  /*8940*/  STL [R1+0xe0], R104 ;  /* 0x0000e06801007387 */ /* 0x000fe20000100800 */
[----:B------:R-:W-:-:S03]  /*8950*/  PRMT R5, RZ, 0x7610, R5 ;  /* 0x00007610ff057816 */ /* 0x000fc60000000005 */
[----:B------:R0:W-:Y:S04]  /*8960*/  STL [R1+0xdc], R99 ;  /* 0x0000dc6301007387 */ /* 0x0001e80000100800 */
[----:B------:R1:W2:Y:S01]  /*8970*/  @P1 LDG.E.U8 R8, desc[UR26][R90.64] ;  /* 0x0000001a5a081981 */ /* 0x0002a2000c1e1100 */
[----:B0-----:R-:W-:Y:S02]  /*8980*/  LEA.HI.X.SX32 R99, R96, R84, 0x1, P5 ;  /* 0x0000005460637211 */ /* 0x001fe400028f0eff */
[----:B------:R-:W-:Y:S01]  /*8990*/  ISETP.GT.U32.AND P5, PT, R88, R94, PT ;  /* 0x0000005e5800720c */ /* 0x000fe20003fa4070 */
[----:B-1----:R-:W-:Y:S02]  /*89a0*/  @P1 IMAD.MOV.U32 R90, RZ, RZ, R102 ;  /* 0x000000ffff5a1224 */ /* 0x002fe400078e0066 */
[----:B------:R-:W-:Y:S01]  /*89b0*/  @P1 IMAD.MOV.U32 R91, RZ, RZ, R103 ;  /* 0x000000ffff5b1224 */ /* 0x000fe200078e0067 */
[----:B------:R-:W-:-:S04]  /*89c0*/  PRMT R6, RZ, 0x7610, R6 ;  /* 0x00007610ff067816 */ /* 0x000fc80000000006 */
[----:B------:R0:W2:Y:S01]  /*89d0*/  @P1 LDG.E.U8 R5, desc[UR26][R90.64] ;  /* 0x0000001a5a051981 */ /* 0x0000a2000c1e1100 */
[----:B------:R-:W-:Y:S01]  /*89e0*/  LOP3.LUT R95, R87, 0x7c, RZ, 0xfc, !PT ;  /* 0x0000007c575f7812 */ /* 0x000fe200078efcff */
[----:B------:R-:W-:Y:S01]  /*89f0*/  IMAD.MOV.U32 R109, RZ, RZ, R92 ;  /* 0x000000ffff6d7224 */ /* 0x000fe200078e005c */
[----:B------:R-:W-:Y:S02]  /*8a00*/  PRMT R3, RZ, 0x7610, R3 ;  /* 0x00007610ff037816 */ /* 0x000fe40000000003 */
[----:B------:R-:W-:Y:S02]  /*8a10*/  @!P5 IMAD.IADD R94, R94, 0x1, -R88 ;  /* 0x000000015e5ed824 */ /* 0x000fe400078e0a58 */
[----:B0-----:R-:W-:Y:S02]  /*8a20*/  @P1 IMAD.MOV.U32 R90, RZ, RZ, R100 ;  /* 0x000000ffff5a1224 */ /* 0x001fe400078e0064 */
[----:B------:R-:W-:Y:S01]  /*8a30*/  @P1 IMAD.MOV.U32 R91, RZ, RZ, R101 ;  /* 0x000000ffff5b1224 */ /* 0x000fe200078e0065 */
[----:B------:R-:W-:-:S04]  /*8a40*/  IABS R116, R95 ;  /* 0x0000005f00747213 */ /* 0x000fc80000000000 */
[----:B------:R0:W2:Y:S01]  /*8a50*/  @P1 LDG.E.U8 R6, desc[UR26][R90.64] ;  /* 0x0000001a5a061981 */ /* 0x0000a2000c1e1100 */
[----:B------:R-:W-:Y:S01]  /*8a60*/  @!P4 IMAD.MOV R109, RZ, RZ, -R109 ;  /* 0x000000ffff6dc224 */ /* 0x000fe200078e0a6d */
[----:B------:R-:W-:Y:S01]  /*8a70*/  ISETP.GT.U32.AND P4, PT, R88, R94, PT ;  /* 0x0000005e5800720c */ /* 0x000fe20003f84070 */
[----:B0-----:R-:W-:Y:S02]  /*8a80*/  @P1 IMAD.MOV.U32 R90, RZ, RZ, R97 ;  /* 0x000000ffff5a1224 */ /* 0x001fe400078e0061 */
[----:B------:R-:W-:-:S05]  /*8a90*/  @P1 IMAD.MOV.U32 R91, RZ, RZ, R99 ;  /* 0x000000ffff5b1224 */ /* 0x000fca00078e0063 */
[----:B------:R0:W2:Y:S01]  /*8aa0*/  @P1 LDG.E.U8 R3, desc[UR26][R90.64] ;  /* 0x0000001a5a031981 */ /* 0x0000a2000c1e1100 */
[----:B------:R-:W-:Y:S01]  /*8ab0*/  IMAD.MOV.U32 R110, RZ, RZ, R89 ;  /* 0x000000ffff6e7224 */ /* 0x000fe200078e0059 */
[----:B0-----:R-:W-:Y:S01]  /*8ac0*/  LOP3.LUT R90, R87, 0x84, RZ, 0xfc, !PT ;  /* 0x00000084575a7812 */ /* 0x001fe200078efcff */
[----:B------:R-:W-:-:S03]  /*8ad0*/  IMAD.HI.U32 R91, R86, R116, RZ ;  /* 0x00000074565b7227 */ /* 0x000fc600078e00ff */
[----:B------:R-:W-:Y:S01]  /*8ae0*/  IABS R117, R90 ;  /* 0x0000005a00757213 */ /* 0x000fe20000000000 */
[----:B------:R-:W-:-:S04]  /*8af0*/  IMAD.MOV R91, RZ, RZ, -R91 ;  /* 0x000000ffff5b7224 */ /* 0x000fc800078e0a5b */
[----:B------:R-:W-:Y:S02]  /*8b00*/  IMAD R116, R88, R91, R116 ;  /* 0x0000005b58747224 */ /* 0x000fe400078e0274 */
[----:B------:R-:W-:-:S04]  /*8b10*/  IMAD.HI.U32 R89, R86, R117, RZ ;  /* 0x0000007556597227 */ /* 0x000fc800078e00ff */
[----:B------:R-:W-:Y:S01]  /*8b20*/  @!P4 IMAD.IADD R94, R94, 0x1, -R88 ;  /* 0x000000015e5ec824 */ /* 0x000fe200078e0a58 */
[C---:B------:R-:W-:Y:S01]  /*8b30*/  ISETP.GT.U32.AND P4, PT, R88.reuse, R116, PT ;  /* 0x000000745800720c */ /* 0x040fe20003f84070 */
[----:B------:R-:W-:Y:S02]  /*8b40*/  IMAD.MOV R89, RZ, RZ, -R89 ;  /* 0x000000ffff597224 */ /* 0x000fe400078e0a59 */
[----:B------:R-:W-:Y:S02]  /*8b50*/  IMAD.MOV.U32 R114, RZ, RZ, R94 ;  /* 0x000000ffff727224 */ /* 0x000fe400078e005e */
[----:B------:R-:W-:Y:S01]  /*8b60*/  IMAD R117, R88, R89, R117 ;  /* 0x0000005958757224 */ /* 0x000fe200078e0275 */
[----:B------:R-:W-:Y:S01]  /*8b70*/  LOP3.LUT R91, R87, 0x8a, RZ, 0xfc, !PT ;  /* 0x0000008a575b7812 */ /* 0x000fe200078efcff */
[----:B------:R-:W-:-:S03]  /*8b80*/  @!P3 IMAD.MOV R114, RZ, RZ, -R114 ;  /* 0x000000ffff72b224 */ /* 0x000fc600078e0a72 */
[----:B------:R-:W-:Y:S01]  /*8b90*/  ISETP.GT.U32.AND P3, PT, R88, R117, PT ;  /* 0x000000755800720c */ /* 0x000fe20003f64070 */
[----:B------:R-:W-:Y:S01]  /*8ba0*/  @!P6 IMAD.MOV R110, RZ, RZ, -R110 ;  /* 0x000000ffff6ee224 */ /* 0x000fe200078e0a6e */
[----:B------:R-:W-:Y:S01]  /*8bb0*/  ISETP.GE.AND P6, PT, R90, RZ, PT ;  /* 0x000000ff5a00720c */ /* 0x000fe20003fc6270 */
[----:B------:R-:W-:Y:S01]  /*8bc0*/  @!P4 IMAD.IADD R116, R116, 0x1, -R88 ;  /* 0x000000017474c824 */ /* 0x000fe200078e0a58 */
[----:B------:R-:W-:-:S04]  /*8bd0*/  IABS R90, R91 ;  /* 0x0000005b005a7213 */ /* 0x000fc80000000000 */
[----:B------:R-:W-:Y:S01]  /*8be0*/  ISETP.GT.U32.AND P4, PT, R88, R116, PT ;  /* 0x000000745800720c */ /* 0x000fe20003f84070 */
[----:B------:R-:W-:-:S04]  /*8bf0*/  IMAD.HI.U32 R89, R86, R90, RZ ;  /* 0x0000005a56597227 */ /* 0x000fc800078e00ff */
[----:B------:R-:W-:Y:S02]  /*8c00*/  IMAD.MOV R89, RZ, RZ, -R89 ;  /* 0x000000ffff597224 */ /* 0x000fe400078e0a59 */
[----:B------:R-:W-:Y:S02]  /*8c10*/  @!P3 IMAD.IADD R117, R117, 0x1, -R88 ;  /* 0x000000017575b824 */ /* 0x000fe400078e0a58 */
[C---:B------:R-:W-:Y:S01]  /*8c20*/  IMAD R90, R88.reuse, R89, R90 ;  /* 0x00000059585a7224 */ /* 0x040fe200078e025a */
[----:B------:R-:W-:Y:S02]  /*8c30*/  LOP3.LUT R89, R87, 0x8c, RZ, 0xfc, !PT ;  /* 0x0000008c57597812 */ /* 0x000fe400078efcff */
[----:B------:R-:W-:Y:S01]  /*8c40*/  ISETP.GT.U32.AND P3, PT, R88, R117, PT ;  /* 0x000000755800720c */ /* 0x000fe20003f64070 */
[----:B------:R-:W-:Y:S01]  /*8c50*/  @!P4 IMAD.IADD R116, R116, 0x1, -R88 ;  /* 0x000000017474c824 */ /* 0x000fe200078e0a58 */
[----:B------:R-:W-:Y:S02]  /*8c60*/  IABS R119, R89 ;  /* 0x0000005900777213 */ /* 0x000fe40000000000 */
[----:B------:R-:W-:-:S02]  /*8c70*/  ISETP.GT.U32.AND P4, PT, R88, R90, PT ;  /* 0x0000005a5800720c */ /* 0x000fc40003f84070 */
[----:B------:R-:W-:Y:S01]  /*8c80*/  ISETP.GE.AND P5, PT, R95, RZ, PT ;  /* 0x000000ff5f00720c */ /* 0x000fe20003fa6270 */
[----:B------:R-:W-:-:S04]  /*8c90*/  IMAD.HI.U32 R92, R86, R119, RZ ;  /* 0x00000077565c7227 */ /* 0x000fc800078e00ff */
[----:B------:R-:W-:Y:S02]  /*8ca0*/  IMAD.MOV R92, RZ, RZ, -R92 ;  /* 0x000000ffff5c7224 */ /* 0x000fe400078e0a5c */
[--C-:B------:R-:W-:Y:S02]  /*8cb0*/  @!P3 IMAD.IADD R117, R117, 0x1, -R88.reuse ;  /* 0x000000017575b824 */ /* 0x100fe400078e0a58 */
[----:B------:R-:W-:Y:S02]  /*8cc0*/  IMAD R119, R88, R92, R119 ;  /* 0x0000005c58777224 */ /* 0x000fe400078e0277 */
[----:B------:R-:W-:Y:S01]  /*8cd0*/  @!P6 IMAD.MOV R117, RZ, RZ, -R117 ;  /* 0x000000ffff75e224 */ /* 0x000fe200078e0a75 */
[----:B------:R-:W-:Y:S01]  /*8ce0*/  ISETP.GE.AND P6, PT, R89, RZ, PT ;  /* 0x000000ff5900720c */ /* 0x000fe20003fc6270 */
[----:B------:R-:W-:Y:S01]  /*8cf0*/  @!P4 IMAD.IADD R90, R90, 0x1, -R88 ;  /* 0x000000015a5ac824 */ /* 0x000fe200078e0a58 */
[----:B------:R-:W-:Y:S01]  /*8d00*/  LOP3.LUT R89, R87, 0x92, RZ, 0xfc, !PT ;  /* 0x0000009257597812 */ /* 0x000fe200078efcff */
[----:B------:R-:W-:Y:S01]  /*8d10*/  STL [R1+0x100], R102 ;  /* 0x0001006601007387 */ /* 0x000fe20000100800 */
[----:B------:R-:W-:Y:S01]  /*8d20*/  @!P5 IMAD.MOV R116, RZ, RZ, -R116 ;  /* 0x000000ffff74d224 */ /* 0x000fe200078e0a74 */
[----:B------:R-:W-:-:S02]  /*8d30*/  ISETP.GT.U32.AND P5, PT, R88, R119, PT ;  /* 0x000000775800720c */ /* 0x000fc40003fa4070 */
[----:B------:R0:W-:Y:S01]  /*8d40*/  STL [R1+0xfc], R103 ;  /* 0x0000fc6701007387 */ /* 0x0001e20000100800 */
[----:B------:R-:W-:Y:S02]  /*8d50*/  ISETP.GT.U32.AND P4, PT, R88, R90, PT ;  /* 0x0000005a5800720c */ /* 0x000fe40003f84070 */
[----:B------:R-:W-:Y:S02]  /*8d60*/  ISETP.GE.AND P3, PT, R91, RZ, PT ;  /* 0x000000ff5b00720c */ /* 0x000fe40003f66270 */
[----:B0-----:R-:W-:-:S05]  /*8d70*/  IABS R103, R89 ;  /* 0x0000005900677213 */ /* 0x001fca0000000000 */
[----:B------:R-:W-:-:S04]  /*8d80*/  IMAD.HI.U32 R91, R86, R103, RZ ;  /* 0x00000067565b7227 */ /* 0x000fc800078e00ff */
[----:B------:R-:W-:Y:S02]  /*8d90*/  IMAD.MOV R91, RZ, RZ, -R91 ;  /* 0x000000ffff5b7224 */ /* 0x000fe400078e0a5b */
[--C-:B------:R-:W-:Y:S02]  /*8da0*/  @!P5 IMAD.IADD R119, R119, 0x1, -R88.reuse ;  /* 0x000000017777d824 */ /* 0x100fe400078e0a58 */
[----:B------:R-:W-:Y:S02]  /*8db0*/  @!P4 IMAD.IADD R90, R90, 0x1, -R88 ;  /* 0x000000015a5ac824 */ /* 0x000fe400078e0a58 */
[C---:B------:R-:W-:Y:S01]  /*8dc0*/  IMAD R103, R88.reuse, R91, R103 ;  /* 0x0000005b58677224 */ /* 0x040fe200078e0267 */
[----:B------:R-:W-:Y:S01]  /*8dd0*/  ISETP.GT.U32.AND P5, PT, R88, R119, PT ;  /* 0x000000775800720c */ /* 0x000fe20003fa4070 */
[----:B------:R-:W-:-:S03]  /*8de0*/  @!P3 IMAD.MOV R90, RZ, RZ, -R90 ;  /* 0x000000ffff5ab224 */ /* 0x000fc600078e0a5a */
[----:B------:R-:W-:Y:S02]  /*8df0*/  ISETP.GT.U32.AND P3, PT, R88, R103, PT ;  /* 0x000000675800720c */ /* 0x000fe40003f64070 */
[----:B------:R-:W-:Y:S02]  /*8e00*/  ISETP.GE.AND P4, PT, R89, RZ, PT ;  /* 0x000000ff5900720c */ /* 0x000fe40003f86270 */
[----:B------:R-:W-:-:S04]  /*8e10*/  LOP3.LUT R89, R87, 0x94, RZ, 0xfc, !PT ;  /* 0x0000009457597812 */ /* 0x000fc800078efcff */
[----:B------:R-:W-:Y:S01]  /*8e20*/  IABS R121, R89 ;  /* 0x0000005900797213 */ /* 0x000fe20000000000 */
[--C-:B------:R-:W-:Y:S01]  /*8e30*/  @!P5 IMAD.IADD R119, R119, 0x1, -R88.reuse ;  /* 0x000000017777d824 */ /* 0x100fe200078e0a58 */
[----:B------:R-:W-:Y:S01]  /*8e40*/  ISETP.GE.AND P5, PT, R89, RZ, PT ;  /* 0x000000ff5900720c */ /* 0x000fe20003fa6270 */
[----:B------:R-:W-:Y:S01]  /*8e50*/  STL [R1+0x120], R100 ;  /* 0x0001206401007387 */ /* 0x000fe20000100800 */
[----:B------:R-:W-:Y:S01]  /*8e60*/  LOP3.LUT R89, R87, 0x9a, RZ, 0xfc, !PT ;  /* 0x0000009a57597812 */ /* 0x000fe200078efcff */
[----:B------:R-:W-:Y:S02]  /*8e70*/  @!P3 IMAD.IADD R103, R103, 0x1, -R88 ;  /* 0x000000016767b824 */ /* 0x000fe400078e0a58 */
[----:B------:R-:W-:Y:S01]  /*8e80*/  IMAD.HI.U32 R91, R86, R121, RZ ;  /* 0x00000079565b7227 */ /* 0x000fe200078e00ff */
[----:B------:R-:W-:Y:S02]  /*8e90*/  STL [R1+0x11c], R101 ;  /* 0x00011c6501007387 */ /* 0x000fe40000100800 */
[----:B------:R-:W-:-:S02]  /*8ea0*/  ISETP.GT.U32.AND P3, PT, R88, R103, PT ;  /* 0x000000675800720c */ /* 0x000fc40003f64070 */
[----:B------:R-:W-:Y:S01]  /*8eb0*/  STL [R1+0x148], R97 ;  /* 0x0001486101007387 */ /* 0x000fe20000100800 */
[----:B------:R-:W-:-:S03]  /*8ec0*/  IMAD.MOV R91, RZ, RZ, -R91 ;  /* 0x000000ffff5b7224 */ /* 0x000fc600078e0a5b */
[----:B------:R0:W-:Y:S01]  /*8ed0*/  STL [R1+0x144], R99 ;  /* 0x0001446301007387 */ /* 0x0001e20000100800 */
[----:B------:R-:W-:Y:S01]  /*8ee0*/  IMAD R121, R88, R91, R121 ;  /* 0x0000005b58797224 */ /* 0x000fe200078e0279 */
[----:B0-----:R-:W-:Y:S01]  /*8ef0*/  IABS R99, R89 ;  /* 0x0000005900637213 */ /* 0x001fe20000000000 */
[----:B------:R-:W-:-:S04]  /*8f00*/  @!P6 IMAD.MOV R119, RZ, RZ, -R119 ;  /* 0x000000ffff77e224 */ /* 0x000fc800078e0a77 */
[----:B------:R-:W-:Y:S01]  /*8f10*/  IMAD.HI.U32 R91, R86, R99, RZ ;  /* 0x00000063565b7227 */ /* 0x000fe200078e00ff */
[----:B------:R-:W-:-:S03]  /*8f20*/  ISETP.GT.U32.AND P6, PT, R88, R121, PT ;  /* 0x000000795800720c */ /* 0x000fc60003fc4070 */
[----:B------:R-:W-:Y:S02]  /*8f30*/  IMAD.MOV R91, RZ, RZ, -R91 ;  /* 0x000000ffff5b7224 */ /* 0x000fe400078e0a5b */
[----:B------:R-:W-:Y:S02]  /*8f40*/  @!P3 IMAD.IADD R103, R103, 0x1, -R88 ;  /* 0x000000016767b824 */ /* 0x000fe400078e0a58 */
[----:B------:R-:W-:Y:S02]  /*8f50*/  IMAD R99, R88, R91, R99 ;  /* 0x0000005b58637224 */ /* 0x000fe400078e0263 */
[----:B------:R-:W-:-:S03]  /*8f60*/  @!P4 IMAD.MOV R103, RZ, RZ, -R103 ;  /* 0x000000ffff67c224 */ /* 0x000fc600078e0a67 */
[C---:B------:R-:W-:Y:S01]  /*8f70*/  ISETP.GT.U32.AND P4, PT, R88.reuse, R99, PT ;  /* 0x000000635800720c */ /* 0x040fe20003f84070 */
[----:B------:R-:W-:Y:S01]  /*8f80*/  @!P6 IMAD.IADD R121, R121, 0x1, -R88 ;  /* 0x000000017979e824 */ /* 0x000fe200078e0a58 */
[----:B------:R-:W-:Y:S02]  /*8f90*/  ISETP.GE.AND P3, PT, R89, RZ, PT ;  /* 0x000000ff5900720c */ /* 0x000fe40003f66270 */
[----:B------:R-:W-:Y:S02]  /*8fa0*/  LOP3.LUT R89, R87, 0x9c, RZ, 0xfc, !PT ;  /* 0x0000009c57597812 */ /* 0x000fe400078efcff */
[----:B------:R-:W-:Y:S02]  /*8fb0*/  ISETP.GT.U32.AND P6, PT, R88, R121, PT ;  /* 0x000000795800720c */ /* 0x000fe40003fc4070 */
[----:B------:R-:W-:-:S05]  /*8fc0*/  IABS R124, R89 ;  /* 0x00000059007c7213 */ /* 0x000fca0000000000 */
[----:B------:R-:W-:Y:S02]  /*8fd0*/  @!P4 IMAD.IADD R99, R99, 0x1, -R88 ;  /* 0x000000016363c824 */ /* 0x000fe400078e0a58 */
[----:B------:R-:W-:-:S03]  /*8fe0*/  IMAD.HI.U32 R91, R86, R124, RZ ;  /* 0x0000007c565b7227 */ /* 0x000fc600078e00ff */
[----:B------:R-:W-:Y:S01]  /*8ff0*/  ISETP.GT.U32.AND P4, PT, R88, R99, PT ;  /* 0x000000635800720c */ /* 0x000fe20003f84070 */
[----:B------:R-:W-:Y:S01]  /*9000*/  @!P6 IMAD.IADD R121, R121, 0x1, -R88 ;  /* 0x000000017979e824 */ /* 0x000fe200078e0a58 */
[----:B------:R-:W-:Y:S01]  /*9010*/  ISETP.GE.AND P6, PT, R89, RZ, PT ;  /* 0x000000ff5900720c */ /* 0x000fe20003fc6270 */
[----:B------:R-:W-:Y:S01]  /*9020*/  IMAD.MOV R91, RZ, RZ, -R91 ;  /* 0x000000ffff5b7224 */ /* 0x000fe200078e0a5b */
[----:B------:R-:W-:-:S03]  /*9030*/  LOP3.LUT R89, R87, 0xa2, RZ, 0xfc, !PT ;  /* 0x000000a257597812 */ /* 0x000fc600078efcff */
[----:B------:R-:W-:Y:S01]  /*9040*/  IMAD R124, R88, R91, R124 ;  /* 0x0000005b587c7224 */ /* 0x000fe200078e027c */
[----:B------:R-:W-:Y:S01]  /*9050*/  IABS R91, R89 ;  /* 0x00000059005b7213 */ /* 0x000fe20000000000 */
[----:B------:R-:W-:-:S04]  /*9060*/  @!P5 IMAD.MOV R121, RZ, RZ, -R121 ;  /* 0x000000ffff79d224 */ /* 0x000fc800078e0a79 */
[----:B------:R-:W-:Y:S01]  /*9070*/  @!P4 IMAD.IADD R99, R99, 0x1, -R88 ;  /* 0x000000016363c824 */ /* 0x000fe200078e0a58 */
[----:B------:R-:W-:Y:S01]  /*9080*/  ISETP.GE.AND P4, PT, R89, RZ, PT ;  /* 0x000000ff5900720c */ /* 0x000fe20003f86270 */
[----:B------:R-:W-:Y:S01]  /*9090*/  IMAD.MOV.U32 R89, RZ, RZ, R91 ;  /* 0x000000ffff597224 */ /* 0x000fe200078e005b */
[----:B------:R-:W-:-:S03]  /*90a0*/  ISETP.GT.U32.AND P5, PT, R88, R124, PT ;  /* 0x0000007c5800720c */ /* 0x000fc60003fa4070 */
[----:B------:R-:W-:-:S04]  /*90b0*/  IMAD.HI.U32 R92, R86, R89, RZ ;  /* 0x00000059565c7227 */ /* 0x000fc800078e00ff */
[----:B------:R-:W-:Y:S01]  /*90c0*/  IMAD.MOV R92, RZ, RZ, -R92 ;  /* 0x000000ffff5c7224 */ /* 0x000fe200078e0a5c */
[----:B------:R-:W-:-:S03]  /*90d0*/  LOP3.LUT R91, R87, 0xa4, RZ, 0xfc, !PT ;  /* 0x000000a4575b7812 */ /* 0x000fc600078efcff */
[----:B------:R-:W-:Y:S02]  /*90e0*/  IMAD R89, R88, R92, R89 ;  /* 0x0000005c58597224 */ /* 0x000fe400078e0259 */
[----:B------:R-:W-:Y:S02]  /*90f0*/  @!P5 IMAD.IADD R124, R124, 0x1, -R88 ;  /* 0x000000017c7cd824 */ /* 0x000fe400078e0a58 */
[----:B------:R-:W-:Y:S01]  /*9100*/  @!P3 IMAD.MOV R99, RZ, RZ, -R99 ;  /* 0x000000ffff63b224 */ /* 0x000fe200078e0a63 */
[C---:B------:R-:W-:Y:S02]  /*9110*/  ISETP.GT.U32.AND P3, PT, R88.reuse, R89, PT ;  /* 0x000000595800720c */ /* 0x040fe40003f64070 */
[----:B------:R-:W-:Y:S02]  /*9120*/  IABS R123, R91 ;  /* 0x0000005b007b7213 */ /* 0x000fe40000000000 */
[----:B------:R-:W-:-:S03]  /*9130*/  ISETP.GT.U32.AND P5, PT, R88, R124, PT ;  /* 0x0000007c5800720c */ /* 0x000fc60003fa4070 */
[----:B------:R-:W-:-:S04]  /*9140*/  IMAD.HI.U32 R92, R86, R123, RZ ;  /* 0x0000007b565c7227 */ /* 0x000fc800078e00ff */
[----:B------:R-:W-:Y:S02]  /*9150*/  IMAD.MOV R92, RZ, RZ, -R92 ;  /* 0x000000ffff5c7224 */ /* 0x000fe400078e0a5c */
[--C-:B------:R-:W-:Y:S02]  /*9160*/  @!P3 IMAD.IADD R89, R89, 0x1, -R88.reuse ;  /* 0x000000015959b824 */ /* 0x100fe400078e0a58 */
[----:B------:R-:W-:Y:S02]  /*9170*/  IMAD R123, R88, R92, R123 ;  /* 0x0000005c587b7224 */ /* 0x000fe400078e027b */
[----:B------:R-:W-:Y:S01]  /*9180*/  @!P5 IMAD.IADD R124, R124, 0x1, -R88 ;  /* 0x000000017c7cd824 */ /* 0x000fe200078e0a58 */
[----:B------:R-:W-:Y:S02]  /*9190*/  ISETP.GE.AND P5, PT, R91, RZ, PT ;  /* 0x000000ff5b00720c */ /* 0x000fe40003fa6270 */
[----:B------:R-:W-:Y:S01]  /*91a0*/  LOP3.LUT R91, R87, 0xaa, RZ, 0xfc, !PT ;  /* 0x000000aa575b7812 */ /* 0x000fe200078efcff */
[----:B------:R-:W-:Y:S01]  /*91b0*/  @!P6 IMAD.MOV R124, RZ, RZ, -R124 ;  /* 0x000000ffff7ce224 */ /* 0x000fe200078e0a7c */
[----:B------:R-:W-:-:S02]  /*91c0*/  ISETP.GT.U32.AND P3, PT, R88, R89, PT ;  /* 0x000000595800720c */ /* 0x000fc40003f64070 */
[----:B------:R-:W-:Y:S02]  /*91d0*/  ISETP.GT.U32.AND P6, PT, R88, R123, PT ;  /* 0x0000007b5800720c */ /* 0x000fe40003fc4070 */
[----:B------:R-:W-:-:S05]  /*91e0*/  IABS R96, R91 ;  /* 0x0000005b00607213 */ /* 0x000fca0000000000 */
[----:B------:R-:W-:-:S04]  /*91f0*/  IMAD.HI.U32 R92, R86, R96, RZ ;  /* 0x00000060565c7227 */ /* 0x000fc800078e00ff */
[----:B------:R-:W-:Y:S02]  /*9200*/  IMAD.MOV R92, RZ, RZ, -R92 ;  /* 0x000000ffff5c7224 */ /* 0x000fe400078e0a5c */
[--C-:B------:R-:W-:Y:S01]  /*9210*/  @!P3 IMAD.IADD R89, R89, 0x1, -R88.reuse ;  /* 0x000000015959b824 */ /* 0x100fe200078e0a58 */
[----:B------:R-:W-:Y:S01]  /*9220*/  ISETP.GE.AND P3, PT, R91, RZ, PT ;  /* 0x000000ff5b00720c */ /* 0x000fe20003f66270 */
[----:B------:R-:W-:Y:S01]  /*9230*/  @!P6 IMAD.IADD R123, R123, 0x1, -R88 ;  /* 0x000000017b7be824 */ /* 0x000fe200078e0a58 */
[----:B------:R-:W-:Y:S01]  /*9240*/  LOP3.LUT R91, R87, 0xac, RZ, 0xfc, !PT ;  /* 0x000000ac575b7812 */ /* 0x000fe200078efcff */
[C---:B------:R-:W-:Y:S02]  /*9250*/  IMAD R96, R88.reuse, R92, R96 ;  /* 0x0000005c58607224 */ /* 0x040fe400078e0260 */
[----:B------:R-:W-:Y:S01]  /*9260*/  @!P4 IMAD.MOV R89, RZ, RZ, -R89 ;  /* 0x000000ffff59c224 */ /* 0x000fe200078e0a59 */
[----:B------:R-:W-:Y:S02]  /*9270*/  IABS R92, R91 ;  /* 0x0000005b005c7213 */ /* 0x000fe40000000000 */
[----:B------:R-:W-:-:S02]  /*9280*/  ISETP.GT.U32.AND P6, PT, R88, R123, PT ;  /* 0x0000007b5800720c */ /* 0x000fc40003fc4070 */
[----:B------:R-:W-:Y:S01]  /*9290*/  ISETP.GT.U32.AND P4, PT, R88, R96, PT ;  /* 0x000000605800720c */ /* 0x000fe20003f84070 */
[----:B------:R-:W-:-:S04]  /*92a0*/  IMAD.HI.U32 R94, R86, R92, RZ ;  /* 0x0000005c565e7227 */ /* 0x000fc800078e00ff */
[----:B------:R-:W-:-:S04]  /*92b0*/  IMAD.MOV R94, RZ, RZ, -R94 ;  /* 0x000000ffff5e7224 */ /* 0x000fc800078e0a5e */
[----:B------:R-:W-:Y:S02]  /*92c0*/  IMAD R92, R88, R94, R92 ;  /* 0x0000005e585c7224 */ /* 0x000fe400078e025c */
[--C-:B------:R-:W-:Y:S01]  /*92d0*/  @!P6 IMAD.IADD R123, R123, 0x1, -R88.reuse ;  /* 0x000000017b7be824 */ /* 0x100fe200078e0a58 */
[----:B------:R-:W-:Y:S01]  /*92e0*/  ISETP.GE.AND P6, PT, R91, RZ, PT ;  /* 0x000000ff5b00720c */ /* 0x000fe20003fc6270 */
[----:B------:R-:W-:Y:S01]  /*92f0*/  @!P4 IMAD.IADD R96, R96, 0x1, -R88 ;  /* 0x000000016060c824 */ /* 0x000fe200078e0a58 */
[----:B------:R-:W-:Y:S01]  /*9300*/  LOP3.LUT R91, R87, 0xb2, RZ, 0xfc, !PT ;  /* 0x000000b2575b7812 */ /* 0x000fe200078efcff */
[----:B------:R-:W-:Y:S01]  /*9310*/  @!P5 IMAD.MOV R123, RZ, RZ, -R123 ;  /* 0x000000ffff7bd224 */ /* 0x000fe200078e0a7b */
[C---:B------:R-:W-:Y:S02]  /*9320*/  ISETP.GT.U32.AND P5, PT, R88.reuse, R92, PT ;  /* 0x0000005c5800720c */ /* 0x040fe40003fa4070 */
[----:B------:R-:W-:Y:S02]  /*9330*/  ISETP.GT.U32.AND P4, PT, R88, R96, PT ;  /* 0x000000605800720c */ /* 0x000fe40003f84070 */
[----:B------:R-:W-:-:S05]  /*9340*/  IABS R97, R91 ;  /* 0x0000005b00617213 */ /* 0x000fca0000000000 */
[----:B------:R-:W-:-:S04]  /*9350*/  IMAD.HI.U32 R95, R86, R97, RZ ;  /* 0x00000061565f7227 */ /* 0x000fc800078e00ff */
[----:B------:R-:W-:Y:S02]  /*9360*/  IMAD.MOV R95, RZ, RZ, -R95 ;  /* 0x000000ffff5f7224 */ /* 0x000fe400078e0a5f */
[--C-:B------:R-:W-:Y:S02]  /*9370*/  @!P5 IMAD.IADD R92, R92, 0x1, -R88.reuse ;  /* 0x000000015c5cd824 */ /* 0x100fe400078e0a58 */
[----:B------:R-:W-:Y:S01]  /*9380*/  @!P4 IMAD.IADD R96, R96, 0x1, -R88 ;  /* 0x000000016060c824 */ /* 0x000fe200078e0a58 */
[----:B------:R-:W-:Y:S01]  /*9390*/  ISETP.GE.AND P4, PT, R91, RZ, PT ;  /* 0x000000ff5b00720c */ /* 0x000fe20003f86270 */
[C---:B------:R-:W-:Y:S01]  /*93a0*/  IMAD R97, R88.reuse, R95, R97 ;  /* 0x0000005f58617224 */ /* 0x040fe200078e0261 */
[----:B------:R-:W-:Y:S01]  /*93b0*/  LOP3.LUT R91, R87, 0xb4, RZ, 0xfc, !PT ;  /* 0x000000b4575b7812 */ /* 0x000fe200078efcff */
[----:B------:R-:W-:Y:S01]  /*93c0*/  @!P3 IMAD.MOV R96, RZ, RZ, -R96 ;  /* 0x000000ffff60b224 */ /* 0x000fe200078e0a60 */
[----:B------:R-:W-:Y:S02]  /*93d0*/  ISETP.GT.U32.AND P5, PT, R88, R92, PT ;  /* 0x0000005c5800720c */ /* 0x000fe40003fa4070 */
[----:B------:R-:W-:-:S02]  /*93e0*/  IABS R94, R91 ;  /* 0x0000005b005e7213 */ /* 0x000fc40000000000 */
[----:B------:R-:W-:-:S03]  /*93f0*/  ISETP.GT.U32.AND P3, PT, R88, R97, PT ;  /* 0x000000615800720c */ /* 0x000fc60003f64070 */
[----:B------:R-:W-:-:S04]  /*9400*/  IMAD.HI.U32 R95, R86, R94, RZ ;  /* 0x0000005e565f7227 */ /* 0x000fc800078e00ff */
[----:B------:R-:W-:Y:S02]  /*9410*/  IMAD.MOV R95, RZ, RZ, -R95 ;  /* 0x000000ffff5f7224 */ /* 0x000fe400078e0a5f */
[----:B------:R-:W-:Y:S01]  /*9420*/  @!P5 IMAD.IADD R92, R92, 0x1, -R88 ;  /* 0x000000015c5cd824 */ /* 0x000fe200078e0a58 */
[----:B------:R-:W-:Y:S01]  /*9430*/  ISETP.GE.AND P5, PT, R91, RZ, PT ;  /* 0x000000ff5b00720c */ /* 0x000fe20003fa6270 */
[----:B------:R-:W-:Y:S01]  /*9440*/  IMAD R91, R88, R95, R94 ;  /* 0x0000005f585b7224 */ /* 0x000fe200078e025e */
[----:B------:R-:W-:Y:S01]  /*9450*/  LOP3.LUT R94, R87, 0xba, RZ, 0xfc, !PT ;  /* 0x000000ba575e7812 */ /* 0x000fe200078efcff */
[----:B------:R-:W-:-:S03]  /*9460*/  @!P3 IMAD.IADD R97, R97, 0x1, -R88 ;  /* 0x000000016161b824 */ /* 0x000fc600078e0a58 */
[----:B------:R-:W-:Y:S02]  /*9470*/  IABS R100, R94 ;  /* 0x0000005e00647213 */ /* 0x000fe40000000000 */
[----:B------:R-:W-:Y:S01]  /*9480*/  ISETP.GT.U32.AND P3, PT, R88, R97, PT ;  /* 0x000000615800720c */ /* 0x000fe20003f64070 */
[----:B------:R-:W-:Y:S02]  /*9490*/  IMAD.MOV.U32 R122, RZ, RZ, R92 ;  /* 0x000000ffff7a7224 */ /* 0x000fe400078e005c */
[----:B------:R-:W-:-:S04]  /*94a0*/  IMAD.HI.U32 R92, R86, R100, RZ ;  /* 0x00000064565c7227 */ /* 0x000fc800078e00ff */
[----:B------:R-:W-:Y:S01]  /*94b0*/  @!P6 IMAD.MOV R122, RZ, RZ, -R122 ;  /* 0x000000ffff7ae224 */ /* 0x000fe200078e0a7a */
[----:B------:R-:W-:Y:S01]  /*94c0*/  ISETP.GT.U32.AND P6, PT, R88, R91, PT ;  /* 0x0000005b5800720c */ /* 0x000fe20003fc4070 */
[----:B------:R-:W-:-:S04]  /*94d0*/  IMAD.MOV R92, RZ, RZ, -R92 ;  /* 0x000000ffff5c7224 */ /* 0x000fc800078e0a5c */
[----:B------:R-:W-:Y:S02]  /*94e0*/  @!P3 IMAD.IADD R97, R97, 0x1, -R88 ;  /* 0x000000016161b824 */ /* 0x000fe400078e0a58 */
[----:B------:R-:W-:Y:S02]  /*94f0*/  IMAD R100, R88, R92, R100 ;  /* 0x0000005c58647224 */ /* 0x000fe400078e0264 */
[----:B------:R-:W-:-:S03]  /*9500*/  @!P4 IMAD.MOV R97, RZ, RZ, -R97 ;  /* 0x000000ffff61c224 */ /* 0x000fc600078e0a61 */
[----:B------:R-:W-:Y:S01]  /*9510*/  ISETP.GT.U32.AND P4, PT, R88, R100, PT ;  /* 0x000000645800720c */ /* 0x000fe20003f84070 */
[----:B------:R-:W-:Y:S01]  /*9520*/  @!P6 IMAD.IADD R91, R91, 0x1, -R88 ;  /* 0x000000015b5be824 */ /* 0x000fe200078e0a58 */
[----:B------:R-:W-:-:S04]  /*9530*/  LOP3.LUT R92, R87, 0xbc, RZ, 0xfc, !PT ;  /* 0x000000bc575c7812 */ /* 0x000fc800078efcff */
[----:B------:R-:W-:Y:S02]  /*9540*/  ISETP.GT.U32.AND P6, PT, R88, R91, PT ;  /* 0x0000005b5800720c */ /* 0x000fe40003fc4070 */
[----:B------:R-:W-:-:S05]  /*9550*/  IABS R95, R92 ;  /* 0x0000005c005f7213 */ /* 0x000fca0000000000 */
[----:B------:R-:W-:Y:S01]  /*9560*/  @!P4 IMAD.IADD R100, R100, 0x1, -R88 ;  /* 0x000000016464c824 */ /* 0x000fe200078e0a58 */
[----:B------:R-:W-:Y:S01]  /*9570*/  ISETP.GE.AND P3, PT, R94, RZ, PT ;  /* 0x000000ff5e00720c */ /* 0x000fe20003f66270 */
[----:B------:R-:W-:-:S03]  /*9580*/  IMAD.HI.U32 R94, R86, R95, RZ ;  /* 0x0000005f565e7227 */ /* 0x000fc600078e00ff */
[C---:B------:R-:W-:Y:S01]  /*9590*/  ISETP.GT.U32.AND P4, PT, R88.reuse, R100, PT ;  /* 0x000000645800720c */ /* 0x040fe20003f84070 */
[----:B------:R-:W-:Y:S02]  /*95a0*/  @!P6 IMAD.IADD R91, R91, 0x1, -R88 ;  /* 0x000000015b5be824 */ /* 0x000fe400078e0a58 */
[----:B------:R-:W-:Y:S02]  /*95b0*/  IMAD.MOV R94, RZ, RZ, -R94 ;  /* 0x000000ffff5e7224 */ /* 0x000fe400078e0a5e */
[----:B------:R-:W-:Y:S01]  /*95c0*/  IMAD.MOV.U32 R120, RZ, RZ, R91 ;  /* 0x000000ffff787224 */ /* 0x000fe200078e005b */
[C---:B------:R-:W-:Y:S01]  /*95d0*/  LOP3.LUT R91, R87.reuse, 0xc2, RZ, 0xfc, !PT ;  /* 0x000000c2575b7812 */ /* 0x040fe200078efcff */
[----:B------:R-:W-:Y:S01]  /*95e0*/  IMAD R95, R88, R94, R95 ;  /* 0x0000005e585f7224 */ /* 0x000fe200078e025f */
[----:B------:R-:W-:Y:S02]  /*95f0*/  ISETP.GE.AND P6, PT, R92, RZ, PT ;  /* 0x000000ff5c00720c */ /* 0x000fe40003fc6270 */
[----:B------:R-:W-:-:S02]  /*9600*/  LOP3.LUT R92, R87, 0xca, RZ, 0xfc, !PT ;  /* 0x000000ca575c7812 */ /* 0x000fc400078efcff */
[----:B------:R-:W-:Y:S01]  /*9610*/  IABS R102, R91 ;  /* 0x0000005b00667213 */ /* 0x000fe20000000000 */
[----:B------:R-:W-:Y:S01]  /*9620*/  @!P4 IMAD.IADD R100, R100, 0x1, -R88 ;  /* 0x000000016464c824 */ /* 0x000fe200078e0a58 */
[----:B------:R-:W-:Y:S02]  /*9630*/  ISETP.GT.U32.AND P4, PT, R88, R95, PT ;  /* 0x0000005f5800720c */ /* 0x000fe40003f84070 */
[----:B------:R-:W-:Y:S01]  /*9640*/  IABS R104, R92 ;  /* 0x0000005c00687213 */ /* 0x000fe20000000000 */
[----:B------:R-:W-:Y:S01]  /*9650*/  IMAD.HI.U32 R94, R86, R102, RZ ;  /* 0x00000066565e7227 */ /* 0x000fe200078e00ff */
[----:B------:R-:W-:-:S03]  /*9660*/  LOP3.LUT R108, R87, 0xc4, RZ, 0xfc, !PT ;  /* 0x000000c4576c7812 */ /* 0x000fc600078efcff */
[----:B------:R-:W-:-:S04]  /*9670*/  IMAD.HI.U32 R105, R86, R104, RZ ;  /* 0x0000006856697227 */ /* 0x000fc800078e00ff */
[----:B------:R-:W-:Y:S02]  /*9680*/  IMAD.MOV R94, RZ, RZ, -R94 ;  /* 0x000000ffff5e7224 */ /* 0x000fe400078e0a5e */
[----:B------:R-:W-:Y:S01]  /*9690*/  @!P5 IMAD.MOV R120, RZ, RZ, -R120 ;  /* 0x000000ffff78d224 */ /* 0x000fe200078e0a78 */
[----:B------:R-:W-:Y:S01]  /*96a0*/  ISETP.GE.AND P5, PT, R91, RZ, PT ;  /* 0x000000ff5b00720c */ /* 0x000fe20003fa6270 */
[----:B------:R-:W-:Y:S01]  /*96b0*/  IMAD.MOV R105, RZ, RZ, -R105 ;  /* 0x000000ffff697224 */ /* 0x000fe200078e0a69 */
[----:B------:R-:W-:Y:S01]  /*96c0*/  IABS R91, R108 ;  /* 0x0000006c005b7213 */ /* 0x000fe20000000000 */
[C---:B------:R-:W-:Y:S01]  /*96d0*/  IMAD R102, R88.reuse, R94, R102 ;  /* 0x0000005e58667224 */ /* 0x040fe200078e0266 */
[----:B------:R-:W-:Y:S01]  /*96e0*/  LOP3.LUT R94, R87, 0xd2, RZ, 0xfc, !PT ;  /* 0x000000d2575e7812 */ /* 0x000fe200078efcff */
[----:B------:R-:W-:Y:S02]  /*96f0*/  @!P4 IMAD.IADD R95, R95, 0x1, -R88 ;  /* 0x000000015f5fc824 */ /* 0x000fe400078e0a58 */
[----:B------:R-:W-:Y:S01]  /*9700*/  IMAD R104, R88, R105, R104 ;  /* 0x0000006958687224 */ /* 0x000fe200078e0268 */
[----:B------:R-:W-:Y:S01]  /*9710*/  IABS R105, R94 ;  /* 0x0000005e00697213 */ /* 0x000fe20000000000 */
[----:B------:R-:W-:Y:S01]  /*9720*/  IMAD.HI.U32 R101, R86, R91, RZ ;  /* 0x0000005b56657227 */ /* 0x000fe200078e00ff */
[----:B------:R-:W-:-:S03]  /*9730*/  ISETP.GT.U32.AND P4, PT, R88, R95, PT ;  /* 0x0000005f5800720c */ /* 0x000fc60003f84070 */
[----:B------:R-:W-:Y:S01]  /*9740*/  @!P3 IMAD.MOV R100, RZ, RZ, -R100 ;  /* 0x000000ffff64b224 */ /* 0x000fe200078e0a64 */
[----:B------:R-:W-:Y:S01]  /*9750*/  ISETP.GT.U32.AND P3, PT, R88, R102, PT ;  /* 0x000000665800720c */ /* 0x000fe20003f64070 */
[----:B------:R-:W-:Y:S01]  /*9760*/  IMAD.MOV R101, RZ, RZ, -R101 ;  /* 0x000000ffff657224 */ /* 0x000fe200078e0a65 */
[----:B------:R-:W-:Y:S01]  /*9770*/  LOP3.LUT R107, R87, 0xda, RZ, 0xfc, !PT ;  /* 0x000000da576b7812 */ /* 0x000fe200078efcff */
[----:B------:R-:W-:-:S04]  /*9780*/  IMAD.HI.U32 R118, R86, R105, RZ ;  /* 0x0000006956767227 */ /* 0x000fc800078e00ff */
[C---:B------:R-:W-:Y:S01]  /*9790*/  IMAD R91, R88.reuse, R101, R91 ;  /* 0x00000065585b7224 */ /* 0x040fe200078e025b */
[----:B------:R-:W-:Y:S01]  /*97a0*/  IABS R101, R107 ;  /* 0x0000006b00657213 */ /* 0x000fe20000000000 */
[----:B------:R-:W-:Y:S02]  /*97b0*/  IMAD.MOV R118, RZ, RZ, -R118 ;  /* 0x000000ffff767224 */ /* 0x000fe400078e0a76 */
[----:B------:R-:W-:Y:S02]  /*97c0*/  @!P4 IMAD.IADD R95, R95, 0x1, -R88 ;  /* 0x000000015f5fc824 */ /* 0x000fe400078e0a58 */
[----:B------:R-:W-:Y:S02]  /*97d0*/  IMAD R105, R88, R118, R105 ;  /* 0x0000007658697224 */ /* 0x000fe400078e0269 */
[----:B------:R-:W-:-:S04]  /*97e0*/  IMAD.HI.U32 R118, R86, R101, RZ ;  /* 0x0000006556767227 */ /* 0x000fc800078e00ff */
[----:B------:R-:W-:Y:S02]  /*97f0*/  @!P3 IMAD.IADD R102, R102, 0x1, -R88 ;  /* 0x000000016666b824 */ /* 0x000fe400078e0a58 */
[----:B------:R-:W-:Y:S01]  /*9800*/  IMAD.MOV R125, RZ, RZ, -R118 ;  /* 0x000000ffff7d7224 */ /* 0x000fe200078e0a76 */
[C---:B------:R-:W-:Y:S01]  /*9810*/  ISETP.GT.U32.AND P4, PT, R88.reuse, R104, PT ;  /* 0x000000685800720c */ /* 0x040fe20003f84070 */
[----:B------:R-:W-:Y:S01]  /*9820*/  IMAD.MOV.U32 R118, RZ, RZ, R95 ;  /* 0x000000ffff767224 */ /* 0x000fe200078e005f */
[----:B------:R-:W-:-:S03]  /*9830*/  ISETP.GT.U32.AND P3, PT, R88, R102, PT ;  /* 0x000000665800720c */ /* 0x000fc60003f64070 */
[----:B------:R-:W-:Y:S01]  /*9840*/  @!P6 IMAD.MOV R118, RZ, RZ, -R118 ;  /* 0x000000ffff76e224 */ /* 0x000fe200078e0a76 */
[C---:B------:R-:W-:Y:S01]  /*9850*/  ISETP.GT.U32.AND P6, PT, R88.reuse, R91, PT ;  /* 0x0000005b5800720c */ /* 0x040fe20003fc4070 */
[----:B------:R-:W-:-:S06]  /*9860*/  IMAD R101, R88, R125, R101 ;  /* 0x0000007d58657224 */ /* 0x000fcc00078e0265 */
[--C-:B------:R-:W-:Y:S02]  /*9870*/  @!P4 IMAD.IADD R104, R104, 0x1, -R88.reuse ;  /* 0x000000016868c824 */ /* 0x100fe400078e0a58 */
[--C-:B------:R-:W-:Y:S01]  /*9880*/  @!P3 IMAD.IADD R102, R102, 0x1, -R88.reuse ;  /* 0x000000016666b824 */ /* 0x100fe200078e0a58 */
[C---:B------:R-:W-:Y:S02]  /*9890*/  ISETP.GT.U32.AND P3, PT, R88.reuse, R105, PT ;  /* 0x000000695800720c */ /* 0x040fe40003f64070 */
[C---:B------:R-:W-:Y:S01]  /*98a0*/  ISETP.GT.U32.AND P4, PT, R88.reuse, R104, PT ;  /* 0x000000685800720c */ /* 0x040fe20003f84070 */
[----:B------:R-:W-:Y:S01]  /*98b0*/  @!P6 IMAD.IADD R91, R91, 0x1, -R88 ;  /* 0x000000015b5be824 */ /* 0x000fe200078e0a58 */
[----:B------:R-:W-:Y:S01]  /*98c0*/  ISETP.GT.U32.AND P6, PT, R88, R101, PT ;  /* 0x000000655800720c */ /* 0x000fe20003fc4070 */
[----:B------:R-:W-:Y:S01]  /*98d0*/  @!P5 IMAD.MOV R102, RZ, RZ, -R102 ;  /* 0x000000ffff66d224 */ /* 0x000fe200078e0a66 */
[----:B------:R-:W-:-:S07]  /*98e0*/  ISETP.GE.AND P5, PT, R92, RZ, PT ;  /* 0x000000ff5c00720c */ /* 0x000fce0003fa6270 */
[--C-:B------:R-:W-:Y:S02]  /*98f0*/  @!P3 IMAD.IADD R105, R105, 0x1, -R88.reuse ;  /* 0x000000016969b824 */ /* 0x100fe400078e0a58 */
[--C-:B------:R-:W-:Y:S02]  /*9900*/  @!P4 IMAD.IADD R104, R104, 0x1, -R88.reuse ;  /* 0x000000016868c824 */ /* 0x100fe400078e0a58 */
[----:B------:R-:W-:Y:S01]  /*9910*/  @!P6 IMAD.IADD R101, R101, 0x1, -R88 ;  /* 0x000000016565e824 */ /* 0x000fe200078e0a58 */
[----:B------:R-:W-:Y:S01]  /*9920*/  ISETP.GT.U32.AND P3, PT, R88, R105, PT ;  /* 0x000000695800720c */ /* 0x000fe20003f64070 */
[----:B------:R-:W-:Y:S01]  /*9930*/  @!P5 IMAD.MOV R104, RZ, RZ, -R104 ;  /* 0x000000ffff68d224 */ /* 0x000fe200078e0a68 */
[----:B------:R-:W-:Y:S02]  /*9940*/  ISETP.GE.AND P4, PT, R94, RZ, PT ;  /* 0x000000ff5e00720c */ /* 0x000fe40003f86270 */
[----:B------:R-:W-:Y:S02]  /*9950*/  ISETP.GT.U32.AND P5, PT, R88, R101, PT ;  /* 0x000000655800720c */ /* 0x000fe40003fa4070 */
[----:B------:R-:W-:-:S02]  /*9960*/  SEL R92, R159, R90, !P2 ;  /* 0x0000005a9f5c7207 */ /* 0x000fc40005000000 */
[----:B------:R-:W-:-:S03]  /*9970*/  LOP3.LUT R90, R87, 0xcc, RZ, 0xfc, !PT ;  /* 0x000000cc575a7812 */ /* 0x000fc600078efcff */
[----:B------:R-:W-:Y:S02]  /*9980*/  IMAD R94, R92, UR8, RZ ;  /* 0x000000085c5e7c24 */ /* 0x000fe4000f8e02ff */
[----:B------:R-:W-:Y:S01]  /*9990*/  @!P3 IMAD.IADD R105, R105, 0x1, -R88 ;  /* 0x000000016969b824 */ /* 0x000fe200078e0a58 */
[----:B------:R-:W-:-:S03]  /*99a0*/  IABS R92, R90 ;  /* 0x0000005a005c7213 */ /* 0x000fc60000000000 */
[----:B------:R-:W-:Y:S01]  /*99b0*/  @!P4 IMAD.MOV R105, RZ, RZ, -R105 ;  /* 0x000000ffff69c224 */ /* 0x000fe200078e0a69 */
[----:B------:R-:W-:Y:S01]  /*99c0*/  ISETP.GE.AND P4, PT, R90, RZ, PT ;  /* 0x000000ff5a00720c */ /* 0x000fe20003f86270 */
[----:B------:R-:W-:Y:S01]  /*99d0*/  @!P5 IMAD.IADD R101, R101, 0x1, -R88 ;  /* 0x000000016565d824 */ /* 0x000fe200078e0a58 */
[----:B------:R-:W-:Y:S01]  /*99e0*/  IADD3 R126, P5, PT, R94, R85, RZ ;  /* 0x000000555e7e7210 */ /* 0x000fe20007fbe0ff */
[----:B------:R-:W-:Y:S01]  /*99f0*/  IMAD.HI.U32 R95, R86, R92, RZ ;  /* 0x0000005c565f7227 */ /* 0x000fe200078e00ff */
[C---:B------:R-:W-:Y:S02]  /*9a00*/  LOP3.LUT R90, R87.reuse, 0xd4, RZ, 0xfc, !PT ;  /* 0x000000d4575a7812 */ /* 0x040fe400078efcff */
[----:B------:R-:W-:Y:S02]  /*9a10*/  LEA.HI.X.SX32 R127, R94, R84, 0x1, P5 ;  /* 0x000000545e7f7211 */ /* 0x000fe400028f0eff */
[----:B------:R-:W-:Y:S02]  /*9a20*/  ISETP.GE.AND P5, PT, R90, RZ, PT ;  /* 0x000000ff5a00720c */ /* 0x000fe40003fa6270 */
[----:B------:R-:W-:Y:S01]  /*9a30*/  IABS R94, R90 ;  /* 0x0000005a005e7213 */ /* 0x000fe20000000000 */
[----:B------:R-:W-:Y:S01]  /*9a40*/  IMAD.MOV R90, RZ, RZ, -R95 ;  /* 0x000000ffff5a7224 */ /* 0x000fe200078e0a5f */
[----:B------:R-:W-:-:S03]  /*9a50*/  LOP3.LUT R125, R87, 0xdc, RZ, 0xfc, !PT ;  /* 0x000000dc577d7812 */ /* 0x000fc600078efcff */
[----:B------:R-:W-:Y:S01]  /*9a60*/  IMAD R92, R88, R90, R92 ;  /* 0x0000005a585c7224 */ /* 0x000fe200078e025c */
[----:B------:R-:W-:Y:S01]  /*9a70*/  IABS R95, R125 ;  /* 0x0000007d005f7213 */ /* 0x000fe20000000000 */
[----:B------:R-:W-:Y:S01]  /*9a80*/  IMAD.HI.U32 R90, R86, R94, RZ ;  /* 0x0000005e565a7227 */ /* 0x000fe200078e00ff */
[----:B------:R-:W-:Y:S02]  /*9a90*/  ISETP.GE.AND P6, PT, R108, RZ, PT ;  /* 0x000000ff6c00720c */ /* 0x000fe40003fc6270 */
[----:B------:R-:W-:Y:S01]  /*9aa0*/  ISETP.GE.AND P3, PT, R107, RZ, PT ;  /* 0x000000ff6b00720c */ /* 0x000fe20003f66270 */
[----:B------:R-:W-:Y:S01]  /*9ab0*/  IMAD.MOV R90, RZ, RZ, -R90 ;  /* 0x000000ffff5a7224 */ /* 0x000fe200078e0a5a */
[----:B------:R-:W-:Y:S01]  /*9ac0*/  LOP3.LUT R108, R87, 0xe2, RZ, 0xfc, !PT ;  /* 0x000000e2576c7812 */ /* 0x000fe200078efcff */
[----:B------:R-:W-:-:S04]  /*9ad0*/  IMAD.HI.U32 R107, R86, R95, RZ ;  /* 0x0000005f566b7227 */ /* 0x000fc800078e00ff */
[----:B------:R-:W-:Y:S01]  /*9ae0*/  IMAD R94, R88, R90, R94 ;  /* 0x0000005a585e7224 */ /* 0x000fe200078e025e */
[----:B------:R-:W-:Y:S01]  /*9af0*/  IABS R90, R108 ;  /* 0x0000006c005a7213 */ /* 0x000fe20000000000 */
[----:B------:R-:W-:-:S04]  /*9b00*/  IMAD.MOV R107, RZ, RZ, -R107 ;  /* 0x000000ffff6b7224 */ /* 0x000fc800078e0a6b */
[----:B------:R-:W-:Y:S02]  /*9b10*/  IMAD R95, R88, R107, R95 ;  /* 0x0000006b585f7224 */ /* 0x000fe400078e025f */
[----:B------:R-:W-:-:S04]  /*9b20*/  IMAD.HI.U32 R107, R86, R90, RZ ;  /* 0x0000005a566b7227 */ /* 0x000fc800078e00ff */
[----:B------:R-:W-:-:S04]  /*9b30*/  IMAD.MOV R107, RZ, RZ, -R107 ;  /* 0x000000ffff6b7224 */ /* 0x000fc800078e0a6b */
[----:B------:R-:W-:Y:S02]  /*9b40*/  IMAD R90, R88, R107, R90 ;  /* 0x0000006b585a7224 */ /* 0x000fe400078e025a */
[----:B------:R-:W0:Y:S01]  /*9b50*/  S2R R107, SR_TID.X ;  /* 0x00000000006b7919 */ /* 0x000e220000002100 */
[----:B------:R-:W-:-:S04]  /*9b60*/  @!UP1 UIADD3 UR4, UPT, UPT, -UR6, 0x100000, URZ ;  /* 0x0010000006049890 */ /* 0x000fc8000fffe1ff */
[----:B------:R-:W-:Y:S02]  /*9b70*/  @!UP1 USHF.L.U32 UR5, UR4, 0xb, URZ ;  /* 0x0000000b04059899 */ /* 0x000fe400080006ff */
[----:B------:R-:W-:Y:S01]  /*9b80*/  @!UP1 USHF.L.U32 UR4, UR4, 0x1, URZ ;  /* 0x0000000104049899 */ /* 0x000fe200080006ff */
[----:B------:R-:W-:-:S11]  /*9b90*/  VOTEU.ALL UP1, P0 ;  /* 0x0000000000ff7886 */ /* 0x000fd60000020000 */
[----:B------:R1:W1:Y:S01]  /*9ba0*/  @!UP1 SYNCS.EXCH.64 URZ, [UR13+0xc008], UR4 ;  /* 0x00c008040dff95b2 */ /* 0x0002620008000100 */
[----:B------:R-:W-:Y:S02]  /*9bb0*/  SEL R103, R159, R103, !P2 ;  /* 0x000000679f677207 */ /* 0x000fe40005000000 */
[----:B0-----:R-:W-:-:S05]  /*9bc0*/  LOP3.LUT R107, R107, 0x7f, RZ, 0xc0, !PT ;  /* 0x0000007f6b6b7812 */ /* 0x001fca00078ec0ff */
[----:B--2---:R-:W-:Y:S04]  /*9bd0*/  STS.U8 [R107+UR13+0x8000], R143 ;  /* 0x0080008f6b007988 */ /* 0x004fe8000800000d */
[----:B------:R0:W-:Y:S02]  /*9be0*/  STS.U8 [R107+UR13+0x8400], R145 ;  /* 0x008400916b007988 */ /* 0x0001e4000800000d */
[----:B0-----:R-:W-:Y:S02]  /*9bf0*/  IMAD.MOV.U32 R107, RZ, RZ, R101 ;  /* 0x000000ffff6b7224 */ /* 0x001fe400078e0065 */
[----:B------:R-:W0:Y:S01]  /*9c00*/  S2R R101, SR_TID.X ;  /* 0x0000000000657919 */ /* 0x000e220000002100 */
[----:B------:R-:W-:Y:S01]  /*9c10*/  PRMT R216, RZ, 0x7610, R216 ;  /* 0x00007610ffd87816 */ /* 0x000fe200000000d8 */
[----:B------:R-:W-:Y:S01]  /*9c20*/  IMAD R103, R103, UR8, RZ ;  /* 0x0000000867677c24 */ /* 0x000fe2000f8e02ff */
[----:B------:R2:W-:Y:S01]  /*9c30*/  STL [R1+0x168], R126 ;  /* 0x0001687e01007387 */ /* 0x0005e20000100800 */
[----:B------:R-:W-:-:S03]  /*9c40*/  @!P3 IMAD.MOV R107, RZ, RZ, -R107 ;  /* 0x000000ffff6bb224 */ /* 0x000fc600078e0a6b */
[----:B------:R2:W3:Y:S04]  /*9c50*/  @P1 LDG.E.U8 R216, desc[UR26][R126.64] ;  /* 0x0000001a7ed81981 */ /* 0x0004e8000c1e1100 */
[----:B------:R1:W-:Y:S01]  /*9c60*/  STL [R1+0x164], R127 ;  /* 0x0001647f01007387 */ /* 0x0003e20000100800 */
[----:B--2---:R-:W-:-:S04]  /*9c70*/  IADD3 R126, P3, PT, R103, R85, RZ ;  /* 0x00000055677e7210 */ /* 0x004fc80007f7e0ff */
[----:B-1----:R-:W-:Y:S02]  /*9c80*/  LEA.HI.X.SX32 R127, R103, R84, 0x1, P3 ;  /* 0x00000054677f7211 */ /* 0x002fe400018f0eff */
[----:B------:R-:W-:Y:S02]  /*9c90*/  ISETP.GT.U32.AND P3, PT, R88, R90, PT ;  /* 0x0000005a5800720c */ /* 0x000fe40003f64070 */
[----:B------:R-:W-:Y:S02]  /*9ca0*/  SEL R99, R159, R99, !P2 ;  /* 0x000000639f637207 */ /* 0x000fe40005000000 */
[----:B0-----:R-:W-:-:S03]  /*9cb0*/  LOP3.LUT R101, R101, 0x7f, RZ, 0xc0, !PT ;  /* 0x0000007f65657812 */ /* 0x001fc600078ec0ff */
[----:B------:R-:W-:Y:S02]  /*9cc0*/  IMAD R99, R99, UR8, RZ ;  /* 0x0000000863637c24 */ /* 0x000fe4000f8e02ff */
[----:B------:R-:W-:Y:S04]  /*9cd0*/  STS.U8 [R101+UR13+0x8800], R146 ;  /* 0x0088009265007988 */ /* 0x000fe8000800000d */
[----:B------:R-:W-:Y:S01]  /*9ce0*/  @!P3 IMAD.IADD R90, R90, 0x1, -R88 ;  /* 0x000000015a5ab824 */ /* 0x000fe200078e0a58 */
[----:B------:R0:W-:Y:S01]  /*9cf0*/  STS.U8 [R101+UR13+0x8c00], R147 ;  /* 0x008c009365007988 */ /* 0x0001e2000800000d */
[----:B------:R-:W-:Y:S02]  /*9d00*/  PRMT R209, RZ, 0x7610, R209 ;  /* 0x00007610ffd17816 */ /* 0x000fe400000000d1 */
[----:B------:R-:W-:Y:S01]  /*9d10*/  PRMT R208, RZ, 0x7610, R208 ;  /* 0x00007610ffd07816 */ /* 0x000fe200000000d0 */
[----:B------:R1:W-:Y:S01]  /*9d20*/  STL [R1+0x188], R126 ;  /* 0x0001887e01007387 */ /* 0x0003e20000100800 */
[----:B0-----:R-:W-:-:S03]  /*9d30*/  IADD3 R101, P3, PT, R99, R85, RZ ;  /* 0x0000005563657210 */ /* 0x001fc60007f7e0ff */
[----:B------:R1:W2:Y:S01]  /*9d40*/  @P1 LDG.E.U8 R209, desc[UR26][R126.64] ;  /* 0x0000001a7ed11981 */ /* 0x0002a2000c1e1100 */
[----:B------:R-:W-:-:S03]  /*9d50*/  LEA.HI.X.SX32 R103, R99, R84, 0x1, P3 ;  /* 0x0000005463677211 */ /* 0x000fc600018f0eff */
[----:B------:R0:W-:Y:S01]  /*9d60*/  STL [R1+0x184], R127 ;  /* 0x0001847f01007387 */ /* 0x0001e20000100800 */
[----:B-1----:R-:W-:Y:S02]  /*9d70*/  @P1 IMAD.MOV.U32 R126, RZ, RZ, R101 ;  /* 0x000000ffff7e1224 */ /* 0x002fe400078e0065 */
[----:B0-----:R-:W-:-:S05]  /*9d80*/  @P1 IMAD.MOV.U32 R127, RZ, RZ, R103 ;  /* 0x000000ffff7f1224 */ /* 0x001fca00078e0067 */
[----:B------:R0:W2:Y:S01]  /*9d90*/  @P1 LDG.E.U8 R208, desc[UR26][R126.64] ;  /* 0x0000001a7ed01981 */ /* 0x0000a2000c1e1100 */
[----:B------:R-:W-:Y:S01]  /*9da0*/  ISETP.GT.U32.AND P3, PT, R88, R90, PT ;  /* 0x0000005a5800720c */ /* 0x000fe20003f64070 */
[----:B0-----:R-:W0:Y:S01]  /*9db0*/  S2R R126, SR_TID.X ;  /* 0x00000000007e7919 */ /* 0x001e220000002100 */
[----:B------:R-:W-:-:S05]  /*9dc0*/  SEL R89, R159, R89, !P2 ;  /* 0x000000599f597207 */ /* 0x000fca0005000000 */
[----:B------:R-:W-:Y:S01]  /*9dd0*/  IMAD R89, R89, UR8, RZ ;  /* 0x0000000859597c24 */ /* 0x000fe2000f8e02ff */
[----:B------:R1:W-:Y:S05]  /*9de0*/  STL [R1+0x1a8], R101 ;  /* 0x0001a86501007387 */ /* 0x0003ea0000100800 */
[----:B------:R-:W-:Y:S01]  /*9df0*/  @!P3 IMAD.IADD R90, R90, 0x1, -R88 ;  /* 0x000000015a5ab824 */ /* 0x000fe200078e0a58 */
[----:B------:R4:W-:Y:S01]  /*9e00*/  STL [R1+0x1a4], R103 ;  /* 0x0001a46701007387 */ /* 0x0009e20000100800 */
[----:B-1----:R-:W-:Y:S02]  /*9e10*/  LOP3.LUT R101, R87, 0xea, RZ, 0xfc, !PT ;  /* 0x000000ea57657812 */ /* 0x002fe400078efcff */
[----:B----4-:R-:W-:-:S04]  /*9e20*/  IADD3 R103, P3, PT, R89, R85, RZ ;  /* 0x0000005559677210 */ /* 0x010fc80007f7e0ff */
[----:B------:R-:W-:Y:S02]  /*9e30*/  LEA.HI.X.SX32 R127, R89, R84, 0x1, P3 ;  /* 0x00000054597f7211 */ /* 0x000fe400018f0eff */
[----:B------:R-:W-:Y:S02]  /*9e40*/  IABS R89, R101 ;  /* 0x0000006500597213 */ /* 0x000fe40000000000 */
[----:B------:R-:W-:-:S03]  /*9e50*/  ISETP.GE.AND P3, PT, R108, RZ, PT ;  /* 0x000000ff6c00720c */ /* 0x000fc60003f66270 */
[----:B------:R-:W-:Y:S01]  /*9e60*/  IMAD.HI.U32 R99, R86, R89, RZ ;  /* 0x0000005956637227 */ /* 0x000fe200078e00ff */
[----:B0-----:R-:W-:-:S03]  /*9e70*/  LOP3.LUT R126, R126, 0x7f, RZ, 0xc0, !PT ;  /* 0x0000007f7e7e7812 */ /* 0x001fc600078ec0ff */
[----:B------:R-:W-:Y:S01]  /*9e80*/  IMAD.MOV R99, RZ, RZ, -R99 ;  /* 0x000000ffff637224 */ /* 0x000fe200078e0a63 */
[----:B------:R-:W-:Y:S01]  /*9e90*/  SEL R96, R159, R96, !P2 ;  /* 0x000000609f607207 */ /* 0x000fe20005000000 */
[----:B------:R-:W-:Y:S02]  /*9ea0*/  STS.U8 [R126+UR13+0x9000], R151 ;  /* 0x009000977e007988 */ /* 0x000fe4000800000d */
[----:B------:R-:W-:Y:S02]  /*9eb0*/  IMAD R89, R88, R99, R89 ;  /* 0x0000006358597224 */ /* 0x000fe400078e0259 */
[----:B------:R-:W-:Y:S01]  /*9ec0*/  STS.U8 [R126+UR13+0x9400], R149 ;  /* 0x009400957e007988 */ /* 0x000fe2000800000d */
[----:B------:R-:W-:-:S03]  /*9ed0*/  LOP3.LUT R99, R126, 0x10, RZ, 0x3c, !PT ;  /* 0x000000107e637812 */ /* 0x000fc600078e3cff */
[----:B------:R-:W-:Y:S01]  /*9ee0*/  STS.U8 [R126+UR13+0x9800], R153 ;  /* 0x009800997e007988 */ /* 0x000fe2000800000d */
[----:B------:R-:W-:-:S03]  /*9ef0*/  IMAD R96, R96, UR8, RZ ;  /* 0x0000000860607c24 */ /* 0x000fc6000f8e02ff */
[----:B------:R0:W-:Y:S01]  /*9f00*/  STS.U8 [R126+UR13+0x9c00], R152 ;  /* 0x009c00987e007988 */ /* 0x0001e2000800000d */
[----:B------:R-:W-:-:S03]  /*9f10*/  PRMT R168, RZ, 0x7610, R168 ;  /* 0x00007610ffa87816 */ /* 0x000fc600000000a8 */
[----:B------:R1:W-:Y:S01]  /*9f20*/  STL [R1+0x218], R103 ;  /* 0x0002186701007387 */ /* 0x0003e20000100800 */
[----:B0-----:R-:W-:Y:S02]  /*9f30*/  @P1 IMAD.MOV.U32 R126, RZ, RZ, R103 ;  /* 0x000000ffff7e1224 */ /* 0x001fe400078e0067 */
[----:B-1----:R-:W-:Y:S01]  /*9f40*/  IMAD.MOV.U32 R103, RZ, RZ, R90 ;  /* 0x000000ffff677224 */ /* 0x002fe200078e005a */
[----:B------:R0:W-:Y:S03]  /*9f50*/  STL [R1+0x214], R127 ;  /* 0x0002147f01007387 */ /* 0x0001e60000100800 */
[----:B------:R-:W-:Y:S01]  /*9f60*/  @!P3 IMAD.MOV R103, RZ, RZ, -R103 ;  /* 0x000000ffff67b224 */ /* 0x000fe200078e0a67 */
[----:B------:R-:W-:Y:S01]  /*9f70*/  IADD3 R108, P3, PT, R96, R85, RZ ;  /* 0x00000055606c7210 */ /* 0x000fe20007f7e0ff */
[----:B------:R0:W4:Y:S01]  /*9f80*/  @P1 LDG.E.U8 R168, desc[UR26][R126.64] ;  /* 0x0000001a7ea81981 */ /* 0x000122000c1e1100 */
[----:B------:R-:W-:-:S02]  /*9f90*/  SEL R90, R159, R97, !P2 ;  /* 0x000000619f5a7207 */ /* 0x000fc40005000000 */
[----:B0-----:R-:W-:Y:S02]  /*9fa0*/  LEA.HI.X.SX32 R127, R96, R84, 0x1, P3 ;  /* 0x00000054607f7211 */ /* 0x001fe400018f0eff */
[----:B------:R-:W-:Y:S01]  /*9fb0*/  ISETP.GT.U32.AND P3, PT, R88, R89, PT ;  /* 0x000000595800720c */ /* 0x000fe20003f64070 */
[----:B------:R-:W-:Y:S01]  /*9fc0*/  IMAD R90, R90, UR8, RZ ;  /* 0x000000085a5a7c24 */ /* 0x000fe2000f8e02ff */
[----:B------:R0:W-:Y:S01]  /*9fd0*/  STL [R1+0x230], R108 ;  /* 0x0002306c01007387 */ /* 0x0001e20000100800 */
[----:B------:R-:W-:Y:S01]  /*9fe0*/  @P1 IMAD.MOV.U32 R96, RZ, RZ, R108 ;  /* 0x000000ffff601224 */ /* 0x000fe200078e006c */
[----:B------:R-:W-:Y:S01]  /*9ff0*/  PRMT R164, RZ, 0x7610, R164 ;  /* 0x00007610ffa47816 */ /* 0x000fe200000000a4 */
[----:B------:R-:W-:Y:S01]  /*a000*/  @P1 IMAD.MOV.U32 R97, RZ, RZ, R127 ;  /* 0x000000ffff611224 */ /* 0x000fe200078e007f */
[----:B------:R1:W-:Y:S01]  /*a010*/  STL [R1+0x22c], R127 ;  /* 0x00022c7f01007387 */ /* 0x0003e20000100800 */
[----:B------:R-:W-:Y:S02]  /*a020*/  PRMT R166, RZ, 0x7610, R166 ;  /* 0x00007610ffa67816 */ /* 0x000fe400000000a6 */
[----:B------:R-:W-:Y:S01]  /*a030*/  SEL R100, R159, R100, !P2 ;  /* 0x000000649f647207 */ /* 0x000fe20005000000 */
[----:B------:R1:W2:Y:S03]  /*a040*/  @P1 LDG.E.U8 R164, desc[UR26][R96.64] ;  /* 0x0000001a60a41981 */ /* 0x0002a6000c1e1100 */
[----:B------:R-:W-:Y:S01]  /*a050*/  @!P3 IMAD.IADD R89, R89, 0x1, -R88 ;  /* 0x000000015959b824 */ /* 0x000fe200078e0a58 */
[C---:B0-----:R-:W-:Y:S01]  /*a060*/  IADD3 R108, P3, PT, R90.reuse, R85, RZ ;  /* 0x000000555a6c7210 */ /* 0x041fe20007f7e0ff */
[----:B-1----:R-:W0:Y:S03]  /*a070*/  S2R R127, SR_TID.X ;  /* 0x00000000007f7919 */ /* 0x002e260000002100 */
[----:B------:R-:W-:-:S02]  /*a080*/  LEA.HI.X.SX32 R126, R90, R84, 0x1, P3 ;  /* 0x000000545a7e7211 */ /* 0x000fc400018f0eff */
[----:B------:R-:W-:Y:S01]  /*a090*/  ISETP.GT.U32.AND P3, PT, R88, R89, PT ;  /* 0x000000595800720c */ /* 0x000fe20003f64070 */
[----:B------:R-:W-:Y:S02]  /*a0a0*/  @P1 IMAD.MOV.U32 R96, RZ, RZ, R108 ;  /* 0x000000ffff601224 */ /* 0x000fe400078e006c */
[----:B------:R-:W-:Y:S02]  /*a0b0*/  @P1 IMAD.MOV.U32 R97, RZ, RZ, R126 ;  /* 0x000000ffff611224 */ /* 0x000fe400078e007e */
[----:B------:R-:W-:-:S03]  /*a0c0*/  IMAD R100, R100, UR8, RZ ;  /* 0x0000000864647c24 */ /* 0x000fc6000f8e02ff */
[----:B------:R1:W2:Y:S04]  /*a0d0*/  @P1 LDG.E.U8 R166, desc[UR26][R96.64] ;  /* 0x0000001a60a61981 */ /* 0x0002a8000c1e1100 */
[----:B------:R1:W-:Y:S01]  /*a0e0*/  STL [R1+0x248], R108 ;  /* 0x0002486c01007387 */ /* 0x0003e20000100800 */
[----:B------:R-:W-:Y:S01]  /*a0f0*/  @!P3 IMAD.IADD R89, R89, 0x1, -R88 ;  /* 0x000000015959b824 */ /* 0x000fe200078e0a58 */
[----:B-1----:R-:W-:Y:S02]  /*a100*/  LOP3.LUT R97, R87, 0xf2, RZ, 0xfc, !PT ;  /* 0x000000f257617812 */ /* 0x002fe400078efcff */
[----:B------:R1:W-:Y:S01]  /*a110*/  STL [R1+0x244], R126 ;  /* 0x0002447e01007387 */ /* 0x0003e20000100800 */
[----:B------:R-:W-:Y:S02]  /*a120*/  IADD3 R108, P3, PT, R100, R85, RZ ;  /* 0x00000055646c7210 */ /* 0x000fe40007f7e0ff */
[----:B------:R-:W-:-:S02]  /*a130*/  IABS R90, R97 ;  /* 0x00000061005a7213 */ /* 0x000fc40000000000 */
[----:B-1----:R-:W-:-:S03]  /*a140*/  LEA.HI.X.SX32 R126, R100, R84, 0x1, P3 ;  /* 0x00000054647e7211 */ /* 0x002fc600018f0eff */
[----:B------:R-:W-:Y:S01]  /*a150*/  IMAD.HI.U32 R96, R86, R90, RZ ;  /* 0x0000005a56607227 */ /* 0x000fe200078e00ff */
[----:B------:R-:W-:Y:S02]  /*a160*/  ISETP.GE.AND P3, PT, R101, RZ, PT ;  /* 0x000000ff6500720c */ /* 0x000fe40003f66270 */
[----:B------:R-:W-:Y:S01]  /*a170*/  SEL R102, R159, R102, !P2 ;  /* 0x000000669f667207 */ /* 0x000fe20005000000 */
[----:B------:R-:W-:Y:S01]  /*a180*/  IMAD.MOV R96, RZ, RZ, -R96 ;  /* 0x000000ffff607224 */ /* 0x000fe200078e0a60 */
[----:B0-----:R-:W-:-:S03]  /*a190*/  LOP3.LUT R127, R127, 0x7f, RZ, 0xc0, !PT ;  /* 0x0000007f7f7f7812 */ /* 0x001fc600078ec0ff */
[----:B------:R-:W-:Y:S02]  /*a1a0*/  IMAD R90, R88, R96, R90 ;  /* 0x00000060585a7224 */ /* 0x000fe400078e025a */
[----:B------:R-:W-:Y:S02]  /*a1b0*/  IMAD.MOV.U32 R96, RZ, RZ, R89 ;  /* 0x000000ffff607224 */ /* 0x000fe400078e0059 */
[----:B------:R-:W-:Y:S02]  /*a1c0*/  IMAD R102, R102, UR8, RZ ;  /* 0x0000000866667c24 */ /* 0x000fe4000f8e02ff */
[----:B------:R-:W-:Y:S01]  /*a1d0*/  @!P3 IMAD.MOV R96, RZ, RZ, -R96 ;  /* 0x000000ffff60b224 */ /* 0x000fe200078e0a60 */
[----:B------:R-:W-:Y:S01]  /*a1e0*/  STL [R1+0x260], R108 ;  /* 0x0002606c01007387 */ /* 0x000fe20000100800 */
[----:B------:R-:W-:Y:S02]  /*a1f0*/  LOP3.LUT R101, R127, 0x20, RZ, 0x3c, !PT ;  /* 0x000000207f657812 */ /* 0x000fe400078e3cff */
[C---:B------:R-:W-:Y:S01]  /*a200*/  IADD3 R100, P3, PT, R102.reuse, R85, RZ ;  /* 0x0000005566647210 */ /* 0x040fe20007f7e0ff */
[----:B------:R0:W-:Y:S01]  /*a210*/  STL [R1+0x25c], R126 ;  /* 0x00025c7e01007387 */ /* 0x0001e20000100800 */
[----:B------:R-:W-:Y:S01]  /*a220*/  @P1 IMAD.MOV.U32 R127, RZ, RZ, R126 ;  /* 0x000000ffff7f1224 */ /* 0x000fe200078e007e */
[----:B------:R-:W-:Y:S01]  /*a230*/  SEL R104, R159, R104, !P2 ;  /* 0x000000689f687207 */ /* 0x000fe20005000000 */
[----:B0-----:R-:W-:Y:S01]  /*a240*/  @P1 IMAD.MOV.U32 R126, RZ, RZ, R108 ;  /* 0x000000ffff7e1224 */ /* 0x001fe200078e006c */
[----:B------:R-:W-:-:S02]  /*a250*/  LEA.HI.X.SX32 R108, R102, R84, 0x1, P3 ;  /* 0x00000054666c7211 */ /* 0x000fc400018f0eff */
[----:B------:R-:W-:Y:S01]  /*a260*/  ISETP.GT.U32.AND P3, PT, R88, R90, PT ;  /* 0x0000005a5800720c */ /* 0x000fe20003f64070 */
[----:B------:R0:W-:Y:S01]  /*a270*/  STS.U8 [R99+UR13+0x8c80], R157 ;  /* 0x008c809d63007988 */ /* 0x0001e2000800000d */
[----:B------:R-:W-:Y:S01]  /*a280*/  IMAD R104, R104, UR8, RZ ;  /* 0x0000000868687c24 */ /* 0x000fe2000f8e02ff */
[----:B0-----:R-:W-:Y:S02]  /*a290*/  PRMT R157, RZ, 0x7610, R157 ;  /* 0x00007610ff9d7816 */ /* 0x001fe4000000009d */
[----:B------:R0:W-:Y:S08]  /*a2a0*/  STL [R1+0x278], R100 ;  /* 0x0002786401007387 */ /* 0x0001f00000100800 */
[----:B------:R-:W-:Y:S01]  /*a2b0*/  @!P3 IMAD.IADD R90, R90, 0x1, -R88 ;  /* 0x000000015a5ab824 */ /* 0x000fe200078e0a58 */
[----:B------:R1:W2:Y:S02]  /*a2c0*/  @P1 LDG.E.U8 R157, desc[UR26][R126.64] ;  /* 0x0000001a7e9d1981 */ /* 0x0002a4000c1e1100 */
[----:B-1----:R-:W-:Y:S01]  /*a2d0*/  @P1 IMAD.MOV.U32 R126, RZ, RZ, R100 ;  /* 0x000000ffff7e1224 */ /* 0x002fe200078e0064 */
[----:B0-----:R-:W-:-:S04]  /*a2e0*/  IADD3 R100, P3, PT, R104, R85, RZ ;  /* 0x0000005568647210 */ /* 0x001fc80007f7e0ff */
[----:B------:R-:W-:Y:S02]  /*a2f0*/  LEA.HI.X.SX32 R102, R104, R84, 0x1, P3 ;  /* 0x0000005468667211 */ /* 0x000fe400018f0eff */
[----:B------:R-:W-:Y:S02]  /*a300*/  ISETP.GT.U32.AND P3, PT, R88, R90, PT ;  /* 0x0000005a5800720c */ /* 0x000fe40003f64070 */
[----:B------:R-:W-:Y:S01]  /*a310*/  SEL R89, R159, R105, !P2 ;  /* 0x000000699f597207 */ /* 0x000fe20005000000 */
[----:B------:R-:W-:Y:S04]  /*a320*/  STL [R1+0x274], R108 ;  /* 0x0002746c01007387 */ /* 0x000fe80000100800 */
[----:B------:R-:W-:Y:S01]  /*a330*/  IMAD R89, R89, UR8, RZ ;  /* 0x0000000859597c24 */ /* 0x000fe2000f8e02ff */
[----:B------:R-:W-:Y:S01]  /*a340*/  STL [R1+0x290], R100 ;  /* 0x0002906401007387 */ /* 0x000fe20000100800 */
[----:B------:R-:W-:-:S03]  /*a350*/  @P1 IMAD.MOV.U32 R105, RZ, RZ, R102 ;  /* 0x000000ffff691224 */ /* 0x000fc600078e0066 */
[----:B------:R0:W-:Y:S01]  /*a360*/  STL [R1+0x28c], R102 ;  /* 0x00028c6601007387 */ /* 0x0001e20000100800 */
[----:B------:R-:W-:Y:S02]  /*a370*/  @!P3 IMAD.IADD R90, R90, 0x1, -R88 ;  /* 0x000000015a5ab824 */ /* 0x000fe400078e0a58 */
[----:B------:R-:W-:Y:S01]  /*a380*/  @P1 IMAD.MOV.U32 R127, RZ, RZ, R108 ;  /* 0x000000ffff7f1224 */ /* 0x000fe200078e006c */
[----:B0-----:R-:W-:-:S04]  /*a390*/  IADD3 R102, P3, PT, R89, R85, RZ ;  /* 0x0000005559667210 */ /* 0x001fc80007f7e0ff */
[----:B------:R-:W-:Y:S02]  /*a3a0*/  LEA.HI.X.SX32 R108, R89, R84, 0x1, P3 ;  /* 0x00000054596c7211 */ /* 0x000fe400018f0eff */
[----:B------:R-:W-:Y:S02]  /*a3b0*/  ISETP.GE.AND P3, PT, R97, RZ, PT ;  /* 0x000000ff6100720c */ /* 0x000fe40003f66270 */
[----:B------:R-:W-:-:S04]  /*a3c0*/  LOP3.LUT R97, R87, 0xfa, RZ, 0xfc, !PT ;  /* 0x000000fa57617812 */ /* 0x000fc800078efcff */
[----:B------:R-:W-:Y:S01]  /*a3d0*/  IABS R89, R97 ;  /* 0x0000006100597213 */ /* 0x000fe20000000000 */
[----:B------:R-:W-:Y:S01]  /*a3e0*/  @P1 IMAD.MOV.U32 R104, RZ, RZ, R100 ;  /* 0x000000ffff681224 */ /* 0x000fe200078e0064 */
[----:B------:R-:W-:Y:S02]  /*a3f0*/  SEL R107, R159, R107, !P2 ;  /* 0x0000006b9f6b7207 */ /* 0x000fe40005000000 */
[----:B------:R-:W-:Y:S01]  /*a400*/  PRMT R156, RZ, 0x7610, R156 ;  /* 0x00007610ff9c7816 */ /* 0x000fe2000000009c */
[----:B------:R-:W-:-:S04]  /*a410*/  IMAD.HI.U32 R100, R86, R89, RZ ;  /* 0x0000005956647227 */ /* 0x000fc800078e00ff */
[----:B------:R-:W-:Y:S01]  /*a420*/  IMAD R107, R107, UR8, RZ ;  /* 0x000000086b6b7c24 */ /* 0x000fe2000f8e02ff */
[----:B------:R0:W2:Y:S01]  /*a430*/  @P1 LDG.E.U8 R156, desc[UR26][R126.64] ;  /* 0x0000001a7e9c1981 */ /* 0x0000a2000c1e1100 */
[----:B------:R-:W-:Y:S02]  /*a440*/  IMAD.MOV R100, RZ, RZ, -R100 ;  /* 0x000000ffff647224 */ /* 0x000fe400078e0a64 */
[----:B------:R-:W-:Y:S01]  /*a450*/  @!P3 IMAD.MOV R90, RZ, RZ, -R90 ;  /* 0x000000ffff5ab224 */ /* 0x000fe200078e0a5a */
[----:B------:R1:W-:Y:S01]  /*a460*/  STL [R1+0x2a8], R102 ;  /* 0x0002a86601007387 */ /* 0x0003e20000100800 */
[----:B------:R-:W-:Y:S02]  /*a470*/  IMAD R89, R88, R100, R89 ;  /* 0x0000006458597224 */ /* 0x000fe400078e0259 */
[----:B0-----:R-:W-:Y:S01]  /*a480*/  @P1 IMAD.MOV.U32 R126, RZ, RZ, R102 ;  /* 0x000000ffff7e1224 */ /* 0x001fe200078e0066 */
[----:B------:R0:W-:Y:S01]  /*a490*/  STL [R1+0x2a4], R108 ;  /* 0x0002a46c01007387 */ /* 0x0001e20000100800 */
[----:B-1----:R-:W-:Y:S01]  /*a4a0*/  IADD3 R102, P3, PT, R107, R85, RZ ;  /* 0x000000556b667210 */ /* 0x002fe20007f7e0ff */
[----:B------:R-:W-:Y:S01]  /*a4b0*/  @P1 IMAD.MOV.U32 R127, RZ, RZ, R108 ;  /* 0x000000ffff7f1224 */ /* 0x000fe200078e006c */
[----:B------:R-:W-:-:S02]  /*a4c0*/  SEL R100, R159, R103, !P2 ;  /* 0x000000679f647207 */ /* 0x000fc40005000000 */
[----:B0-----:R-:W-:Y:S02]  /*a4d0*/  LEA.HI.X.SX32 R108, R107, R84, 0x1, P3 ;  /* 0x000000546b6c7211 */ /* 0x001fe400018f0eff */
[----:B------:R-:W-:Y:S01]  /*a4e0*/  ISETP.GT.U32.AND P3, PT, R88, R89, PT ;  /* 0x000000595800720c */ /* 0x000fe20003f64070 */
[----:B------:R-:W-:Y:S01]  /*a4f0*/  IMAD R100, R100, UR8, RZ ;  /* 0x0000000864647c24 */ /* 0x000fe2000f8e02ff */
[----:B------:R0:W-:Y:S01]  /*a500*/  STS.U8 [R99+UR13+0x8480], R154 ;  /* 0x0084809a63007988 */ /* 0x0001e2000800000d */
[----:B------:R-:W-:-:S03]  /*a510*/  @P1 IMAD.MOV.U32 R103, RZ, RZ, R108 ;  /* 0x000000ffff671224 */ /* 0x000fc600078e006c */
[----:B------:R-:W-:Y:S04]  /*a520*/  STL [R1+0x2c0], R102 ;  /* 0x0002c06601007387 */ /* 0x000fe80000100800 */
[----:B------:R1:W-:Y:S01]  /*a530*/  STL [R1+0x2bc], R108 ;  /* 0x0002bc6c01007387 */ /* 0x0003e20000100800 */
[----:B0-----:R-:W-:Y:S02]  /*a540*/  PRMT R154, RZ, 0x7610, R154 ;  /* 0x00007610ff9a7816 */ /* 0x001fe4000000009a */
[----:B------:R-:W-:Y:S01]  /*a550*/  @!P3 IMAD.IADD R89, R89, 0x1, -R88 ;  /* 0x000000015959b824 */ /* 0x000fe200078e0a58 */
[----:B------:R0:W-:Y:S04]  /*a560*/  STS.U8 [R99+UR13+0x8880], R155 ;  /* 0x0088809b63007988 */ /* 0x0001e8000800000d */
[----:B------:R3:W2:Y:S01]  /*a570*/  @P1 LDG.E.U8 R154, desc[UR26][R126.64] ;  /* 0x0000001a7e9a1981 */ /* 0x0006a2000c1e1100 */
[----:B-1----:R-:W-:-:S02]  /*a580*/  IADD3 R108, P3, PT, R100, R85, RZ ;  /* 0x00000055646c7210 */ /* 0x002fc40007f7e0ff */
[----:B------:R-:W-:Y:S02]  /*a590*/  SEL R96, R159, R96, !P2 ;  /* 0x000000609f607207 */ /* 0x000fe40005000000 */
[----:B0-----:R-:W-:Y:S02]  /*a5a0*/  PRMT R155, RZ, 0x7610, R155 ;  /* 0x00007610ff9b7816 */ /* 0x001fe4000000009b */
[----:B---3--:R-:W-:Y:S02]  /*a5b0*/  LEA.HI.X.SX32 R126, R100, R84, 0x1, P3 ;  /* 0x00000054647e7211 */ /* 0x008fe400018f0eff */
[----:B------:R-:W-:Y:S02]  /*a5c0*/  ISETP.GT.U32.AND P3, PT, R88, R89, PT ;  /* 0x000000595800720c */ /* 0x000fe40003f64070 */
[----:B------:R0:W3:Y:S01]  /*a5d0*/  @P1 LDG.E.U8 R155, desc[UR26][R104.64] ;  /* 0x0000001a689b1981 */ /* 0x0000e2000c1e1100 */
[----:B------:R-:W-:Y:S01]  /*a5e0*/  IMAD R96, R96, UR8, RZ ;  /* 0x0000000860607c24 */ /* 0x000fe2000f8e02ff */
[----:B0-----:R-:W-:-:S09]  /*a5f0*/  PRMT R104, RZ, 0x7610, R104 ;  /* 0x00007610ff687816 */ /* 0x001fd20000000068 */
[----:B------:R-:W-:Y:S01]  /*a600*/  @!P3 IMAD.IADD R89, R89, 0x1, -R88 ;  /* 0x000000015959b824 */ /* 0x000fe200078e0a58 */
[C---:B------:R-:W-:Y:S01]  /*a610*/  IADD3 R100, P3, PT, R96.reuse, R85, RZ ;  /* 0x0000005560647210 */ /* 0x040fe20007f7e0ff */
[----:B------:R0:W-:Y:S04]  /*a620*/  STL [R1+0x2d8], R108 ;  /* 0x0002d86c01007387 */ /* 0x0001e80000100800 */
[----:B------:R1:W2:Y:S01]  /*a630*/  @P1 LDG.E.U8 R104, desc[UR26][R102.64] ;  /* 0x0000001a66681981 */ /* 0x0002a2000c1e1100 */
[----:B------:R-:W-:Y:S01]  /*a640*/  SEL R90, R159, R90, !P2 ;  /* 0x0000005a9f5a7207 */ /* 0x000fe20005000000 */
[----:B-1----:R-:W-:Y:S01]  /*a650*/  @P1 IMAD.MOV.U32 R102, RZ, RZ, R108 ;  /* 0x000000ffff661224 */ /* 0x002fe200078e006c */
[----:B0-----:R-:W-:Y:S02]  /*a660*/  LEA.HI.X.SX32 R108, R96, R84, 0x1, P3 ;  /* 0x00000054606c7211 */ /* 0x001fe400018f0eff */
[----:B------:R-:W-:Y:S01]  /*a670*/  ISETP.GE.AND P3, PT, R97, RZ, PT ;  /* 0x000000ff6100720c */ /* 0x000fe20003f66270 */
[----:B------:R-:W-:Y:S01]  /*a680*/  IMAD R90, R90, UR8, RZ ;  /* 0x000000085a5a7c24 */ /* 0x000fe2000f8e02ff */
[----:B------:R-:W-:Y:S01]  /*a690*/  PRMT R153, RZ, 0x7610, R153 ;  /* 0x00007610ff997816 */ /* 0x000fe20000000099 */
[----:B------:R-:W-:Y:S01]  /*a6a0*/  STL [R1+0x2d4], R126 ;  /* 0x0002d47e01007387 */ /* 0x000fe20000100800 */
[----:B------:R-:W-:-:S02]  /*a6b0*/  @P1 IMAD.MOV.U32 R103, RZ, RZ, R126 ;  /* 0x000000ffff671224 */ /* 0x000fc400078e007e */
[----:B------:R-:W-:Y:S01]  /*a6c0*/  @P1 IMAD.MOV.U32 R96, RZ, RZ, R100 ;  /* 0x000000ffff601224 */ /* 0x000fe200078e0064 */
[----:B------:R0:W-:Y:S04]  /*a6d0*/  STL [R1+0x2f0], R100 ;  /* 0x0002f06401007387 */ /* 0x0001e80000100800 */
[----:B------:R-:W-:Y:S02]  /*a6e0*/  STS.U8 [R99+UR13+0x9080], R160 ;  /* 0x009080a063007988 */ /* 0x000fe4000800000d */
[----:B------:R-:W-:Y:S02]  /*a6f0*/  @!P3 IMAD.MOV R89, RZ, RZ, -R89 ;  /* 0x000000ffff59b224 */ /* 0x000fe400078e0a59 */
[----:B------:R-:W-:Y:S01]  /*a700*/  STS.U8 [R99+UR13+0x9480], R162 ;  /* 0x009480a263007988 */ /* 0x000fe2000800000d */
[----:B0-----:R-:W-:-:S03]  /*a710*/  IADD3 R100, P3, PT, R90, R85, RZ ;  /* 0x000000555a647210 */ /* 0x001fc60007f7e0ff */
[----:B------:R-:W-:Y:S04]  /*a720*/  STS.U8 [R99+UR13+0x9880], R161 ;  /* 0x009880a163007988 */ /* 0x000fe8000800000d */
[----:B------:R-:W-:Y:S04]  /*a730*/  STS.U8 [R99+UR13+0x9c80], R163 ;  /* 0x009c80a363007988 */ /* 0x000fe8000800000d */
[----:B------:R-:W-:Y:S04]  /*a740*/  STS.U8 [R99+UR13+0x8080], R165 ;  /* 0x008080a563007988 */ /* 0x000fe8000800000d */
[----:B------:R0:W-:Y:S04]  /*a750*/  STS.U8 [R101+UR13+0x8900], R206 ;  /* 0x008900ce65007988 */ /* 0x0001e8000800000d */
[----:B------:R1:W2:Y:S01]  /*a760*/  @P1 LDG.E.U8 R153, desc[UR26][R102.64] ;  /* 0x0000001a66991981 */ /* 0x0002a2000c1e1100 */
[----:B------:R-:W-:Y:S01]  /*a770*/  SEL R89, R159, R89, !P2 ;  /* 0x000000599f597207 */ /* 0x000fe20005000000 */
[----:B0-----:R-:W0:Y:S01]  /*a780*/  S2R R206, SR_TID.X ;  /* 0x0000000000ce7919 */ /* 0x001e220000002100 */
[----:B-1----:R-:W-:-:S02]  /*a790*/  LEA.HI.X.SX32 R102, R90, R84, 0x1, P3 ;  /* 0x000000545a667211 */ /* 0x002fc400018f0eff */
[----:B------:R-:W-:Y:S01]  /*a7a0*/  ISETP.GT.U32.AND P3, PT, R88, R91, PT ;  /* 0x0000005b5800720c */ /* 0x000fe20003f64070 */
[----:B------:R-:W-:Y:S01]  /*a7b0*/  @P1 IMAD.MOV.U32 R97, RZ, RZ, R108 ;  /* 0x000000ffff611224 */ /* 0x000fe200078e006c */
[----:B------:R-:W-:Y:S01]  /*a7c0*/  PRMT R107, RZ, 0x7610, R107 ;  /* 0x00007610ff6b7816 */ /* 0x000fe2000000006b */
[----:B------:R-:W-:Y:S01]  /*a7d0*/  IMAD R89, R89, UR8, RZ ;  /* 0x0000000859597c24 */ /* 0x000fe2000f8e02ff */
[----:B------:R1:W-:Y:S04]  /*a7e0*/  STL [R1+0x2ec], R108 ;  /* 0x0002ec6c01007387 */ /* 0x0003e80000100800 */
[----:B------:R1:W2:Y:S04]  /*a7f0*/  @P1 LDG.E.U8 R107, desc[UR26][R96.64] ;  /* 0x0000001a606b1981 */ /* 0x0002a8000c1e1100 */
[----:B------:R-:W-:Y:S01]  /*a800*/  STL [R1+0x308], R100 ;  /* 0x0003086401007387 */ /* 0x000fe20000100800 */
[----:B------:R-:W-:Y:S01]  /*a810*/  @!P3 IMAD.IADD R91, R91, 0x1, -R88 ;  /* 0x000000015b5bb824 */ /* 0x000fe200078e0a58 */
[----:B------:R-:W-:-:S02]  /*a820*/  IADD3 R103, P3, PT, R89, R85, RZ ;  /* 0x0000005559677210 */ /* 0x000fc40007f7e0ff */
[----:B------:R0:W-:Y:S01]  /*a830*/  STL [R1+0x304], R102 ;  /* 0x0003046601007387 */ /* 0x0001e20000100800 */
[----:B-1----:R-:W-:Y:S01]  /*a840*/  @P1 IMAD.MOV.U32 R97, RZ, RZ, R102 ;  /* 0x000000ffff611224 */ /* 0x002fe200078e0066 */
[----:B------:R-:W-:Y:S02]  /*a850*/  LEA.HI.X.SX32 R108, R89, R84, 0x1, P3 ;  /* 0x00000054596c7211 */ /* 0x000fe400018f0eff */
[----:B0-----:R-:W-:-:S04]  /*a860*/  LOP3.LUT R102, R87, 0xe4, RZ, 0xfc, !PT ;  /* 0x000000e457667812 */ /* 0x001fc800078efcff */
[----:B------:R-:W-:Y:S01]  /*a870*/  IABS R89, R102 ;  /* 0x0000006600597213 */ /* 0x000fe20000000000 */
[----:B------:R-:W-:Y:S01]  /*a880*/  @P1 IMAD.MOV.U32 R96, RZ, RZ, R100 ;  /* 0x000000ffff601224 */ /* 0x000fe200078e0064 */
[----:B------:R-:W-:-:S03]  /*a890*/  PRMT R152, RZ, 0x7610, R152 ;  /* 0x00007610ff987816 */ /* 0x000fc60000000098 */
[----:B------:R-:W-:Y:S01]  /*a8a0*/  IMAD.HI.U32 R90, R86, R89, RZ ;  /* 0x00000059565a7227 */ /* 0x000fe200078e00ff */
[----:B------:R-:W-:Y:S02]  /*a8b0*/  LOP3.LUT R206, R206, 0x7f, RZ, 0xc0, !PT ;  /* 0x0000007fcece7812 */ /* 0x000fe400078ec0ff */
[----:B------:R0:W2:Y:S01]  /*a8c0*/  @P1 LDG.E.U8 R152, desc[UR26][R96.64] ;  /* 0x0000001a60981981 */ /* 0x0000a2000c1e1100 */
[----:B------:R-:W-:Y:S01]  /*a8d0*/  IMAD.MOV R90, RZ, RZ, -R90 ;  /* 0x000000ffff5a7224 */ /* 0x000fe200078e0a5a */
[----:B------:R-:W-:-:S03]  /*a8e0*/  PRMT R146, RZ, 0x7610, R146 ;  /* 0x00007610ff927816 */ /* 0x000fc60000000092 */
[----:B------:R-:W-:Y:S01]  /*a8f0*/  IMAD R89, R88, R90, R89 ;  /* 0x0000005a58597224 */ /* 0x000fe200078e0259 */
[----:B------:R-:W-:Y:S01]  /*a900*/  SEL R90, R159, R128, !P2 ;  /* 0x000000809f5a7207 */ /* 0x000fe20005000000 */
[----:B0-----:R-:W-:Y:S02]  /*a910*/  @P1 IMAD.MOV.U32 R96, RZ, RZ, R103 ;  /* 0x000000ffff601224 */ /* 0x001fe400078e0067 */
[----:B------:R-:W-:Y:S01]  /*a920*/  @P1 IMAD.MOV.U32 R97, RZ, RZ, R108 ;  /* 0x000000ffff611224 */ /* 0x000fe200078e006c */
[----:B------:R-:W-:Y:S01]  /*a930*/  LOP3.LUT R105, R206, 0x30, RZ, 0x3c, !PT ;  /* 0x00000030ce697812 */ /* 0x000fe200078e3cff */
[----:B------:R-:W-:Y:S01]  /*a940*/  IMAD R90, R90, UR8, RZ ;  /* 0x000000085a5a7c24 */ /* 0x000fe2000f8e02ff */
[----:B------:R-:W-:Y:S04]  /*a950*/  STS.U8 [R101+UR13+0x8100], R167 ;  /* 0x008100a765007988 */ /* 0x000fe8000800000d */
[----:B------:R0:W2:Y:S04]  /*a960*/  @P1 LDG.E.U8 R146, desc[UR26][R96.64] ;  /* 0x0000001a60921981 */ /* 0x0000a8000c1e1100 */
[----:B------:R-:W-:Y:S04]  /*a970*/  STS.U8 [R101+UR13+0x8500], R169 ;  /* 0x008500a965007988 */ /* 0x000fe8000800000d */
[----:B------:R1:W-:Y:S01]  /*a980*/  STS.U8 [R101+UR13+0x8d00], R207 ;  /* 0x008d00cf65007988 */ /* 0x0003e2000800000d */
[----:B0-----:R-:W-:-:S03]  /*a990*/  IMAD.MOV.U32 R96, RZ, RZ, R91 ;  /* 0x000000ffff607224 */ /* 0x001fc600078e005b */
[----:B------:R-:W-:Y:S04]  /*a9a0*/  STS.U8 [R101+UR13+0x9100], R215 ;  /* 0x009100d765007988 */ /* 0x000fe8000800000d */
[----:B------:R-:W-:Y:S01]  /*a9b0*/  STS.U8 [R101+UR13+0x9500], R214 ;  /* 0x009500d665007988 */ /* 0x000fe2000800000d */
[----:B------:R-:W-:-:S03]  /*a9c0*/  @!P6 IMAD.MOV R96, RZ, RZ, -R96 ;  /* 0x000000ffff60e224 */ /* 0x000fc600078e0a60 */
[----:B------:R-:W-:Y:S04]  /*a9d0*/  STS.U8 [R101+UR13+0x9900], R222 ;  /* 0x009900de65007988 */ /* 0x000fe8000800000d */
[----:B------:R-:W-:Y:S01]  /*a9e0*/  STS.U8 [R101+UR13+0x9d00], R217 ;  /* 0x009d00d965007988 */ /* 0x000fe2000800000d */
[----:B-1----:R-:W-:-:S03]  /*a9f0*/  IADD3 R207, P6, PT, R90, R85, RZ ;  /* 0x000000555acf7210 */ /* 0x002fc60007fde0ff */
[----:B------:R0:W-:Y:S01]  /*aa00*/  STS.U8 [R105+UR13+0x8580], R224 ;  /* 0x008580e069007988 */ /* 0x0001e2000800000d */
[----:B------:R-:W-:Y:S02]  /*aa10*/  LEA.HI.X.SX32 R206, R90, R84, 0x1, P6 ;  /* 0x000000545ace7211 */ /* 0x000fe400030f0eff */
[----:B------:R-:W-:Y:S01]  /*aa20*/  ISETP.GT.U32.AND P6, PT, R88, R92, PT ;  /* 0x0000005c5800720c */ /* 0x000fe20003fc4070 */
[----:B0-----:R-:W0:Y:S01]  /*aa30*/  S2R R224, SR_TID.X ;  /* 0x0000000000e07919 */ /* 0x001e220000002100 */
[----:B------:R-:W-:-:S05]  /*aa40*/  SEL R97, R159, R129, !P2 ;  /* 0x000000819f617207 */ /* 0x000fca0005000000 */
[----:B------:R-:W-:-:S06]  /*aa50*/  IMAD R97, R97, UR8, RZ ;  /* 0x0000000861617c24 */ /* 0x000fcc000f8e02ff */
[----:B------:R-:W-:Y:S01]  /*aa60*/  @!P6 IMAD.IADD R92, R92, 0x1, -R88 ;  /* 0x000000015c5ce824 */ /* 0x000fe200078e0a58 */
[----:B------:R-:W-:Y:S02]  /*aa70*/  PRMT R148, RZ, 0x7610, R148 ;  /* 0x00007610ff947816 */ /* 0x000fe40000000094 */
[C---:B------:R-:W-:Y:S01]  /*aa80*/  IADD3 R215, P6, PT, R97.reuse, R85, RZ ;  /* 0x0000005561d77210 */ /* 0x040fe20007fde0ff */
[----:B------:R-:W-:Y:S02]  /*aa90*/  @P1 IMAD.MOV.U32 R90, RZ, RZ, R207 ;  /* 0x000000ffff5a1224 */ /* 0x000fe400078e00cf */
[----:B------:R-:W-:Y:S01]  /*aaa0*/  @P1 IMAD.MOV.U32 R91, RZ, RZ, R206 ;  /* 0x000000ffff5b1224 */ /* 0x000fe200078e00ce */
[----:B------:R-:W-:Y:S02]  /*aab0*/  LEA.HI.X.SX32 R214, R97, R84, 0x1, P6 ;  /* 0x0000005461d67211 */ /* 0x000fe400030f0eff */
[----:B------:R-:W-:Y:S02]  /*aac0*/  ISETP.GT.U32.AND P6, PT, R88, R92, PT ;  /* 0x0000005c5800720c */ /* 0x000fe40003fc4070 */
[----:B------:R1:W2:Y:S01]  /*aad0*/  @P1 LDG.E.U8 R148, desc[UR26][R90.64] ;  /* 0x0000001a5a941981 */ /* 0x0002a2000c1e1100 */
[----:B------:R-:W-:-:S02]  /*aae0*/  PRMT R147, RZ, 0x7610, R147 ;  /* 0x00007610ff937816 */ /* 0x000fc40000000093 */
[----:B------:R-:W-:Y:S01]  /*aaf0*/  SEL R97, R159, R130, !P2 ;  /* 0x000000829f617207 */ /* 0x000fe20005000000 */
[----:B-1----:R-:W-:Y:S02]  /*ab00*/  @P1 IMAD.MOV.U32 R90, RZ, RZ, R215 ;  /* 0x000000ffff5a1224 */ /* 0x002fe400078e00d7 */
[----:B------:R-:W-:Y:S01]  /*ab10*/  @P1 IMAD.MOV.U32 R91, RZ, RZ, R214 ;  /* 0x000000ffff5b1224 */ /* 0x000fe200078e00d6 */
[----:B0-----:R-:W-:Y:S01]  /*ab20*/  LOP3.LUT R224, R224, 0x7f, RZ, 0xc0, !PT ;  /* 0x0000007fe0e07812 */ /* 0x001fe200078ec0ff */
[----:B------:R-:W-:-:S03]  /*ab30*/  IMAD R97, R97, UR8, RZ ;  /* 0x0000000861617c24 */ /* 0x000fc6000f8e02ff */
[----:B------:R0:W2:Y:S01]  /*ab40*/  @P1 LDG.E.U8 R147, desc[UR26][R90.64] ;  /* 0x0000001a5a931981 */ /* 0x0000a2000c1e1100 */
[----:B------:R-:W-:Y:S01]  /*ab50*/  LOP3.LUT R100, R224, 0x40, RZ, 0x3c, !PT ;  /* 0x00000040e0647812 */ /* 0x000fe200078e3cff */
[----:B------:R-:W-:Y:S02]  /*ab60*/  @!P6 IMAD.IADD R92, R92, 0x1, -R88 ;  /* 0x000000015c5ce824 */ /* 0x000fe400078e0a58 */
[----:B------:R1:W-:Y:S01]  /*ab70*/  STS.U8 [R105+UR13+0x8180], R223 ;  /* 0x008180df69007988 */ /* 0x0003e2000800000d */
[----:B0-----:R-:W-:-:S03]  /*ab80*/  LOP3.LUT R90, R87, 0xec, RZ, 0xfc, !PT ;  /* 0x000000ec575a7812 */ /* 0x001fc600078efcff */
[----:B------:R-:W-:Y:S01]  /*ab90*/  STS.U8 [R105+UR13+0x8980], R225 ;  /* 0x008980e169007988 */ /* 0x000fe2000800000d */
[----:B-1----:R-:W-:-:S03]  /*aba0*/  IADD3 R223, P6, PT, R97, R85, RZ ;  /* 0x0000005561df7210 */ /* 0x002fc60007fde0ff */
[----:B------:R-:W-:Y:S01]  /*abb0*/  STS.U8 [R105+UR13+0x8d80], R230 ;  /* 0x008d80e669007988 */ /* 0x000fe2000800000d */
[----:B------:R-:W-:-:S03]  /*abc0*/  IABS R91, R90 ;  /* 0x0000005a005b7213 */ /* 0x000fc60000000000 */
[----:B------:R-:W-:Y:S04]  /*abd0*/  STS.U8 [R105+UR13+0x9180], R232 ;  /* 0x009180e869007988 */ /* 0x000fe8000800000d */
[----:B------:R-:W-:Y:S04]  /*abe0*/  STS.U8 [R105+UR13+0x9580], R231 ;  /* 0x009580e769007988 */ /* 0x000fe8000800000d */
[----:B------:R-:W-:Y:S04]  /*abf0*/  STS.U8 [R105+UR13+0x9980], R233 ;  /* 0x009980e969007988 */ /* 0x000fe8000800000d */
[----:B------:R-:W-:Y:S01]  /*ac00*/  STS.U8 [R105+UR13+0x9d80], R238 ;  /* 0x009d80ee69007988 */ /* 0x000fe2000800000d */
[----:B------:R-:W-:-:S03]  /*ac10*/  LEA.HI.X.SX32 R222, R97, R84, 0x1, P6 ;  /* 0x0000005461de7211 */ /* 0x000fc600030f0eff */
[----:B------:R-:W-:Y:S01]  /*ac20*/  STS.U8 [R100+UR13+0x8200], R240 ;  /* 0x008200f064007988 */ /* 0x000fe2000800000d */
[----:B------:R-:W-:-:S03]  /*ac30*/  IMAD.HI.U32 R97, R86, R91, RZ ;  /* 0x0000005b56617227 */ /* 0x000fc600078e00ff */
[----:B------:R-:W-:Y:S04]  /*ac40*/  STS.U8 [R100+UR13+0x8600], R239 ;  /* 0x008600ef64007988 */ /* 0x000fe8000800000d */
[----:B------:R-:W-:Y:S04]  /*ac50*/  STS.U8 [R100+UR13+0x8a00], R246 ;  /* 0x008a00f664007988 */ /* 0x000fe8000800000d */
[----:B------:R-:W-:Y:S04]  /*ac60*/  STS.U8 [R100+UR13+0x8e00], R241 ;  /* 0x008e00f164007988 */ /* 0x000fe8000800000d */
[----:B------:R-:W-:Y:S01]  /*ac70*/  STS.U8 [R100+UR13+0x9200], R247 ;  /* 0x009200f764007988 */ /* 0x000fe2000800000d */
[----:B------:R-:W-:-:S03]  /*ac80*/  IMAD.MOV R97, RZ, RZ, -R97 ;  /* 0x000000ffff617224 */ /* 0x000fc600078e0a61 */
[----:B------:R-:W-:Y:S04]  /*ac90*/  STS.U8 [R100+UR13+0x9600], R248 ;  /* 0x009600f864007988 */ /* 0x000fe8000800000d */
[----:B------:R-:W-:Y:S04]  /*aca0*/  STS.U8 [R100+UR13+0x9a00], R171 ;  /* 0x009a00ab64007988 */ /* 0x000fe8000800000d */
[----:B------:R0:W-:Y:S01]  /*acb0*/  STS.U8 [R100+UR13+0x9e00], R115 ;  /* 0x009e007364007988 */ /* 0x0001e2000800000d */
[----:B------:R-:W-:Y:S02]  /*acc0*/  IMAD R91, R88, R97, R91 ;  /* 0x00000061585b7224 */ /* 0x000fe400078e025b */
[----:B------:R-:W-:Y:S01]  /*acd0*/  IMAD.MOV.U32 R97, RZ, RZ, R92 ;  /* 0x000000ffff617224 */ /* 0x000fe200078e005c */
[----:B0-----:R-:W-:-:S03]  /*ace0*/  SEL R100, R159, R131, !P2 ;  /* 0x000000839f647207 */ /* 0x001fc60005000000 */
[----:B------:R-:W-:Y:S02]  /*acf0*/  @!P4 IMAD.MOV R97, RZ, RZ, -R97 ;  /* 0x000000ffff61c224 */ /* 0x000fe400078e0a61 */
[----:B------:R-:W-:-:S05]  /*ad00*/  IMAD R100, R100, UR8, RZ ;  /* 0x0000000864647c24 */ /* 0x000fca000f8e02ff */
[----:B------:R-:W-:-:S04]  /*ad10*/  IADD3 R231, P4, PT, R100, R85, RZ ;  /* 0x0000005564e77210 */ /* 0x000fc80007f9e0ff */
[----:B------:R-:W-:Y:S02]  /*ad20*/  LEA.HI.X.SX32 R230, R100, R84, 0x1, P4 ;  /* 0x0000005464e67211 */ /* 0x000fe400020f0eff */
[----:B------:R-:W-:Y:S02]  /*ad30*/  ISETP.GT.U32.AND P4, PT, R88, R94, PT ;  /* 0x0000005e5800720c */ /* 0x000fe40003f84070 */
[----:B------:R-:W-:-:S05]  /*ad40*/  SEL R92, R159, R133, !P2 ;  /* 0x000000859f5c7207 */ /* 0x000fca0005000000 */
[----:B------:R-:W-:-:S06]  /*ad50*/  IMAD R92, R92, UR8, RZ ;  /* 0x000000085c5c7c24 */ /* 0x000fcc000f8e02ff */
[----:B------:R-:W-:Y:S01]  /*ad60*/  @!P4 IMAD.IADD R94, R94, 0x1, -R88 ;  /* 0x000000015e5ec824 */ /* 0x000fe200078e0a58 */
        /* <DEDUP_REMOVED lines=8> */
[----:B------:R-:W-:Y:S02]  /*adf0*/  ISETP.GE.AND P4, PT, R90, RZ, PT ;  /* 0x000000ff5a00720c */ /* 0x000fe40003f86270 */
[----:B------:R-:W-:-:S04]  /*ae00*/  LOP3.LUT R90, R87, 0xf4, RZ, 0xfc, !PT ;  /* 0x000000f4575a7812 */ /* 0x000fc800078efcff */
[----:B------:R-:W-:-:S05]  /*ae10*/  IABS R92, R90 ;  /* 0x0000005a005c7213 */ /* 0x000fca0000000000 */
[----:B------:R-:W-:-:S04]  /*ae20*/  IMAD.HI.U32 R100, R86, R92, RZ ;  /* 0x0000005c56647227 */ /* 0x000fc800078e00ff */
[----:B------:R-:W-:Y:S01]  /*ae30*/  IMAD.MOV R100, RZ, RZ, -R100 ;  /* 0x000000ffff647224 */ /* 0x000fe200078e0a64 */
[----:B------:R0:W-:Y:S03]  /*ae40*/  STL [R1+0x320], R103 ;  /* 0x0003206701007387 */ /* 0x0001e60000100800 */
[----:B------:R-:W-:Y:S01]  /*ae50*/  IMAD R92, R88, R100, R92 ;  /* 0x00000064585c7224 */ /* 0x000fe200078e025c */
[----:B------:R-:W-:Y:S01]  /*ae60*/  SEL R100, R159, R136, !P2 ;  /* 0x000000889f647207 */ /* 0x000fe20005000000 */
[----:B------:R-:W-:Y:S01]  /*ae70*/  @P1 IMAD.MOV.U32 R126, RZ, RZ, R223 ;  /* 0x000000ffff7e1224 */ /* 0x000fe200078e00df */
[----:B------:R-:W-:Y:S01]  /*ae80*/  PRMT R150, RZ, 0x7610, R150 ;  /* 0x00007610ff967816 */ /* 0x000fe20000000096 */
[----:B------:R-:W-:Y:S01]  /*ae90*/  @P1 IMAD.MOV.U32 R127, RZ, RZ, R222 ;  /* 0x000000ffff7f1224 */ /* 0x000fe200078e00de */
[----:B0-----:R-:W-:Y:S01]  /*aea0*/  LOP3.LUT R103, R224, 0x50, RZ, 0x3c, !PT ;  /* 0x00000050e0677812 */ /* 0x001fe200078e3cff */
[----:B------:R-:W-:Y:S01]  /*aeb0*/  IMAD R100, R100, UR8, RZ ;  /* 0x0000000864647c24 */ /* 0x000fe2000f8e02ff */
[----:B------:R0:W-:Y:S01]  /*aec0*/  STL [R1+0x31c], R108 ;  /* 0x00031c6c01007387 */ /* 0x0001e20000100800 */
[----:B------:R-:W-:Y:S01]  /*aed0*/  PRMT R129, RZ, 0x7610, R129 ;  /* 0x00007610ff817816 */ /* 0x000fe20000000081 */
[----:B------:R-:W-:-:S02]  /*aee0*/  @!P5 IMAD.MOV R94, RZ, RZ, -R94 ;  /* 0x000000ffff5ed224 */ /* 0x000fc400078e0a5e */
[----:B------:R1:W-:Y:S04]  /*aef0*/  STS.U8 [R103+UR13+0x8280], R53 ;  /* 0x0082803567007988 */ /* 0x0003e8000800000d */
[----:B------:R1:W-:Y:S01]  /*af00*/  STS.U8 [R103+UR13+0x8680], R51 ;  /* 0x0086803367007988 */ /* 0x0003e2000800000d */
[----:B0-----:R-:W-:-:S03]  /*af10*/  IADD3 R108, P5, PT, R100, R85, RZ ;  /* 0x00000055646c7210 */ /* 0x001fc60007fbe0ff */
[----:B------:R0:W2:Y:S01]  /*af20*/  @P1 LDG.E.U8 R150, desc[UR26][R126.64] ;  /* 0x0000001a7e961981 */ /* 0x0000a2000c1e1100 */
[----:B------:R-:W-:-:S03]  /*af30*/  ISETP.GE.AND P3, PT, R125, RZ, PT ;  /* 0x000000ff7d00720c */ /* 0x000fc60003f66270 */
[----:B------:R1:W-:Y:S01]  /*af40*/  STS.U8 [R103+UR13+0x8a80], R52 ;  /* 0x008a803467007988 */ /* 0x0003e2000800000d */
[----:B------:R-:W-:-:S03]  /*af50*/  LEA.HI.X.SX32 R125, R100, R84, 0x1, P5 ;  /* 0x00000054647d7211 */ /* 0x000fc600028f0eff */
[----:B------:R1:W-:Y:S01]  /*af60*/  STS.U8 [R103+UR13+0x8e80], R49 ;  /* 0x008e803167007988 */ /* 0x0003e2000800000d */
[----:B0-----:R-:W-:Y:S02]  /*af70*/  @P1 IMAD.MOV.U32 R126, RZ, RZ, R231 ;  /* 0x000000ffff7e1224 */ /* 0x001fe400078e00e7 */
[----:B------:R-:W-:Y:S01]  /*af80*/  @P1 IMAD.MOV.U32 R127, RZ, RZ, R230 ;  /* 0x000000ffff7f1224 */ /* 0x000fe200078e00e6 */
[----:B------:R-:W5:Y:S01]  /*af90*/  LDL.LU R171, [R1+0x48c] ;  /* 0x00048c0001ab7983 */ /* 0x000f620000300800 */
[----:B------:R-:W-:-:S03]  /*afa0*/  PRMT R131, RZ, 0x7610, R131 ;  /* 0x00007610ff837816 */ /* 0x000fc60000000083 */
[----:B------:R-:W-:Y:S01]  /*afb0*/  STS.U8 [R103+UR13+0x9280], R50 ;  /* 0x0092803267007988 */ /* 0x000fe2000800000d */
[----:B------:R-:W-:-:S03]  /*afc0*/  ISETP.GT.U32.AND P5, PT, R88, R95, PT ;  /* 0x0000005f5800720c */ /* 0x000fc60003fa4070 */
[----:B------:R-:W5:Y:S04]  /*afd0*/  LDL.LU R115, [R1+0x488] ;  /* 0x0004880001737983 */ /* 0x000f680000300800 */
[----:B------:R-:W-:Y:S04]  /*afe0*/  STS.U8 [R103+UR13+0x9680], R47 ;  /* 0x0096802f67007988 */ /* 0x000fe8000800000d */
[----:B-1----:R-:W5:Y:S04]  /*aff0*/  LDL.LU R53, [R1+0x484] ;  /* 0x0004840001357983 */ /* 0x002f680000300800 */
[----:B------:R-:W-:Y:S04]  /*b000*/  STS.U8 [R103+UR13+0x9a80], R48 ;  /* 0x009a803067007988 */ /* 0x000fe8000800000d */
[----:B------:R-:W5:Y:S04]  /*b010*/  LDL.LU R51, [R1+0x480] ;  /* 0x0004800001337983 */ /* 0x000f680000300800 */
[----:B------:R0:W2:Y:S04]  /*b020*/  @P1 LDG.E.U8 R129, desc[UR26][R126.64] ;  /* 0x0000001a7e811981 */ /* 0x0000a8000c1e1100 */
[----:B------:R1:W-:Y:S01]  /*b030*/  STS.U8 [R103+UR13+0x9e80], R45 ;  /* 0x009e802d67007988 */ /* 0x0003e2000800000d */
[----:B------:R-:W-:-:S03]  /*b040*/  SEL R100, R159, R137, !P2 ;  /* 0x000000899f647207 */ /* 0x000fc60005000000 */
[----:B------:R-:W5:Y:S01]  /*b050*/  LDL.LU R52, [R1+0x47c] ;  /* 0x00047c0001347983 */ /* 0x000f620000300800 */
[----:B0-----:R-:W-:Y:S02]  /*b060*/  @P1 IMAD.MOV.U32 R126, RZ, RZ, R239 ;  /* 0x000000ffff7e1224 */ /* 0x001fe400078e00ef */
[----:B------:R-:W-:Y:S01]  /*b070*/  @P1 IMAD.MOV.U32 R127, RZ, RZ, R238 ;  /* 0x000000ffff7f1224 */ /* 0x000fe200078e00ee */
[----:B------:R-:W5:Y:S01]  /*b080*/  LDL.LU R49, [R1+0x478] ;  /* 0x0004780001317983 */ /* 0x000f620000300800 */
[----:B-1----:R-:W-:-:S03]  /*b090*/  LOP3.LUT R103, R224, 0x60, RZ, 0x3c, !PT ;  /* 0x00000060e0677812 */ /* 0x002fc600078e3cff */
[----:B------:R-:W5:Y:S01]  /*b0a0*/  LDL.LU R50, [R1+0x474] ;  /* 0x0004740001327983 */ /* 0x000f620000300800 */
[----:B------:R-:W-:-:S03]  /*b0b0*/  PRMT R130, RZ, 0x7610, R130 ;  /* 0x00007610ff827816 */ /* 0x000fc60000000082 */
[----:B------:R-:W5:Y:S04]  /*b0c0*/  LDL.LU R47, [R1+0x470] ;  /* 0x00047000012f7983 */ /* 0x000f680000300800 */
[----:B------:R-:W5:Y:S01]  /*b0d0*/  LDL.LU R48, [R1+0x46c] ;  /* 0x00046c0001307983 */ /* 0x000f620000300800 */
[----:B------:R-:W-:-:S03]  /*b0e0*/  IMAD R100, R100, UR8, RZ ;  /* 0x0000000864647c24 */ /* 0x000fc6000f8e02ff */
[----:B------:R0:W2:Y:S04]  /*b0f0*/  @P1 LDG.E.U8 R131, desc[UR26][R126.64] ;  /* 0x0000001a7e831981 */ /* 0x0000a8000c1e1100 */
[----:B------:R-:W5:Y:S04]  /*b100*/  LDL.LU R45, [R1+0x468] ;  /* 0x00046800012d7983 */ /* 0x000f680000300800 */
[----:B------:R1:W-:Y:S01]  /*b110*/  STS.U8 [R103+UR13+0x8300], R46 ;  /* 0x0083002e67007988 */ /* 0x0003e2000800000d */
[----:B0-----:R-:W-:-:S03]  /*b120*/  @P1 IMAD.MOV.U32 R126, RZ, RZ, R247 ;  /* 0x000000ffff7e1224 */ /* 0x001fc600078e00f7 */
[----:B------:R0:W-:Y:S01]  /*b130*/  STS.U8 [R103+UR13+0x8700], R201 ;  /* 0x008700c967007988 */ /* 0x0001e2000800000d */
[----:B------:R-:W-:-:S03]  /*b140*/  @P1 IMAD.MOV.U32 R127, RZ, RZ, R246 ;  /* 0x000000ffff7f1224 */ /* 0x000fc600078e00f6 */
[----:B------:R3:W-:Y:S04]  /*b150*/  STS.U8 [R103+UR13+0x8b00], R186 ;  /* 0x008b00ba67007988 */ /* 0x0007e8000800000d */
[----:B-1----:R-:W5:Y:S04]  /*b160*/  LDL.LU R46, [R1+0x464] ;  /* 0x00046400012e7983 */ /* 0x002f680000300800 */
[----:B0-----:R-:W5:Y:S04]  /*b170*/  LDL.LU R201, [R1+0x460] ;  /* 0x0004600001c97983 */ /* 0x001f680000300800 */
[----:B---3--:R-:W5:Y:S04]  /*b180*/  LDL.LU R186, [R1+0x45c] ;  /* 0x00045c0001ba7983 */ /* 0x008f680000300800 */
[----:B------:R0:W-:Y:S01]  /*b190*/  STS.U8 [R103+UR13+0x8f00], R185 ;  /* 0x008f00b967007988 */ /* 0x0001e2000800000d */
[----:B------:R-:W-:-:S03]  /*b1a0*/  @!P5 IMAD.IADD R95, R95, 0x1, -R88 ;  /* 0x000000015f5fd824 */ /* 0x000fc600078e0a58 */
[----:B------:R1:W-:Y:S04]  /*b1b0*/  STS.U8 [R103+UR13+0x9300], R170 ;  /* 0x009300aa67007988 */ /* 0x0003e8000800000d */
[----:B------:R3:W-:Y:S04]  /*b1c0*/  STS.U8 [R103+UR13+0x9700], R44 ;  /* 0x0097002c67007988 */ /* 0x0007e8000800000d */
[----:B0-----:R-:W5:Y:S04]  /*b1d0*/  LDL.LU R185, [R1+0x458] ;  /* 0x0004580001b97983 */ /* 0x001f680000300800 */
[----:B-1----:R-:W5:Y:S04]  /*b1e0*/  LDL.LU R170, [R1+0x454] ;  /* 0x0004540001aa7983 */ /* 0x002f680000300800 */
[----:B------:R0:W2:Y:S04]  /*b1f0*/  @P1 LDG.E.U8 R130, desc[UR26][R126.64] ;  /* 0x0000001a7e821981 */ /* 0x0000a8000c1e1100 */
[----:B---3--:R-:W5:Y:S04]  /*b200*/  LDL.LU R44, [R1+0x450] ;  /* 0x00045000012c7983 */ /* 0x008f680000300800 */
[----:B------:R1:W-:Y:S01]  /*b210*/  STL [R1+0x8], R108 ;  /* 0x0000086c01007387 */ /* 0x0003e20000100800 */
[----:B0-----:R-:W-:-:S03]  /*b220*/  @P1 IMAD.MOV.U32 R126, RZ, RZ, R108 ;  /* 0x000000ffff7e1224 */ /* 0x001fc600078e006c */
[----:B------:R0:W-:Y:S01]  /*b230*/  STL [R1+0x4], R125 ;  /* 0x0000047d01007387 */ /* 0x0001e20000100800 */
[----:B------:R-:W-:Y:S01]  /*b240*/  @P1 IMAD.MOV.U32 R127, RZ, RZ, R125 ;  /* 0x000000ffff7f1224 */ /* 0x000fe200078e007d */
[----:B-1----:R-:W-:-:S04]  /*b250*/  IADD3 R108, P5, PT, R100, R85, RZ ;  /* 0x00000055646c7210 */ /* 0x002fc80007fbe0ff */
[----:B0-----:R-:W-:Y:S02]  /*b260*/  LEA.HI.X.SX32 R125, R100, R84, 0x1, P5 ;  /* 0x00000054647d7211 */ /* 0x001fe400028f0eff */
[----:B------:R-:W-:Y:S02]  /*b270*/  ISETP.GT.U32.AND P5, PT, R88, R95, PT ;  /* 0x0000005f5800720c */ /* 0x000fe40003fa4070 */
[----:B------:R-:W-:Y:S02]  /*b280*/  SEL R100, R159, R138, !P2 ;  /* 0x0000008a9f647207 */ /* 0x000fe40005000000 */
[----:B------:R-:W-:Y:S01]  /*b290*/  PRMT R217, RZ, 0x7610, R217 ;  /* 0x00007610ffd97816 */ /* 0x000fe200000000d9 */
[----:B------:R0:W-:Y:S02]  /*b2a0*/  STS.U8 [R103+UR13+0x9b00], R42 ;  /* 0x009b002a67007988 */ /* 0x0001e4000800000d */
[----:B------:R-:W-:-:S03]  /*b2b0*/  IMAD R100, R100, UR8, RZ ;  /* 0x0000000864647c24 */ /* 0x000fc6000f8e02ff */
[----:B------:R1:W3:Y:S03]  /*b2c0*/  @P1 LDG.E.U8 R217, desc[UR26][R126.64] ;  /* 0x0000001a7ed91981 */ /* 0x0002e6000c1e1100 */
[----:B------:R-:W-:Y:S01]  /*b2d0*/  @!P5 IMAD.IADD R95, R95, 0x1, -R88 ;  /* 0x000000015f5fd824 */ /* 0x000fe200078e0a58 */
[----:B0-----:R-:W5:Y:S04]  /*b2e0*/  LDL.LU R42, [R1+0x44c] ;  /* 0x00044c00012a7983 */ /* 0x001f680000300800 */
[----:B------:R0:W-:Y:S01]  /*b2f0*/  STL [R1+0x28], R108 ;  /* 0x0000286c01007387 */ /* 0x0001e20000100800 */
[----:B-1----:R-:W-:Y:S02]  /*b300*/  @P1 IMAD.MOV.U32 R126, RZ, RZ, R108 ;  /* 0x000000ffff7e1224 */ /* 0x002fe400078e006c */
[----:B------:R-:W-:Y:S01]  /*b310*/  @P1 IMAD.MOV.U32 R127, RZ, RZ, R125 ;  /* 0x000000ffff7f1224 */ /* 0x000fe200078e007d */
[----:B------:R1:W-:Y:S01]  /*b320*/  STL [R1+0x24], R125 ;  /* 0x0000247d01007387 */ /* 0x0003e20000100800 */
[----:B0-----:R-:W-:-:S04]  /*b330*/  IADD3 R108, P5, PT, R100, R85, RZ ;  /* 0x00000055646c7210 */ /* 0x001fc80007fbe0ff */
[----:B-1----:R-:W-:Y:S02]  /*b340*/  LEA.HI.X.SX32 R125, R100, R84, 0x1, P5 ;  /* 0x00000054647d7211 */ /* 0x002fe400028f0eff */
[----:B------:R-:W-:Y:S02]  /*b350*/  LOP3.LUT R100, R87, 0xfc, RZ, 0xfc, !PT ;  /* 0x000000fc57647812 */ /* 0x000fe400078efcff */
[----:B------:R-:W-:Y:S02]  /*b360*/  ISETP.GE.AND P5, PT, R90, RZ, PT ;  /* 0x000000ff5a00720c */ /* 0x000fe40003fa6270 */
[----:B------:R-:W-:Y:S01]  /*b370*/  IABS R90, R100 ;  /* 0x00000064005a7213 */ /* 0x000fe20000000000 */
[----:B------:R0:W-:Y:S04]  /*b380*/  STS.U8 [R103+UR13+0x9f00], R43 ;  /* 0x009f002b67007988 */ /* 0x0001e8000800000d */
[----:B0-----:R-:W-:Y:S01]  /*b390*/  IMAD.HI.U32 R103, R86, R90, RZ ;  /* 0x0000005a56677227 */ /* 0x001fe200078e00ff */
[----:B------:R-:W-:Y:S01]  /*b3a0*/  PRMT R225, RZ, 0x7610, R225 ;  /* 0x00007610ffe17816 */ /* 0x000fe200000000e1 */
[----:B------:R-:W5:Y:S02]  /*b3b0*/  LDL.LU R43, [R1+0x448] ;  /* 0x00044800012b7983 */ /* 0x000f640000300800 */
[----:B------:R-:W-:-:S02]  /*b3c0*/  IMAD.MOV R103, RZ, RZ, -R103 ;  /* 0x000000ffff677224 */ /* 0x000fc400078e0a67 */
[----:B------:R-:W-:Y:S01]  /*b3d0*/  @!P3 IMAD.MOV R95, RZ, RZ, -R95 ;  /* 0x000000ffff5fb224 */ /* 0x000fe200078e0a5f */
[----:B------:R0:W2:Y:S01]  /*b3e0*/  @P1 LDG.E.U8 R225, desc[UR26][R126.64] ;  /* 0x0000001a7ee11981 */ /* 0x0000a2000c1e1100 */
[----:B------:R-:W-:Y:S01]  /*b3f0*/  IMAD R90, R88, R103, R90 ;  /* 0x00000067585a7224 */ /* 0x000fe200078e025a */
[----:B------:R-:W-:-:S05]  /*b400*/  SEL R103, R159, R139, !P2 ;  /* 0x0000008b9f677207 */ /* 0x000fca0005000000 */
[----:B------:R-:W-:Y:S01]  /*b410*/  IMAD R103, R103, UR8, RZ ;  /* 0x0000000867677c24 */ /* 0x000fe2000f8e02ff */
[----:B------:R1:W-:Y:S01]  /*b420*/  STL [R1+0x48], R108 ;  /* 0x0000486c01007387 */ /* 0x0003e20000100800 */
[----:B0-----:R-:W-:-:S03]  /*b430*/  @P1 IMAD.MOV.U32 R126, RZ, RZ, R108 ;  /* 0x000000ffff7e1224 */ /* 0x001fc600078e006c */
[----:B------:R0:W-:Y:S01]  /*b440*/  STL [R1+0x44], R125 ;  /* 0x0000447d01007387 */ /* 0x0001e20000100800 */
[----:B------:R-:W-:Y:S01]  /*b450*/  @P1 IMAD.MOV.U32 R127, RZ, RZ, R125 ;  /* 0x000000ffff7f1224 */ /* 0x000fe200078e007d */
[C---:B-1----:R-:W-:Y:S02]  /*b460*/  IADD3 R108, P3, PT, R103.reuse, R85, RZ ;  /* 0x00000055676c7210 */ /* 0x042fe40007f7e0ff */
[----:B------:R-:W-:Y:S02]  /*b470*/  LOP3.LUT R128, R224, 0x70, RZ, 0x3c, !PT ;  /* 0x00000070e0807812 */ /* 0x000fe400078e3cff */
[----:B0-----:R-:W-:Y:S02]  /*b480*/  LEA.HI.X.SX32 R125, R103, R84, 0x1, P3 ;  /* 0x00000054677d7211 */ /* 0x001fe400018f0eff */
[----:B------:R-:W-:Y:S02]  /*b490*/  ISETP.GT.U32.AND P3, PT, R88, R89, PT ;  /* 0x000000595800720c */ /* 0x000fe40003f64070 */
[----:B------:R-:W-:Y:S01]  /*b4a0*/  SEL R103, R159, R141, !P2 ;  /* 0x0000008d9f677207 */ /* 0x000fe20005000000 */
[----:B------:R0:W-:Y:S01]  /*b4b0*/  STS.U8 [R128+UR13+0x8380], R40 ;  /* 0x0083802880007988 */ /* 0x0001e2000800000d */
[----:B------:R-:W-:-:S03]  /*b4c0*/  PRMT R169, RZ, 0x7610, R169 ;  /* 0x00007610ffa97816 */ /* 0x000fc600000000a9 */
[----:B------:R1:W-:Y:S01]  /*b4d0*/  STS.U8 [R128+UR13+0x8780], R41 ;  /* 0x0087802980007988 */ /* 0x0003e2000800000d */
[----:B------:R-:W-:-:S03]  /*b4e0*/  IMAD R103, R103, UR8, RZ ;  /* 0x0000000867677c24 */ /* 0x000fc6000f8e02ff */
[----:B------:R4:W-:Y:S04]  /*b4f0*/  STS.U8 [R128+UR13+0x8b80], R38 ;  /* 0x008b802680007988 */ /* 0x0009e8000800000d */
[----:B0-----:R-:W5:Y:S04]  /*b500*/  LDL.LU R40, [R1+0x444] ;  /* 0x0004440001287983 */ /* 0x001f680000300800 */
[----:B-1----:R-:W5:Y:S04]  /*b510*/  LDL.LU R41, [R1+0x440] ;  /* 0x0004400001297983 */ /* 0x002f680000300800 */
[----:B----4-:R-:W5:Y:S04]  /*b520*/  LDL.LU R38, [R1+0x43c] ;  /* 0x00043c0001267983 */ /* 0x010f680000300800 */
[----:B------:R0:W-:Y:S01]  /*b530*/  STS.U8 [R128+UR13+0x8f80], R39 ;  /* 0x008f802780007988 */ /* 0x0001e2000800000d */
[----:B------:R-:W-:-:S03]  /*b540*/  @!P3 IMAD.IADD R89, R89, 0x1, -R88 ;  /* 0x000000015959b824 */ /* 0x000fc600078e0a58 */
[----:B------:R1:W-:Y:S04]  /*b550*/  STS.U8 [R128+UR13+0x9380], R36 ;  /* 0x0093802480007988 */ /* 0x0003e8000800000d */
[----:B------:R4:W-:Y:S04]  /*b560*/  STS.U8 [R128+UR13+0x9780], R37 ;  /* 0x0097802580007988 */ /* 0x0009e8000800000d */
[----:B0-----:R-:W5:Y:S04]  /*b570*/  LDL.LU R39, [R1+0x438] ;  /* 0x0004380001277983 */ /* 0x001f680000300800 */
[----:B-1----:R-:W5:Y:S04]  /*b580*/  LDL.LU R36, [R1+0x434] ;  /* 0x0004340001247983 */ /* 0x002f680000300800 */
[----:B------:R0:W2:Y:S04]  /*b590*/  @P1 LDG.E.U8 R169, desc[UR26][R126.64] ;  /* 0x0000001a7ea91981 */ /* 0x0000a8000c1e1100 */
[----:B----4-:R-:W5:Y:S04]  /*b5a0*/  LDL.LU R37, [R1+0x430] ;  /* 0x0004300001257983 */ /* 0x010f680000300800 */
        /* <DEDUP_REMOVED lines=11> */
[----:B------:R1:W4:Y:S01]  /*b660*/  @P1 LDG.E.U8 R167, desc[UR26][R126.64] ;  /* 0x0000001a7ea71981 */ /* 0x000322000c1e1100 */
[----:B------:R-:W-:Y:S02]  /*b670*/  SEL R109, R159, R109, !P2 ;  /* 0x0000006d9f6d7207 */ /* 0x000fe40005000000 */
        /* <DEDUP_REMOVED lines=8> */
[----:B------:R-:W-:Y:S01]  /*b700*/  ISETP.GE.AND P3, PT, R100, RZ, PT ;  /* 0x000000ff6400720c */ /* 0x000fe20003f66270 */
[----:B------:R-:W-:Y:S01]  /*b710*/  IMAD R100, R109, UR8, RZ ;  /* 0x000000086d647c24 */ /* 0x000fe2000f8e02ff */
[C---:B------:R-:W-:Y:S01]  /*b720*/  SEL R110, R159.reuse, R110, !P2 ;  /* 0x0000006e9f6e7207 */ /* 0x040fe20005000000 */
[----:B------:R-:W-:Y:S01]  /*b730*/  STL [R1+0xa8], R108 ;  /* 0x0000a86c01007387 */ /* 0x000fe20000100800 */
[----:B------:R-:W-:Y:S02]  /*b740*/  PRMT R163, RZ, 0x7610, R163 ;  /* 0x00007610ffa37816 */ /* 0x000fe400000000a3 */
[----:B------:R-:W-:Y:S01]  /*b750*/  IADD3 R103, P6, PT, R100, R85, RZ ;  /* 0x0000005564677210 */ /* 0x000fe20007fde0ff */
[----:B------:R-:W-:Y:S01]  /*b760*/  IMAD R110, R110, UR8, RZ ;  /* 0x000000086e6e7c24 */ /* 0x000fe2000f8e02ff */
[----:B------:R0:W-:Y:S01]  /*b770*/  STL [R1+0xa4], R125 ;  /* 0x0000a47d01007387 */ /* 0x0001e20000100800 */
[----:B------:R-:W-:Y:S01]  /*b780*/  @P1 IMAD.MOV.U32 R109, RZ, RZ, R125 ;  /* 0x000000ffff6d1224 */ /* 0x000fe200078e007d */
[----:B------:R-:W-:-:S02]  /*b790*/  SEL R114, R159, R114, !P2 ;  /* 0x000000729f727207 */ /* 0x000fc40005000000 */
[----:B------:R1:W-:Y:S01]  /*b7a0*/  STS.U8 [R128+UR13+0x9f80], R35 ;  /* 0x009f802380007988 */ /* 0x0003e2000800000d */
[----:B------:R-:W-:Y:S02]  /*b7b0*/  PRMT R161, RZ, 0x7610, R161 ;  /* 0x00007610ffa17816 */ /* 0x000fe400000000a1 */
[----:B0-----:R-:W-:Y:S01]  /*b7c0*/  LEA.HI.X.SX32 R125, R100, R84, 0x1, P6 ;  /* 0x00000054647d7211 */ /* 0x001fe200030f0eff */
[----:B------:R0:W-:Y:S01]  /*b7d0*/  STS.U8 [R224+UR13], R200 ;  /* 0x000000c8e0007988 */ /* 0x0001e2000800000d */
[----:B------:R-:W-:-:S03]  /*b7e0*/  IADD3 R100, P6, PT, R110, R85, RZ ;  /* 0x000000556e647210 */ /* 0x000fc60007fde0ff */
[----:B-1----:R-:W5:Y:S01]  /*b7f0*/  LDL.LU R35, [R1+0x428] ;  /* 0x0004280001237983 */ /* 0x002f620000300800 */
[----:B------:R-:W-:-:S03]  /*b800*/  IMAD R114, R114, UR8, RZ ;  /* 0x0000000872727c24 */ /* 0x000fc6000f8e02ff */
[----:B------:R1:W2:Y:S04]  /*b810*/  @P1 LDG.E.U8 R163, desc[UR26][R108.64] ;  /* 0x0000001a6ca31981 */ /* 0x0002a8000c1e1100 */
[----:B0-----:R-:W5:Y:S01]  /*b820*/  LDL.LU R200, [R1+0x424] ;  /* 0x0004240001c87983 */ /* 0x001f620000300800 */
[----:B------:R-:W-:-:S03]  /*b830*/  SEL R116, R159, R116, !P2 ;  /* 0x000000749f747207 */ /* 0x000fc60005000000 */
[----:B------:R0:W-:Y:S01]  /*b840*/  STL [R1+0xc8], R103 ;  /* 0x0000c86701007387 */ /* 0x0001e20000100800 */
[----:B-1----:R-:W-:Y:S02]  /*b850*/  @P1 IMAD.MOV.U32 R108, RZ, RZ, R103 ;  /* 0x000000ffff6c1224 */ /* 0x002fe400078e0067 */
[----:B------:R-:W-:Y:S01]  /*b860*/  @P1 IMAD.MOV.U32 R109, RZ, RZ, R125 ;  /* 0x000000ffff6d1224 */ /* 0x000fe200078e007d */
[----:B------:R-:W-:Y:S01]  /*b870*/  STL [R1+0xc4], R125 ;  /* 0x0000c47d01007387 */ /* 0x000fe20000100800 */
[----:B------:R-:W-:-:S03]  /*b880*/  PRMT R162, RZ, 0x7610, R162 ;  /* 0x00007610ffa27816 */ /* 0x000fc600000000a2 */
[----:B------:R1:W-:Y:S01]  /*b890*/  STS.U8 [R224+UR13+0x200], R199 ;  /* 0x000200c7e0007988 */ /* 0x0003e2000800000d */
[----:B0-----:R-:W-:-:S03]  /*b8a0*/  LEA.HI.X.SX32 R103, R110, R84, 0x1, P6 ;  /* 0x000000546e677211 */ /* 0x001fc600030f0eff */
[----:B------:R0:W-:Y:S01]  /*b8b0*/  STS.U8 [R224+UR13+0x400], R184 ;  /* 0x000400b8e0007988 */ /* 0x0001e2000800000d */
[----:B------:R-:W-:-:S03]  /*b8c0*/  IMAD R116, R116, UR8, RZ ;  /* 0x0000000874747c24 */ /* 0x000fc6000f8e02ff */
[----:B------:R0:W2:Y:S04]  /*b8d0*/  @P1 LDG.E.U8 R161, desc[UR26][R108.64] ;  /* 0x0000001a6ca11981 */ /* 0x0000a8000c1e1100 */
[----:B-1----:R-:W5:Y:S04]  /*b8e0*/  LDL.LU R199, [R1+0x420] ;  /* 0x0004200001c77983 */ /* 0x002f680000300800 */
[----:B0-----:R-:W5:Y:S01]  /*b8f0*/  LDL.LU R184, [R1+0x41c] ;  /* 0x00041c0001b87983 */ /* 0x001f620000300800 */
[----:B------:R-:W-:-:S03]  /*b900*/  @P1 IMAD.MOV.U32 R108, RZ, RZ, R100 ;  /* 0x000000ffff6c1224 */ /* 0x000fc600078e0064 */
[----:B------:R0:W-:Y:S01]  /*b910*/  STL [R1+0xe8], R100 ;  /* 0x0000e86401007387 */ /* 0x0001e20000100800 */
[----:B------:R-:W-:-:S03]  /*b920*/  @P1 IMAD.MOV.U32 R109, RZ, RZ, R103 ;  /* 0x000000ffff6d1224 */ /* 0x000fc600078e0067 */
[----:B------:R1:W-:Y:S04]  /*b930*/  STL [R1+0xe4], R103 ;  /* 0x0000e46701007387 */ /* 0x0003e80000100800 */
[----:B------:R1:W-:Y:S01]  /*b940*/  STS.U8 [R224+UR13+0x600], R183 ;  /* 0x000600b7e0007988 */ /* 0x0003e2000800000d */
[----:B0-----:R-:W-:-:S03]  /*b950*/  IADD3 R100, P6, PT, R114, R85, RZ ;  /* 0x0000005572647210 */ /* 0x001fc60007fde0ff */
[----:B------:R0:W-:Y:S01]  /*b960*/  STS.U8 [R224+UR13+0x800], R82 ;  /* 0x00080052e0007988 */ /* 0x0001e2000800000d */
[----:B-1----:R-:W-:-:S03]  /*b970*/  LEA.HI.X.SX32 R103, R114, R84, 0x1, P6 ;  /* 0x0000005472677211 */ /* 0x002fc600030f0eff */
[----:B------:R1:W2:Y:S01]  /*b980*/  @P1 LDG.E.U8 R162, desc[UR26][R108.64] ;  /* 0x0000001a6ca21981 */ /* 0x0002a2000c1e1100 */
[----:B------:R-:W-:-:S03]  /*b990*/  SEL R117, R159, R117, !P2 ;  /* 0x000000759f757207 */ /* 0x000fc60005000000 */
[----:B------:R-:W5:Y:S04]  /*b9a0*/  LDL.LU R183, [R1+0x418] ;  /* 0x0004180001b77983 */ /* 0x000f680000300800 */
[----:B0-----:R-:W5:Y:S01]  /*b9b0*/  LDL.LU R82, [R1+0x414] ;  /* 0x0004140001527983 */ /* 0x001f620000300800 */
[----:B-1----:R-:W-:-:S03]  /*b9c0*/  @P1 IMAD.MOV.U32 R108, RZ, RZ, R100 ;  /* 0x000000ffff6c1224 */ /* 0x002fc600078e0064 */
[----:B------:R0:W-:Y:S01]  /*b9d0*/  STL [R1+0x108], R100 ;  /* 0x0001086401007387 */ /* 0x0001e20000100800 */
[----:B------:R-:W-:Y:S01]  /*b9e0*/  PRMT R158, RZ, 0x7610, R158 ;  /* 0x00007610ff9e7816 */ /* 0x000fe2000000009e */
[----:B------:R-:W-:Y:S02]  /*b9f0*/  @P1 IMAD.MOV.U32 R109, RZ, RZ, R103 ;  /* 0x000000ffff6d1224 */ /* 0x000fe400078e0067 */
[----:B------:R1:W-:Y:S01]  /*ba00*/  STL [R1+0x104], R103 ;  /* 0x0001046701007387 */ /* 0x0003e20000100800 */
[----:B------:R-:W-:Y:S01]  /*ba10*/  IMAD R117, R117, UR8, RZ ;  /* 0x0000000875757c24 */ /* 0x000fe2000f8e02ff */
[----:B------:R-:W-:Y:S02]  /*ba20*/  SEL R119, R159, R119, !P2 ;  /* 0x000000779f777207 */ /* 0x000fe40005000000 */
[----:B------:R1:W-:Y:S01]  /*ba30*/  STS.U8 [R224+UR13+0xa00], R33 ;  /* 0x000a0021e0007988 */ /* 0x0003e2000800000d */
[----:B0-----:R-:W-:-:S03]  /*ba40*/  IADD3 R100, P6, PT, R116, R85, RZ ;  /* 0x0000005574647210 */ /* 0x001fc60007fde0ff */
[----:B------:R0:W2:Y:S01]  /*ba50*/  @P1 LDG.E.U8 R158, desc[UR26][R108.64] ;  /* 0x0000001a6c9e1981 */ /* 0x0000a2000c1e1100 */
[----:B-1----:R-:W-:-:S03]  /*ba60*/  LEA.HI.X.SX32 R103, R116, R84, 0x1, P6 ;  /* 0x0000005474677211 */ /* 0x002fc600030f0eff */
[----:B------:R1:W-:Y:S01]  /*ba70*/  STS.U8 [R224+UR13+0xc00], R31 ;  /* 0x000c001fe0007988 */ /* 0x0003e2000800000d */
[----:B------:R-:W-:-:S03]  /*ba80*/  PRMT R160, RZ, 0x7610, R160 ;  /* 0x00007610ffa07816 */ /* 0x000fc600000000a0 */
[----:B------:R-:W5:Y:S01]  /*ba90*/  LDL.LU R33, [R1+0x410] ;  /* 0x0004100001217983 */ /* 0x000f620000300800 */
[----:B0-----:R-:W-:Y:S02]  /*baa0*/  @P1 IMAD.MOV.U32 R108, RZ, RZ, R100 ;  /* 0x000000ffff6c1224 */ /* 0x001fe400078e0064 */
[----:B------:R-:W-:Y:S01]  /*bab0*/  @P1 IMAD.MOV.U32 R109, RZ, RZ, R103 ;  /* 0x000000ffff6d1224 */ /* 0x000fe200078e0067 */
[----:B-1----:R-:W5:Y:S01]  /*bac0*/  LDL.LU R31, [R1+0x40c] ;  /* 0x00040c00011f7983 */ /* 0x002f620000300800 */
[----:B------:R-:W-:-:S03]  /*bad0*/  IMAD R119, R119, UR8, RZ ;  /* 0x0000000877777c24 */ /* 0x000fc6000f8e02ff */
[----:B------:R0:W-:Y:S04]  /*bae0*/  STL [R1+0x130], R100 ;  /* 0x0001306401007387 */ /* 0x0001e80000100800 */
[----:B------:R1:W-:Y:S04]  /*baf0*/  STL [R1+0x124], R103 ;  /* 0x0001246701007387 */ /* 0x0003e80000100800 */
[----:B------:R3:W-:Y:S01]  /*bb00*/  STS.U8 [R224+UR13+0xe00], R32 ;  /* 0x000e0020e0007988 */ /* 0x0007e2000800000d */
[----:B0-----:R-:W-:-:S03]  /*bb10*/  IADD3 R100, P6, PT, R117, R85, RZ ;  /* 0x0000005575647210 */ /* 0x001fc60007fde0ff */
[----:B------:R0:W-:Y:S01]  /*bb20*/  STS.U8 [R224+UR13+0x1000], R29 ;  /* 0x0010001de0007988 */ /* 0x0001e2000800000d */
[----:B-1----:R-:W-:-:S03]  /*bb30*/  LEA.HI.X.SX32 R103, R117, R84, 0x1, P6 ;  /* 0x0000005475677211 */ /* 0x002fc600030f0eff */
[----:B------:R1:W2:Y:S01]  /*bb40*/  @P1 LDG.E.U8 R160, desc[UR26][R108.64] ;  /* 0x0000001a6ca01981 */ /* 0x0002a2000c1e1100 */
[----:B------:R-:W-:-:S03]  /*bb50*/  SEL R121, R159, R121, !P2 ;  /* 0x000000799f797207 */ /* 0x000fc60005000000 */
[----:B---3--:R-:W5:Y:S04]  /*bb60*/  LDL.LU R32, [R1+0x408] ;  /* 0x0004080001207983 */ /* 0x008f680000300800 */
        /* <DEDUP_REMOVED lines=14> */
[----:B---3--:R-:W5:Y:S01]  /*bc50*/  LDL.LU R30, [R1+0x400] ;  /* 0x00040000011e7983 */ /* 0x008f620000300800 */
        /* <DEDUP_REMOVED lines=72> */
[----:B------:R-:W-:-:S03]  /*c0e0*/  @P1 IMAD.MOV.U32 R109, RZ, RZ, R103 ;  /* 0x000000ffff6d1224 */ /* 0x000fc600078e0067 */
[----:B------:R1:W-:Y:S01]  /*c0f0*/  STS.U8 [R224+UR13+0x2a00], R140 ;  /* 0x002a008ce0007988 */ /* 0x0003e2000800000d */
[----:B------:R-:W-:Y:S01]  /*c100*/  IMAD R96, R96, UR8, RZ ;  /* 0x0000000860607c24 */ /* 0x000fe2000f8e02ff */
[----:B0-----:R-:W-:Y:S02]  /*c110*/  IADD3 R100, P6, PT, R118, R85, RZ ;  /* 0x0000005576647210 */ /* 0x001fe40007fde0ff */
[----:B------:R0:W-:Y:S01]  /*c120*/  STL [R1+0x24c], R103 ;  /* 0x00024c6701007387 */ /* 0x0001e20000100800 */
[----:B-1----:R-:W-:-:S03]  /*c130*/  PRMT R140, RZ, 0x7610, R140 ;  /* 0x00007610ff8c7816 */ /* 0x002fc6000000008c */
[----:B------:R1:W-:Y:S01]  /*c140*/  STS.U8 [R224+UR13+0x2c00], R181 ;  /* 0x002c00b5e0007988 */ /* 0x0003e2000800000d */
[----:B------:R-:W-:-:S03]  /*c150*/  SEL R97, R159, R97, !P2 ;  /* 0x000000619f617207 */ /* 0x000fc60005000000 */
[----:B------:R3:W2:Y:S01]  /*c160*/  @P1 LDG.E.U8 R140, desc[UR26][R108.64] ;  /* 0x0000001a6c8c1981 */ /* 0x0006a2000c1e1100 */
[----:B0-----:R-:W-:-:S03]  /*c170*/  LEA.HI.X.SX32 R103, R118, R84, 0x1, P6 ;  /* 0x0000005476677211 */ /* 0x001fc600030f0eff */
[----:B-1----:R-:W5:Y:S04]  /*c180*/  LDL.LU R181, [R1+0x3c8] ;  /* 0x0003c80001b57983 */ /* 0x002f680000300800 */
[----:B------:R0:W-:Y:S01]  /*c190*/  STL [R1+0x268], R100 ;  /* 0x0002686401007387 */ /* 0x0001e20000100800 */
[----:B---3--:R-:W-:-:S03]  /*c1a0*/  @P1 IMAD.MOV.U32 R109, RZ, RZ, R103 ;  /* 0x000000ffff6d1224 */ /* 0x008fc600078e0067 */
[----:B------:R1:W-:Y:S01]  /*c1b0*/  STL [R1+0x264], R103 ;  /* 0x0002646701007387 */ /* 0x0003e20000100800 */
[----:B------:R-:W-:Y:S01]  /*c1c0*/  @P1 IMAD.MOV.U32 R108, RZ, RZ, R100 ;  /* 0x000000ffff6c1224 */ /* 0x000fe200078e0064 */
[----:B------:R-:W-:Y:S02]  /*c1d0*/  SEL R94, R159, R94, !P2 ;  /* 0x0000005e9f5e7207 */ /* 0x000fe40005000000 */
[----:B------:R3:W-:Y:S01]  /*c1e0*/  STS.U8 [R224+UR13+0x2e00], R11 ;  /* 0x002e000be0007988 */ /* 0x0007e2000800000d */
[----:B0-----:R-:W-:Y:S01]  /*c1f0*/  IMAD R100, R97, UR8, RZ ;  /* 0x0000000861647c24 */ /* 0x001fe2000f8e02ff */
[C---:B-1----:R-:W-:Y:S02]  /*c200*/  IADD3 R103, P6, PT, R96.reuse, R85, RZ ;  /* 0x0000005560677210 */ /* 0x042fe40007fde0ff */
[----:B------:R0:W-:Y:S01]  /*c210*/  STS.U8 [R224+UR13+0x3000], R81 ;  /* 0x00300051e0007988 */ /* 0x0001e2000800000d */
[----:B------:R-:W-:Y:S02]  /*c220*/  PRMT R141, RZ, 0x7610, R141 ;  /* 0x00007610ff8d7816 */ /* 0x000fe4000000008d */
[----:B------:R-:W-:Y:S01]  /*c230*/  LEA.HI.X.SX32 R110, R96, R84, 0x1, P6 ;  /* 0x00000054606e7211 */ /* 0x000fe200030f0eff */
[----:B---3--:R-:W5:Y:S01]  /*c240*/  LDL.LU R11, [R1+0x3c4] ;  /* 0x0003c400010b7983 */ /* 0x008f620000300800 */
[----:B------:R-:W-:Y:S01]  /*c250*/  @P1 IMAD.MOV.U32 R96, RZ, RZ, R103 ;  /* 0x000000ffff601224 */ /* 0x000fe200078e0067 */
[----:B------:R-:W-:Y:S01]  /*c260*/  PRMT R138, RZ, 0x7610, R138 ;  /* 0x00007610ff8a7816 */ /* 0x000fe2000000008a */
[----:B------:R-:W-:Y:S01]  /*c270*/  IMAD R94, R94, UR8, RZ ;  /* 0x000000085e5e7c24 */ /* 0x000fe2000f8e02ff */
[----:B------:R1:W3:Y:S04]  /*c280*/  @P1 LDG.E.U8 R141, desc[UR26][R108.64] ;  /* 0x0000001a6c8d1981 */ /* 0x0002e8000c1e1100 */
[----:B0-----:R-:W5:Y:S01]  /*c290*/  LDL.LU R81, [R1+0x3c0] ;  /* 0x0003c00001517983 */ /* 0x001f620000300800 */
[----:B------:R-:W-:-:S03]  /*c2a0*/  @P1 IMAD.MOV.U32 R97, RZ, RZ, R110 ;  /* 0x000000ffff611224 */ /* 0x000fc600078e006e */
[----:B------:R0:W-:Y:S04]  /*c2b0*/  STL [R1+0x280], R103 ;  /* 0x0002806701007387 */ /* 0x0001e80000100800 */
[----:B------:R-:W-:Y:S04]  /*c2c0*/  STL [R1+0x27c], R110 ;  /* 0x00027c6e01007387 */ /* 0x000fe80000100800 */
[----:B------:R4:W-:Y:S01]  /*c2d0*/  STS.U8 [R224+UR13+0x3200], R18 ;  /* 0x00320012e0007988 */ /* 0x0009e2000800000d */
[----:B0-----:R-:W-:-:S03]  /*c2e0*/  IADD3 R103, P6, PT, R100, R85, RZ ;  /* 0x0000005564677210 */ /* 0x001fc60007fde0ff */
[----:B------:R0:W-:Y:S01]  /*c2f0*/  STS.U8 [R224+UR13+0x3400], R19 ;  /* 0x00340013e0007988 */ /* 0x0001e2000800000d */
[----:B-1----:R-:W-:Y:S02]  /*c300*/  LEA.HI.X.SX32 R108, R100, R84, 0x1, P6 ;  /* 0x00000054646c7211 */ /* 0x002fe400030f0eff */
[----:B------:R-:W-:Y:S01]  /*c310*/  IADD3 R100, P6, PT, R94, R85, RZ ;  /* 0x000000555e647210 */ /* 0x000fe20007fde0ff */
[----:B------:R1:W2:Y:S04]  /*c320*/  @P1 LDG.E.U8 R138, desc[UR26][R96.64] ;  /* 0x0000001a608a1981 */ /* 0x0002a8000c1e1100 */
[----:B----4-:R-:W5:Y:S04]  /*c330*/  LDL.LU R18, [R1+0x3bc] ;  /* 0x0003bc0001127983 */ /* 0x010f680000300800 */
[----:B0-----:R-:W5:Y:S01]  /*c340*/  LDL.LU R19, [R1+0x3b8] ;  /* 0x0003b80001137983 */ /* 0x001f620000300800 */
[----:B-1----:R-:W-:-:S03]  /*c350*/  @P1 IMAD.MOV.U32 R96, RZ, RZ, R103 ;  /* 0x000000ffff601224 */ /* 0x002fc600078e0067 */
[----:B------:R0:W-:Y:S01]  /*c360*/  STL [R1+0x298], R103 ;  /* 0x0002986701007387 */ /* 0x0001e20000100800 */
[----:B------:R-:W-:Y:S01]  /*c370*/  SEL R95, R159, R95, !P2 ;  /* 0x0000005f9f5f7207 */ /* 0x000fe20005000000 */
[----:B------:R-:W-:Y:S01]  /*c380*/  @P1 IMAD.MOV.U32 R97, RZ, RZ, R108 ;  /* 0x000000ffff611224 */ /* 0x000fe200078e006c */
[----:B------:R-:W-:Y:S02]  /*c390*/  PRMT R139, RZ, 0x7610, R139 ;  /* 0x00007610ff8b7816 */ /* 0x000fe4000000008b */
[----:B0-----:R-:W-:Y:S01]  /*c3a0*/  LEA.HI.X.SX32 R103, R94, R84, 0x1, P6 ;  /* 0x000000545e677211 */ /* 0x001fe200030f0eff */
[----:B------:R-:W-:Y:S01]  /*c3b0*/  IMAD R95, R95, UR8, RZ ;  /* 0x000000085f5f7c24 */ /* 0x000fe2000f8e02ff */
[----:B------:R-:W-:Y:S02]  /*c3c0*/  ISETP.GE.AND P6, PT, R102, RZ, PT ;  /* 0x000000ff6600720c */ /* 0x000fe40003fc6270 */
[----:B------:R0:W4:Y:S01]  /*c3d0*/  @P1 LDG.E.U8 R139, desc[UR26][R96.64] ;  /* 0x0000001a608b1981 */ /* 0x000122000c1e1100 */
[----:B------:R-:W-:Y:S01]  /*c3e0*/  PRMT R137, RZ, 0x7610, R137 ;  /* 0x00007610ff897816 */ /* 0x000fe20000000089 */
[----:B0-----:R-:W-:-:S02]  /*c3f0*/  @P1 IMAD.MOV.U32 R96, RZ, RZ, R100 ;  /* 0x000000ffff601224 */ /* 0x001fc400078e0064 */
[----:B------:R-:W-:-:S07]  /*c400*/  @P1 IMAD.MOV.U32 R97, RZ, RZ, R103 ;  /* 0x000000ffff611224 */ /* 0x000fce00078e0067 */
[----:B------:R-:W-:Y:S01]  /*c410*/  @!P6 IMAD.MOV R89, RZ, RZ, -R89 ;  /* 0x000000ffff59e224 */ /* 0x000fe200078e0a59 */
[----:B------:R-:W-:Y:S01]  /*c420*/  IADD3 R94, P6, PT, R95, R85, RZ ;  /* 0x000000555f5e7210 */ /* 0x000fe20007fde0ff */
[----:B------:R0:W2:Y:S03]  /*c430*/  @P1 LDG.E.U8 R137, desc[UR26][R96.64] ;  /* 0x0000001a60891981 */ /* 0x0000a6000c1e1100 */
[----:B------:R-:W-:Y:S01]  /*c440*/  SEL R89, R159, R89, !P2 ;  /* 0x000000599f597207 */ /* 0x000fe20005000000 */
[----:B------:R-:W-:Y:S01]  /*c450*/  STL [R1+0x294], R108 ;  /* 0x0002946c01007387 */ /* 0x000fe20000100800 */
[----:B0-----:R-:W-:Y:S02]  /*c460*/  LEA.HI.X.SX32 R96, R95, R84, 0x1, P6 ;  /* 0x000000545f607211 */ /* 0x001fe400030f0eff */
[----:B------:R-:W-:Y:S01]  /*c470*/  ISETP.GT.U32.AND P6, PT, R88, R91, PT ;  /* 0x0000005b5800720c */ /* 0x000fe20003fc4070 */
[----:B------:R0:W-:Y:S04]  /*c480*/  STS.U8 [R224+UR13+0x3600], R16 ;  /* 0x00360010e0007988 */ /* 0x0001e8000800000d */
[----:B------:R1:W-:Y:S04]  /*c490*/  STS.U8 [R224+UR13+0x3800], R17 ;  /* 0x00380011e0007988 */ /* 0x0003e8000800000d */
[----:B------:R1:W-:Y:S04]  /*c4a0*/  STS.U8 [R224+UR13+0x3a00], R14 ;  /* 0x003a000ee0007988 */ /* 0x0003e8000800000d */
[----:B0-----:R-:W5:Y:S04]  /*c4b0*/  LDL.LU R16, [R1+0x3b4] ;  /* 0x0003b40001107983 */ /* 0x001f680000300800 */
[----:B-1----:R-:W5:Y:S01]  /*c4c0*/  LDL.LU R17, [R1+0x3b0] ;  /* 0x0003b00001117983 */ /* 0x002f620000300800 */
[----:B------:R-:W-:-:S03]  /*c4d0*/  IMAD R89, R89, UR8, RZ ;  /* 0x0000000859597c24 */ /* 0x000fc6000f8e02ff */
[----:B------:R-:W5:Y:S04]  /*c4e0*/  LDL.LU R14, [R1+0x3ac] ;  /* 0x0003ac00010e7983 */ /* 0x000f680000300800 */
[----:B------:R-:W-:Y:S04]  /*c4f0*/  STL [R1+0x2b0], R100 ;  /* 0x0002b06401007387 */ /* 0x000fe80000100800 */
[----:B------:R-:W-:Y:S04]  /*c500*/  STL [R1+0x2ac], R103 ;  /* 0x0002ac6701007387 */ /* 0x000fe80000100800 */
[----:B------:R0:W-:Y:S04]  /*c510*/  STS.U8 [R224+UR13+0x3c00], R15 ;  /* 0x003c000fe0007988 */ /* 0x0001e8000800000d */
[----:B------:R1:W-:Y:S01]  /*c520*/  STS.U8 [R224+UR13+0x3e00], R12 ;  /* 0x003e000ce0007988 */ /* 0x0003e2000800000d */
[----:B------:R-:W-:-:S03]  /*c530*/  @P1 IMAD.MOV.U32 R95, RZ, RZ, R96 ;  /* 0x000000ffff5f1224 */ /* 0x000fc600078e0060 */
[----:B------:R1:W-:Y:S04]  /*c540*/  STS.U8 [R99+UR13+0x80], R13 ;  /* 0x0000800d63007988 */ /* 0x0003e8000800000d */
[----:B0-----:R-:W5:Y:S01]  /*c550*/  LDL.LU R15, [R1+0x3a8] ;  /* 0x0003a800010f7983 */ /* 0x001f620000300800 */
[----:B------:R-:W-:-:S03]  /*c560*/  @!P6 IMAD.IADD R91, R91, 0x1, -R88 ;  /* 0x000000015b5be824 */ /* 0x000fc600078e0a58 */
[----:B-1----:R-:W5:Y:S04]  /*c570*/  LDL.LU R12, [R1+0x3a4] ;  /* 0x0003a400010c7983 */ /* 0x002f680000300800 */
[----:B------:R-:W5:Y:S04]  /*c580*/  LDL.LU R13, [R1+0x3a0] ;  /* 0x0003a000010d7983 */ /* 0x000f680000300800 */
[----:B------:R-:W-:Y:S04]  /*c590*/  STL [R1+0x2c8], R94 ;  /* 0x0002c85e01007387 */ /* 0x000fe80000100800 */
[----:B------:R0:W-:Y:S02]  /*c5a0*/  STL [R1+0x2c4], R96 ;  /* 0x0002c46001007387 */ /* 0x0001e40000100800 */
[----:B0-----:R-:W-:-:S04]  /*c5b0*/  IADD3 R96, P6, PT, R89, R85, RZ ;  /* 0x0000005559607210 */ /* 0x001fc80007fde0ff */
[----:B------:R-:W-:Y:S02]  /*c5c0*/  LEA.HI.X.SX32 R97, R89, R84, 0x1, P6 ;  /* 0x0000005459617211 */ /* 0x000fe400030f0eff */
[----:B------:R-:W-:Y:S02]  /*c5d0*/  ISETP.GT.U32.AND P6, PT, R88, R91, PT ;  /* 0x0000005b5800720c */ /* 0x000fe40003fc4070 */
[----:B------:R-:W-:Y:S02]  /*c5e0*/  PRMT R136, RZ, 0x7610, R136 ;  /* 0x00007610ff887816 */ /* 0x000fe40000000088 */
[----:B------:R-:W-:-:S04]  /*c5f0*/  PRMT R135, RZ, 0x7610, R135 ;  /* 0x00007610ff877816 */ /* 0x000fc80000000087 */
[----:B------:R0:W2:Y:S05]  /*c600*/  @P1 LDG.E.U8 R136, desc[UR26][R94.64] ;  /* 0x0000001a5e881981 */ /* 0x0000aa000c1e1100 */
[----:B------:R-:W-:Y:S01]  /*c610*/  @!P6 IMAD.IADD R91, R91, 0x1, -R88 ;  /* 0x000000015b5be824 */ /* 0x000fe200078e0a58 */
[----:B------:R-:W-:-:S03]  /*c620*/  ISETP.GT.U32.AND P6, PT, R88, R92, PT ;  /* 0x0000005c5800720c */ /* 0x000fc60003fc4070 */
[----:B------:R-:W-:-:S05]  /*c630*/  @!P4 IMAD.MOV R91, RZ, RZ, -R91 ;  /* 0x000000ffff5bc224 */ /* 0x000fca00078e0a5b */
[----:B------:R-:W-:Y:S01]  /*c640*/  SEL R91, R159, R91, !P2 ;  /* 0x0000005b9f5b7207 */ /* 0x000fe20005000000 */
[----:B0-----:R-:W-:-:S04]  /*c650*/  @P1 IMAD.MOV.U32 R94, RZ, RZ, R96 ;  /* 0x000000ffff5e1224 */ /* 0x001fc800078e0060 */
[----:B------:R-:W-:Y:S02]  /*c660*/  IMAD R91, R91, UR8, RZ ;  /* 0x000000085b5b7c24 */ /* 0x000fe4000f8e02ff */
[----:B------:R-:W-:Y:S02]  /*c670*/  @P1 IMAD.MOV.U32 R95, RZ, RZ, R97 ;  /* 0x000000ffff5f1224 */ /* 0x000fe400078e0061 */
[----:B------:R-:W-:Y:S01]  /*c680*/  @!P6 IMAD.IADD R92, R92, 0x1, -R88 ;  /* 0x000000015c5ce824 */ /* 0x000fe200078e0a58 */
[C---:B------:R-:W-:Y:S02]  /*c690*/  IADD3 R89, P6, PT, R91.reuse, R85, RZ ;  /* 0x000000555b597210 */ /* 0x040fe40007fde0ff */
[----:B------:R-:W-:Y:S01]  /*c6a0*/  ISETP.GT.U32.AND P4, PT, R88, R90, PT ;  /* 0x0000005a5800720c */ /* 0x000fe20003f84070 */
[----:B------:R0:W2:Y:S02]  /*c6b0*/  @P1 LDG.E.U8 R135, desc[UR26][R94.64] ;  /* 0x0000001a5e871981 */ /* 0x0000a4000c1e1100 */
[----:B0-----:R-:W-:-:S02]  /*c6c0*/  LEA.HI.X.SX32 R94, R91, R84, 0x1, P6 ;  /* 0x000000545b5e7211 */ /* 0x001fc400030f0eff */
[----:B------:R-:W-:-:S08]  /*c6d0*/  ISETP.GT.U32.AND P6, PT, R88, R92, PT ;  /* 0x0000005c5800720c */ /* 0x000fd00003fc4070 */
[----:B------:R-:W-:-:S05]  /*c6e0*/  @!P4 IMAD.IADD R90, R90, 0x1, -R88 ;  /* 0x000000015a5ac824 */ /* 0x000fca00078e0a58 */
[----:B------:R-:W-:Y:S01]  /*c6f0*/  ISETP.GT.U32.AND P4, PT, R88, R90, PT ;  /* 0x0000005a5800720c */ /* 0x000fe20003f84070 */
[----:B------:R-:W-:-:S04]  /*c700*/  @!P6 IMAD.IADD R92, R92, 0x1, -R88 ;  /* 0x000000015c5ce824 */ /* 0x000fc800078e0a58 */
[----:B------:R-:W-:Y:S01]  /*c710*/  @!P5 IMAD.MOV R92, RZ, RZ, -R92 ;  /* 0x000000ffff5cd224 */ /* 0x000fe200078e0a5c */
[----:B------:R0:W-:Y:S04]  /*c720*/  STS.U8 [R99+UR13+0x280], R195 ;  /* 0x000280c363007988 */ /* 0x0001e8000800000d */
[----:B------:R-:W-:Y:S01]  /*c730*/  SEL R92, R159, R92, !P2 ;  /* 0x0000005c9f5c7207 */ /* 0x000fe20005000000 */
[----:B------:R1:W-:Y:S02]  /*c740*/  STS.U8 [R99+UR13+0x480], R196 ;  /* 0x000480c463007988 */ /* 0x0003e4000800000d */
[----:B------:R-:W-:Y:S02]  /*c750*/  @!P4 IMAD.IADD R90, R90, 0x1, -R88 ;  /* 0x000000015a5ac824 */ /* 0x000fe400078e0a58 */
[----:B0-----:R-:W5:Y:S01]  /*c760*/  LDL.LU R195, [R1+0x39c] ;  /* 0x00039c0001c37983 */ /* 0x001f620000300800 */
[----:B------:R-:W-:-:S03]  /*c770*/  IMAD R92, R92, UR8, RZ ;  /* 0x000000085c5c7c24 */ /* 0x000fc6000f8e02ff */
[----:B------:R-:W-:Y:S04]  /*c780*/  STL [R1+0x2e0], R96 ;  /* 0x0002e06001007387 */ /* 0x000fe80000100800 */
[----:B------:R-:W-:Y:S01]  /*c790*/  STL [R1+0x2dc], R97 ;  /* 0x0002dc6101007387 */ /* 0x000fe20000100800 */
[----:B------:R-:W-:-:S03]  /*c7a0*/  @P1 IMAD.MOV.U32 R95, RZ, RZ, R94 ;  /* 0x000000ffff5f1224 */ /* 0x000fc600078e005e */
[----:B-1----:R-:W5:Y:S04]  /*c7b0*/  LDL.LU R196, [R1+0x398] ;  /* 0x0003980001c47983 */ /* 0x002f680000300800 */
[----:B------:R0:W-:Y:S01]  /*c7c0*/  STS.U8 [R99+UR13+0x680], R179 ;  /* 0x000680b363007988 */ /* 0x0001e2000800000d */
[----:B------:R-:W-:-:S03]  /*c7d0*/  @!P3 IMAD.MOV R90, RZ, RZ, -R90 ;  /* 0x000000ffff5ab224 */ /* 0x000fc600078e0a5a */
[----:B------:R1:W-:Y:S01]  /*c7e0*/  STS.U8 [R99+UR13+0x880], R134 ;  /* 0x0008808663007988 */ /* 0x0003e2000800000d */
[----:B------:R-:W-:Y:S01]  /*c7f0*/  IADD3 R91, P3, PT, R92, R85, RZ ;  /* 0x000000555c5b7210 */ /* 0x000fe20007f7e0ff */
[----:B------:R-:W3:Y:S02]  /*c800*/  S2R R224, SR_TID.X ;  /* 0x0000000000e07919 */ /* 0x000ee40000002100 */
[----:B0-----:R-:W5:Y:S01]  /*c810*/  LDL.LU R179, [R1+0x394] ;  /* 0x0003940001b37983 */ /* 0x001f620000300800 */
[----:B-1----:R-:W-:-:S03]  /*c820*/  PRMT R134, RZ, 0x7610, R134 ;  /* 0x00007610ff867816 */ /* 0x002fc60000000086 */
[----:B------:R-:W-:Y:S04]  /*c830*/  STL [R1+0x2f8], R89 ;  /* 0x0002f85901007387 */ /* 0x000fe80000100800 */
[----:B------:R0:W-:Y:S02]  /*c840*/  STL [R1+0x2f4], R94 ;  /* 0x0002f45e01007387 */ /* 0x0001e40000100800 */
[----:B0-----:R-:W-:Y:S01]  /*c850*/  @P1 IMAD.MOV.U32 R94, RZ, RZ, R89 ;  /* 0x000000ffff5e1224 */ /* 0x001fe200078e0059 */
[----:B------:R-:W-:Y:S01]  /*c860*/  SEL R89, R159, R90, !P2 ;  /* 0x0000005a9f597207 */ /* 0x000fe20005000000 */
[----:B------:R0:W-:Y:S04]  /*c870*/  STS.U8 [R99+UR13+0xa80], R180 ;  /* 0x000a80b463007988 */ /* 0x0001e8000800000d */
[----:B------:R1:W2:Y:S01]  /*c880*/  @P1 LDG.E.U8 R134, desc[UR26][R94.64] ;  /* 0x0000001a5e861981 */ /* 0x0002a2000c1e1100 */
[----:B------:R-:W-:-:S03]  /*c890*/  @P1 IMAD.MOV.U32 R90, RZ, RZ, R91 ;  /* 0x000000ffff5a1224 */ /* 0x000fc600078e005b */
[----:B------:R3:W-:Y:S01]  /*c8a0*/  STS.U8 [R99+UR13+0xc80], R132 ;  /* 0x000c808463007988 */ /* 0x0007e2000800000d */
[----:B------:R-:W-:-:S03]  /*c8b0*/  IMAD R89, R89, UR8, RZ ;  /* 0x0000000859597c24 */ /* 0x000fc6000f8e02ff */
[----:B0-----:R-:W5:Y:S01]  /*c8c0*/  LDL.LU R180, [R1+0x390] ;  /* 0x0003900001b47983 */ /* 0x001f620000300800 */
[----:B-1----:R-:W-:-:S03]  /*c8d0*/  LEA.HI.X.SX32 R94, R92, R84, 0x1, P3 ;  /* 0x000000545c5e7211 */ /* 0x002fc600018f0eff */
[----:B------:R0:W-:Y:S01]  /*c8e0*/  STL [R1+0x310], R91 ;  /* 0x0003105b01007387 */ /* 0x0001e20000100800 */
[----:B---3--:R-:W-:Y:S01]  /*c8f0*/  PRMT R132, RZ, 0x7610, R132 ;  /* 0x00007610ff847816 */ /* 0x008fe20000000084 */
[----:B0-----:R-:W-:Y:S01]  /*c900*/  @P1 IMAD.MOV.U32 R91, RZ, RZ, R94 ;  /* 0x000000ffff5b1224 */ /* 0x001fe200078e005e */
[----:B------:R-:W-:-:S04]  /*c910*/  PRMT R133, RZ, 0x7610, R133 ;  /* 0x00007610ff857816 */ /* 0x000fc80000000085 */
[----:B------:R0:W3:Y:S04]  /*c920*/  @P1 LDG.E.U8 R132, desc[UR26][R90.64] ;  /* 0x0000001a5a841981 */ /* 0x0000e8000c1e1100 */
[----:B------:R-:W-:Y:S01]  /*c930*/  STL [R1+0x30c], R94 ;  /* 0x00030c5e01007387 */ /* 0x000fe20000100800 */
[----:B0-----:R-:W-:-:S03]  /*c940*/  IADD3 R90, P3, PT, R89, R85, RZ ;  /* 0x00000055595a7210 */ /* 0x001fc60007f7e0ff */
[----:B------:R0:W-:Y:S01]  /*c950*/  STS.U8 [R99+UR13+0xe80], R111 ;  /* 0x000e806f63007988 */ /* 0x0001e2000800000d */
[----:B------:R-:W-:-:S03]  /*c960*/  LEA.HI.X.SX32 R91, R89, R84, 0x1, P3 ;  /* 0x00000054595b7211 */ /* 0x000fc600018f0eff */
[----:B------:R1:W-:Y:S01]  /*c970*/  STS.U8 [R99+UR13+0x1080], R20 ;  /* 0x0010801463007988 */ /* 0x0003e2000800000d */
[----:B------:R-:W-:-:S03]  /*c980*/  LOP3.LUT R89, R87, 0x6, RZ, 0xfc, !PT ;  /* 0x0000000657597812 */ /* 0x000fc600078efcff */
[----:B------:R4:W2:Y:S04]  /*c990*/  @P1 LDG.E.U8 R133, desc[UR26][R90.64] ;  /* 0x0000001a5a851981 */ /* 0x0008a8000c1e1100 */
[----:B0-----:R-:W5:Y:S04]  /*c9a0*/  LDL.LU R111, [R1+0x38c] ;  /* 0x00038c00016f7983 */ /* 0x001f680000300800 */
[----:B-1----:R-:W5:Y:S04]  /*c9b0*/  LDL.LU R20, [R1+0x388] ;  /* 0x0003880001147983 */ /* 0x002f680000300800 */
[----:B------:R4:W-:Y:S01]  /*c9c0*/  STL [R1+0x328], R90 ;  /* 0x0003285a01007387 */ /* 0x0009e20000100800 */
[----:B------:R-:W-:-:S03]  /*c9d0*/  LEA.HI R224, R224, R0, RZ, 0x1a ;  /* 0x00000000e0e07211 */ /* 0x000fc600078fd0ff */
[----:B------:R0:W-:Y:S01]  /*c9e0*/  STL [R1+0x324], R91 ;  /* 0x0003245b01007387 */ /* 0x0001e20000100800 */
[----:B----4-:R-:W-:Y:S01]  /*c9f0*/  IABS R90, R89 ;  /* 0x00000059005a7213 */ /* 0x010fe20000000000 */
[----:B------:R-:W-:-:S04]  /*ca00*/  VIADD R92, R224, 0xe ;  /* 0x0000000ee05c7836 */ /* 0x000fc80000000000 */
[----:B0-----:R-:W-:Y:S01]  /*ca10*/  IMAD.HI.U32 R91, R86, R90, RZ ;  /* 0x0000005a565b7227 */ /* 0x001fe200078e00ff */
[----:B------:R-:W-:-:S03]  /*ca20*/  ISETP.GE.AND P5, PT, R89, RZ, PT ;  /* 0x000000ff5900720c */ /* 0x000fc60003fa6270 */
[----:B------:R-:W-:-:S04]  /*ca30*/  IMAD.MOV R91, RZ, RZ, -R91 ;  /* 0x000000ffff5b7224 */ /* 0x000fc800078e0a5b */
[----:B------:R-:W-:Y:S01]  /*ca40*/  IMAD R89, R88, R91, R90 ;  /* 0x0000005b58597224 */ /* 0x000fe200078e025a */
[----:B------:R-:W-:-:S04]  /*ca50*/  IABS R91, R92 ;  /* 0x0000005c005b7213 */ /* 0x000fc80000000000 */
[----:B------:R-:W-:Y:S01]  /*ca60*/  ISETP.GT.U32.AND P4, PT, R88, R89, PT ;  /* 0x000000595800720c */ /* 0x000fe20003f84070 */
[----:B------:R-:W-:-:S04]  /*ca70*/  IMAD.HI.U32 R90, R86, R91, RZ ;  /* 0x0000005b565a7227 */ /* 0x000fc800078e00ff */
[----:B------:R-:W-:-:S04]  /*ca80*/  IMAD.MOV R90, RZ, RZ, -R90 ;  /* 0x000000ffff5a7224 */ /* 0x000fc800078e0a5a */
[----:B------:R-:W-:Y:S01]  /*ca90*/  IMAD R90, R88, R90, R91 ;  /* 0x0000005a585a7224 */ /* 0x000fe200078e025b */
[----:B------:R-:W-:-:S03]  /*caa0*/  LOP3.LUT R91, R87, 0x16, RZ, 0xfc, !PT ;  /* 0x00000016575b7812 */ /* 0x000fc600078efcff */
[----:B------:R-:W-:Y:S01]  /*cab0*/  @!P4 IMAD.IADD R89, R89, 0x1, -R88 ;  /* 0x000000015959c824 */ /* 0x000fe200078e0a58 */
[----:B------:R-:W-:Y:S02]  /*cac0*/  ISETP.GT.U32.AND P6, PT, R88, R90, PT ;  /* 0x0000005a5800720c */ /* 0x000fe40003fc4070 */
[----:B------:R-:W-:Y:S02]  /*cad0*/  ISETP.GE.AND P3, PT, R92, RZ, PT ;  /* 0x000000ff5c00720c */ /* 0x000fe40003f66270 */
[----:B------:R-:W-:Y:S02]  /*cae0*/  ISETP.GT.U32.AND P4, PT, R88, R89, PT ;  /* 0x000000595800720c */ /* 0x000fe40003f84070 */
[----:B------:R-:W-:Y:S01]  /*caf0*/  IABS R92, R91 ;  /* 0x0000005b005c7213 */ /* 0x000fe20000000000 */
[----:B------:R-:W-:-:S04]  /*cb00*/  VIADD R95, R224, 0x1e ;  /* 0x0000001ee05f7836 */ /* 0x000fc80000000000 */
[----:B------:R-:W-:-:S04]  /*cb10*/  IMAD.HI.U32 R94, R86, R92, RZ ;  /* 0x0000005c565e7227 */ /* 0x000fc800078e00ff */
[----:B------:R-:W-:Y:S02]  /*cb20*/  @!P6 IMAD.IADD R90, R90, 0x1, -R88 ;  /* 0x000000015a5ae824 */ /* 0x000fe400078e0a58 */
[----:B------:R-:W-:Y:S02]  /*cb30*/  IMAD.MOV R94, RZ, RZ, -R94 ;  /* 0x000000ffff5e7224 */ /* 0x000fe400078e0a5e */
[----:B------:R-:W-:Y:S01]  /*cb40*/  @!P4 IMAD.IADD R89, R89, 0x1, -R88 ;  /* 0x000000015959c824 */ /* 0x000fe200078e0a58 */
[C---:B------:R-:W-:Y:S02]  /*cb50*/  ISETP.GT.U32.AND P6, PT, R88.reuse, R90, PT ;  /* 0x0000005a5800720c */ /* 0x040fe40003fc4070 */
[----:B------:R-:W-:Y:S01]  /*cb60*/  ISETP.GE.AND P4, PT, R91, RZ, PT ;  /* 0x000000ff5b00720c */ /* 0x000fe20003f86270 */
[----:B------:R-:W-:Y:S01]  /*cb70*/  IMAD R91, R88, R94, R92 ;  /* 0x0000005e585b7224 */ /* 0x000fe200078e025c */
[----:B------:R-:W-:Y:S01]  /*cb80*/  IABS R94, R95 ;  /* 0x0000005f005e7213 */ /* 0x000fe20000000000 */
[----:B------:R-:W-:-:S04]  /*cb90*/  IMAD.MOV.U32 R123, RZ, RZ, R89 ;  /* 0x000000ffff7b7224 */ /* 0x000fc800078e0059 */
[----:B------:R-:W-:-:S04]  /*cba0*/  IMAD.HI.U32 R92, R86, R94, RZ ;  /* 0x0000005e565c7227 */ /* 0x000fc800078e00ff */
[----:B------:R-:W-:Y:S01]  /*cbb0*/  @!P5 IMAD.MOV R123, RZ, RZ, -R123 ;  /* 0x000000ffff7bd224 */ /* 0x000fe200078e0a7b */
[----:B------:R-:W-:Y:S01]  /*cbc0*/  ISETP.GT.U32.AND P5, PT, R88, R91, PT ;  /* 0x0000005b5800720c */ /* 0x000fe20003fa4070 */
[----:B------:R-:W-:Y:S02]  /*cbd0*/  IMAD.MOV R89, RZ, RZ, -R92 ;  /* 0x000000ffff597224 */ /* 0x000fe400078e0a5c */
[----:B------:R-:W-:Y:S02]  /*cbe0*/  @!P6 IMAD.IADD R90, R90, 0x1, -R88 ;  /* 0x000000015a5ae824 */ /* 0x000fe400078e0a58 */
[----:B------:R-:W-:Y:S02]  /*cbf0*/  IMAD R89, R88, R89, R94 ;  /* 0x0000005958597224 */ /* 0x000fe400078e025e */
[----:B------:R-:W-:-:S04]  /*cc00*/  IMAD.MOV.U32 R128, RZ, RZ, R90 ;  /* 0x000000ffff807224 */ /* 0x000fc800078e005a */
[----:B------:R-:W-:Y:S01]  /*cc10*/  @!P3 IMAD.MOV R128, RZ, RZ, -R128 ;  /* 0x000000ffff80b224 */ /* 0x000fe200078e0a80 */
[----:B------:R-:W-:Y:S01]  /*cc20*/  ISETP.GT.U32.AND P3, PT, R88, R89, PT ;  /* 0x000000595800720c */ /* 0x000fe20003f64070 */
[----:B------:R-:W-:Y:S01]  /*cc30*/  @!P5 IMAD.IADD R91, R91, 0x1, -R88 ;  /* 0x000000015b5bd824 */ /* 0x000fe200078e0a58 */
[----:B------:R-:W-:-:S04]  /*cc40*/  LOP3.LUT R92, R87, 0x26, RZ, 0xfc, !PT ;  /* 0x00000026575c7812 */ /* 0x000fc800078efcff */
[----:B------:R-:W-:Y:S02]  /*cc50*/  ISETP.GT.U32.AND P5, PT, R88, R91, PT ;  /* 0x0000005b5800720c */ /* 0x000fe40003fa4070 */
[----:B------:R-:W-:Y:S02]  /*cc60*/  IABS R94, R92 ;  /* 0x0000005c005e7213 */ /* 0x000fe40000000000 */
[----:B------:R-:W-:-:S03]  /*cc70*/  ISETP.GE.AND P6, PT, R95, RZ, PT ;  /* 0x000000ff5f00720c */ /* 0x000fc60003fc6270 */
[----:B------:R-:W-:Y:S01]  /*cc80*/  IMAD.HI.U32 R95, R86, R94, RZ ;  /* 0x0000005e565f7227 */ /* 0x000fe200078e00ff */
[----:B------:R-:W-:-:S03]  /*cc90*/  PRMT R165, RZ, 0x7610, R165 ;  /* 0x00007610ffa57816 */ /* 0x000fc600000000a5 */
[--C-:B------:R-:W-:Y:S02]  /*cca0*/  @!P3 IMAD.IADD R89, R89, 0x1, -R88.reuse ;  /* 0x000000015959b824 */ /* 0x100fe400078e0a58 */
[----:B------:R-:W-:Y:S01]  /*ccb0*/  IMAD.MOV R90, RZ, RZ, -R95 ;  /* 0x000000ffff5a7224 */ /* 0x000fe200078e0a5f */
[----:B------:R0:W4:Y:S01]  /*ccc0*/  @P1 LDG.E.U8 R165, desc[UR26][R126.64] ;  /* 0x0000001a7ea51981 */ /* 0x000122000c1e1100 */
[----:B------:R-:W-:Y:S01]  /*ccd0*/  VIADD R95, R224, 0x2e ;  /* 0x0000002ee05f7836 */ /* 0x000fe20000000000 */
[C---:B------:R-:W-:Y:S01]  /*cce0*/  ISETP.GT.U32.AND P3, PT, R88.reuse, R89, PT ;  /* 0x000000595800720c */ /* 0x040fe20003f64070 */
[----:B------:R-:W-:Y:S02]  /*ccf0*/  @!P5 IMAD.IADD R91, R91, 0x1, -R88 ;  /* 0x000000015b5bd824 */ /* 0x000fe400078e0a58 */
[----:B------:R-:W-:Y:S01]  /*cd00*/  IMAD R90, R88, R90, R94 ;  /* 0x0000005a585a7224 */ /* 0x000fe200078e025e */
[----:B------:R-:W-:Y:S01]  /*cd10*/  IABS R94, R95 ;  /* 0x0000005f005e7213 */ /* 0x000fe20000000000 */
[----:B0-----:R-:W-:Y:S01]  /*cd20*/  IMAD.MOV.U32 R127, RZ, RZ, R91 ;  /* 0x000000ffff7f7224 */ /* 0x001fe200078e005b */
[----:B------:R-:W-:-:S03]  /*cd30*/  ISETP.GE.AND P5, PT, R92, RZ, PT ;  /* 0x000000ff5c00720c */ /* 0x000fc60003fa6270 */
[----:B------:R-:W-:-:S04]  /*cd40*/  IMAD.HI.U32 R92, R86, R94, RZ ;  /* 0x0000005e565c7227 */ /* 0x000fc800078e00ff */
[----:B------:R-:W-:Y:S01]  /*cd50*/  @!P4 IMAD.MOV R127, RZ, RZ, -R127 ;  /* 0x000000ffff7fc224 */ /* 0x000fe200078e0a7f */
[C---:B------:R-:W-:Y:S01]  /*cd60*/  ISETP.GT.U32.AND P4, PT, R88.reuse, R90, PT ;  /* 0x0000005a5800720c */ /* 0x040fe20003f84070 */
        /* <DEDUP_REMOVED lines=11> */
[----:B------:R-:W-:-:S04]  /*ce20*/  IMAD.HI.U32 R95, R86, R94, RZ ;  /* 0x0000005e565f7227 */ /* 0x000fc800078e00ff */
[--C-:B------:R-:W-:Y:S02]  /*ce30*/  @!P6 IMAD.IADD R91, R91, 0x1, -R88.reuse ;  /* 0x000000015b5be824 */ /* 0x100fe400078e0a58 */
[----:B------:R-:W-:Y:S02]  /*ce40*/  IMAD.MOV R89, RZ, RZ, -R95 ;  /* 0x000000ffff597224 */ /* 0x000fe400078e0a5f */
[----:B------:R-:W-:Y:S01]  /*ce50*/  VIADD R95, R224, 0x3e ;  /* 0x0000003ee05f7836 */ /* 0x000fe20000000000 */
[----:B------:R-:W-:Y:S01]  /*ce60*/  ISETP.GT.U32.AND P6, PT, R88, R91, PT ;  /* 0x0000005b5800720c */ /* 0x000fe20003fc4070 */
[----:B------:R-:W-:Y:S02]  /*ce70*/  @!P4 IMAD.IADD R90, R90, 0x1, -R88 ;  /* 0x000000015a5ac824 */ /* 0x000fe400078e0a58 */
[----:B------:R-:W-:Y:S01]  /*ce80*/  IMAD R89, R88, R89, R94 ;  /* 0x0000005958597224 */ /* 0x000fe200078e025e */
[----:B------:R-:W-:Y:S01]  /*ce90*/  IABS R94, R95 ;  /* 0x0000005f005e7213 */ /* 0x000fe20000000000 */
[----:B------:R-:W-:Y:S01]  /*cea0*/  IMAD.MOV.U32 R125, RZ, RZ, R90 ;  /* 0x000000ffff7d7224 */ /* 0x000fe200078e005a */
        /* <DEDUP_REMOVED lines=19> */
[C---:B------:R-:W-:Y:S01]  /*cfe0*/  ISETP.GT.U32.AND P3, PT, R88.reuse, R90, PT ;  /* 0x0000005a5800720c */ /* 0x040fe20003f64070 */
[----:B------:R-:W-:Y:S02]  /*cff0*/  @!P5 IMAD.IADD R89, R89, 0x1, -R88 ;  /* 0x000000015959d824 */ /* 0x000fe400078e0a58 */
[----:B------:R-:W-:Y:S01]  /*d000*/  IMAD R91, R88, R91, R94 ;  /* 0x0000005b585b7224 */ /* 0x000fe200078e025e */
[----:B------:R-:W-:Y:S01]  /*d010*/  IABS R94, R95 ;  /* 0x0000005f005e7213 */ /* 0x000fe20000000000 */
[----:B------:R-:W-:Y:S01]  /*d020*/  IMAD.MOV.U32 R122, RZ, RZ, R89 ;  /* 0x000000ffff7a7224 */ /* 0x000fe200078e0059 */
[----:B------:R-:W-:-:S03]  /*d030*/  ISETP.GE.AND P5, PT, R92, RZ, PT ;  /* 0x000000ff5c00720c */ /* 0x000fc60003fa6270 */
        /* <DEDUP_REMOVED lines=124> */
[----:B------:R-:W-:Y:S01]  /*d800*/  @!P6 IMAD.IADD R91, R91, 0x1, -R88 ;  /* 0x000000015b5be824 */ /* 0x000fe200078e0a58 */
[----:B--2---:R0:W-:Y:S01]  /*d810*/  STS.U8 [R99+UR13+0x3a80], R107 ;  /* 0x003a806b63007988 */ /* 0x0041e2000800000d */
[----:B------:R-:W-:Y:S01]  /*d820*/  IMAD R90, R88, R90, R94 ;  /* 0x0000005a585a7224 */ /* 0x000fe200078e025e */
[----:B------:R-:W-:Y:S01]  /*d830*/  LOP3.LUT R92, R87, 0xa6, RZ, 0xfc, !PT ;  /* 0x000000a6575c7812 */ /* 0x000fe200078efcff */
[----:B0-----:R-:W-:-:S06]  /*d840*/  IMAD.MOV.U32 R107, RZ, RZ, R91 ;  /* 0x000000ffff6b7224 */ /* 0x001fcc00078e005b */
[----:B------:R-:W-:Y:S02]  /*d850*/  @!P5 IMAD.IADD R89, R89, 0x1, -R88 ;  /* 0x000000015959d824 */ /* 0x000fe400078e0a58 */
[----:B------:R-:W-:Y:S01]  /*d860*/  @!P3 IMAD.MOV R107, RZ, RZ, -R107 ;  /* 0x000000ffff6bb224 */ /* 0x000fe200078e0a6b */
[C---:B------:R-:W-:Y:S02]  /*d870*/  ISETP.GT.U32.AND P3, PT, R88.reuse, R90, PT ;  /* 0x0000005a5800720c */ /* 0x040fe40003f64070 */
        /* <DEDUP_REMOVED lines=8> */
[----:B------:R-:W-:Y:S01]  /*d900*/  @!P5 IMAD.IADD R89, R89, 0x1, -R88 ;  /* 0x000000015959d824 */ /* 0x000fe200078e0a58 */
[----:B------:R-:W-:Y:S01]  /*d910*/  ISETP.GE.AND P5, PT, R92, RZ, PT ;  /* 0x000000ff5c00720c */ /* 0x000fe20003fa6270 */
[----:B------:R-:W-:Y:S01]  /*d920*/  IMAD R92, R88, R91, R94 ;  /* 0x0000005b585c7224 */ /* 0x000fe200078e025e */
[----:B------:R0:W-:Y:S01]  /*d930*/  STS.U8 [R99+UR13+0x3680], R104 ;  /* 0x0036806863007988 */ /* 0x0001e2000800000d */
[----:B------:R-:W-:-:S05]  /*d940*/  IABS R94, R95 ;  /* 0x0000005f005e7213 */ /* 0x000fca0000000000 */
[----:B------:R-:W-:-:S04]  /*d950*/  IMAD.HI.U32 R91, R86, R94, RZ ;  /* 0x0000005e565b7227 */ /* 0x000fc800078e00ff */
[----:B0-----:R-:W-:-:S04]  /*d960*/  IMAD.MOV.U32 R104, RZ, RZ, R89 ;  /* 0x000000ffff687224 */ /* 0x001fc800078e0059 */
        /* <DEDUP_REMOVED lines=21> */
[----:B------:R-:W-:Y:S01]  /*dac0*/  IABS R94, R95 ;  /* 0x0000005f005e7213 */ /* 0x000fe20000000000 */
[----:B------:R-:W-:-:S04]  /*dad0*/  IMAD.MOV.U32 R102, RZ, RZ, R92 ;  /* 0x000000ffff667224 */ /* 0x000fc800078e005c */
        /* <DEDUP_REMOVED lines=25> */
[----:B------:R-:W-:Y:S02]  /*dc70*/  IMAD.MOV R89, RZ, RZ, -R89 ;  /* 0x000000ffff597224 */ /* 0x000fe400078e0a59 */
[----:B------:R-:W-:Y:S02]  /*dc80*/  @!P3 IMAD.IADD R92, R92, 0x1, -R88 ;  /* 0x000000015c5cb824 */ /* 0x000fe400078e0a58 */
[----:B------:R-:W-:Y:S01]  /*dc90*/  @!P4 IMAD.MOV R97, RZ, RZ, -R97 ;  /* 0x000000ffff61c224 */ /* 0x000fe200078e0a61 */
[C---:B------:R-:W-:Y:S01]  /*dca0*/  ISETP.GT.U32.AND P4, PT, R88.reuse, R90, PT ;  /* 0x0000005a5800720c */ /* 0x040fe20003f84070 */
[----:B------:R-:W-:Y:S02]  /*dcb0*/  IMAD R89, R88, R89, R94 ;  /* 0x0000005958597224 */ /* 0x000fe400078e025e */
[----:B------:R-:W-:-:S04]  /*dcc0*/  IMAD.MOV.U32 R96, RZ, RZ, R92 ;  /* 0x000000ffff607224 */ /* 0x000fc800078e005c */
[----:B------:R-:W-:Y:S01]  /*dcd0*/  @!P6 IMAD.MOV R96, RZ, RZ, -R96 ;  /* 0x000000ffff60e224 */ /* 0x000fe200078e0a60 */
[----:B------:R-:W-:Y:S02]  /*dce0*/  ISETP.GT.U32.AND P6, PT, R88, R89, PT ;  /* 0x000000595800720c */ /* 0x000fe40003fc4070 */
[----:B------:R-:W-:-:S03]  /*dcf0*/  LOP3.LUT R94, R87, 0xd6, RZ, 0xfc, !PT ;  /* 0x000000d6575e7812 */ /* 0x000fc600078efcff */
[----:B------:R-:W-:Y:S01]  /*dd00*/  @!P4 IMAD.IADD R90, R90, 0x1, -R88 ;  /* 0x000000015a5ac824 */ /* 0x000fe200078e0a58 */
[----:B------:R-:W-:-:S04]  /*dd10*/  IABS R91, R94 ;  /* 0x0000005e005b7213 */ /* 0x000fc80000000000 */
[----:B------:R-:W-:-:S03]  /*dd20*/  ISETP.GT.U32.AND P4, PT, R88, R90, PT ;  /* 0x0000005a5800720c */ /* 0x000fc60003f84070 */
[----:B------:R-:W-:Y:S01]  /*dd30*/  @!P6 IMAD.IADD R89, R89, 0x1, -R88 ;  /* 0x000000015959e824 */ /* 0x000fe200078e0a58 */
[----:B------:R0:W-:Y:S01]  /*dd40*/  STS.U8 [R99+UR13+0x1280], R9 ;  /* 0x0012800963007988 */ /* 0x0001e2000800000d */
[----:B------:R-:W-:-:S03]  /*dd50*/  IMAD.HI.U32 R92, R86, R91, RZ ;  /* 0x0000005b565c7227 */ /* 0x000fc600078e00ff */
[----:B------:R-:W-:Y:S01]  /*dd60*/  ISETP.GT.U32.AND P6, PT, R88, R89, PT ;  /* 0x000000595800720c */ /* 0x000fe20003fc4070 */
[----:B------:R-:W-:Y:S01]  /*dd70*/  STS.U8 [R99+UR13+0x1480], R10 ;  /* 0x0014800a63007988 */ /* 0x000fe2000800000d */
[----:B------:R-:W-:-:S03]  /*dd80*/  IMAD.MOV R92, RZ, RZ, -R92 ;  /* 0x000000ffff5c7224 */ /* 0x000fc600078e0a5c */
[----:B------:R-:W-:Y:S04]  /*dd90*/  STS.U8 [R99+UR13+0x1680], R7 ;  /* 0x0016800763007988 */ /* 0x000fe8000800000d */
        /* <DEDUP_REMOVED lines=8> */
[----:B------:R1:W-:Y:S04]  /*de20*/  STS.U8 [R99+UR13+0x2880], R168 ;  /* 0x002880a863007988 */ /* 0x0003e8000800000d */
        /* <DEDUP_REMOVED lines=8> */
[----:B------:R-:W-:Y:S01]  /*deb0*/  STS.U8 [R99+UR13+0x3e80], R146 ;  /* 0x003e809263007988 */ /* 0x000fe2000800000d */
[----:B------:R-:W-:-:S02]  /*dec0*/  @!P4 IMAD.IADD R90, R90, 0x1, -R88 ;  /* 0x000000015a5ac824 */ /* 0x000fc400078e0a58 */
[----:B------:R-:W-:Y:S01]  /*ded0*/  IMAD R91, R88, R92, R91 ;  /* 0x0000005c585b7224 */ /* 0x000fe200078e025b */
[----:B------:R2:W-:Y:S01]  /*dee0*/  STS.U8 [R101+UR13+0x700], R129 ;  /* 0x0007008165007988 */ /* 0x0005e2000800000d */
[----:B------:R-:W-:Y:S01]  /*def0*/  ISETP.GE.AND P4, PT, R94, RZ, PT ;  /* 0x000000ff5e00720c */ /* 0x000fe20003f86270 */
[----:B------:R-:W-:Y:S01]  /*df00*/  @!P6 IMAD.IADD R89, R89, 0x1, -R88 ;  /* 0x000000015959e824 */ /* 0x000fe200078e0a58 */
[----:B------:R-:W-:Y:S01]  /*df10*/  ISETP.GE.AND P3, PT, R95, RZ, PT ;  /* 0x000000ff5f00720c */ /* 0x000fe20003f66270 */
[----:B0-----:R-:W5:Y:S01]  /*df20*/  LDL.LU R9, [R1+0x384] ;  /* 0x0003840001097983 */ /* 0x001f620000300800 */
[----:B------:R-:W-:Y:S01]  /*df30*/  SEL R123, R159, R123, !P2 ;  /* 0x0000007b9f7b7207 */ /* 0x000fe20005000000 */
[----:B-1----:R-:W0:Y:S01]  /*df40*/  LDC R168, c[0x0][0x3a0] ;  /* 0x0000e800ffa87b82 */ /* 0x002e220000000800 */
[----:B--2---:R-:W-:Y:S01]  /*df50*/  VIADD R129, R224, 0xde ;  /* 0x000000dee0817836 */ /* 0x004fe20000000000 */
[----:B------:R-:W-:Y:S01]  /*df60*/  ISETP.GT.U32.AND P6, PT, R88, R91, PT ;  /* 0x0000005b5800720c */ /* 0x000fe20003fc4070 */
[----:B------:R-:W-:Y:S01]  /*df70*/  IMAD.MOV.U32 R95, RZ, RZ, R90 ;  /* 0x000000ffff5f7224 */ /* 0x000fe200078e005a */
[----:B------:R1:W-:Y:S02]  /*df80*/  STS.U8 [R101+UR13+0xb00], R130 ;  /* 0x000b008265007988 */ /* 0x0003e4000800000d */
[----:B------:R-:W-:-:S02]  /*df90*/  IABS R94, R129 ;  /* 0x00000081005e7213 */ /* 0x000fc40000000000 */
[C---:B------:R-:W-:Y:S01]  /*dfa0*/  SEL R216, R159.reuse, R128, !P2 ;  /* 0x000000809fd87207 */ /* 0x040fe20005000000 */
[----:B------:R-:W-:Y:S02]  /*dfb0*/  STS.U8 [R101+UR13+0x900], R131 ;  /* 0x0009008365007988 */ /* 0x000fe4000800000d */
[----:B------:R-:W-:Y:S01]  /*dfc0*/  IMAD.HI.U32 R92, R86, R94, RZ ;  /* 0x0000005e565c7227 */ /* 0x000fe200078e00ff */
[C---:B------:R-:W-:Y:S01]  /*dfd0*/  SEL R232, R159.reuse, R126, !P2 ;  /* 0x0000007e9fe87207 */ /* 0x040fe20005000000 */
[----:B------:R2:W-:Y:S02]  /*dfe0*/  STS.U8 [R101+UR13+0x100], R148 ;  /* 0x0001009465007988 */ /* 0x0005e4000800000d */
[----:B------:R-:W-:Y:S01]  /*dff0*/  IMAD.MOV R92, RZ, RZ, -R92 ;  /* 0x000000ffff5c7224 */ /* 0x000fe200078e0a5c */
[----:B------:R-:W-:Y:S01]  /*e000*/  SEL R240, R159, R125, !P2 ;  /* 0x0000007d9ff07207 */ /* 0x000fe20005000000 */
[----:B------:R0:W-:Y:S02]  /*e010*/  STS.U8 [R101+UR13+0x300], R147 ;  /* 0x0003009365007988 */ /* 0x0001e4000800000d */
[----:B------:R-:W-:-:S02]  /*e020*/  IMAD R92, R88, R92, R94 ;  /* 0x0000005c585c7224 */ /* 0x000fc400078e025e */
[----:B------:R-:W-:Y:S01]  /*e030*/  IMAD.MOV.U32 R94, RZ, RZ, R89 ;  /* 0x000000ffff5e7224 */ /* 0x000fe200078e0059 */
[----:B------:R0:W-:Y:S01]  /*e040*/  STS.U8 [R101+UR13+0x500], R150 ;  /* 0x0005009665007988 */ /* 0x0001e2000800000d */
[----:B------:R-:W-:Y:S02]  /*e050*/  @!P6 IMAD.IADD R91, R91, 0x1, -R88 ;  /* 0x000000015b5be824 */ /* 0x000fe400078e0a58 */
[----:B------:R-:W-:Y:S01]  /*e060*/  @!P3 IMAD.MOV R94, RZ, RZ, -R94 ;  /* 0x000000ffff5eb224 */ /* 0x000fe200078e0a5e */
[C---:B------:R-:W-:Y:S02]  /*e070*/  ISETP.GT.U32.AND P3, PT, R88.reuse, R92, PT ;  /* 0x0000005c5800720c */ /* 0x040fe40003f64070 */
[----:B------:R-:W-:Y:S01]  /*e080*/  SEL R248, R159, R124, !P2 ;  /* 0x0000007c9ff87207 */ /* 0x000fe20005000000 */
[----:B------:R0:W-:Y:S01]  /*e090*/  STS.U8 [R101+UR13+0xd00], R217 ;  /* 0x000d00d965007988 */ /* 0x0001e2000800000d */
[----:B------:R-:W-:Y:S02]  /*e0a0*/  ISETP.GT.U32.AND P6, PT, R88, R91, PT ;  /* 0x0000005b5800720c */ /* 0x000fe40003fc4070 */
[----:B------:R-:W-:-:S02]  /*e0b0*/  LOP3.LUT R89, R87, 0xe6, RZ, 0xfc, !PT ;  /* 0x000000e657597812 */ /* 0x000fc400078efcff */
[C---:B------:R-:W-:Y:S02]  /*e0c0*/  SEL R122, R159.reuse, R122, !P2 ;  /* 0x0000007a9f7a7207 */ /* 0x040fe40005000000 */
[C---:B------:R-:W-:Y:S02]  /*e0d0*/  SEL R121, R159.reuse, R121, !P2 ;  /* 0x000000799f797207 */ /* 0x040fe40005000000 */
[C---:B------:R-:W-:Y:S01]  /*e0e0*/  SEL R120, R159.reuse, R120, !P2 ;  /* 0x000000789f787207 */ /* 0x040fe20005000000 */
[--C-:B------:R-:W-:Y:S01]  /*e0f0*/  @!P3 IMAD.IADD R92, R92, 0x1, -R88.reuse ;  /* 0x000000015c5cb824 */ /* 0x100fe200078e0a58 */
[----:B------:R-:W-:Y:S02]  /*e100*/  IABS R90, R89 ;  /* 0x00000059005a7213 */ /* 0x000fe40000000000 */
[----:B------:R-:W-:Y:S01]  /*e110*/  SEL R119, R159, R119, !P2 ;  /* 0x000000779f777207 */ /* 0x000fe20005000000 */
[----:B------:R-:W-:Y:S01]  /*e120*/  @!P6 IMAD.IADD R91, R91, 0x1, -R88 ;  /* 0x000000015b5be824 */ /* 0x000fe200078e0a58 */
[----:B------:R-:W-:Y:S01]  /*e130*/  ISETP.GE.AND P6, PT, R89, RZ, PT ;  /* 0x000000ff5900720c */ /* 0x000fe20003fc6270 */
[----:B------:R-:W-:Y:S01]  /*e140*/  IMAD.HI.U32 R89, R86, R90, RZ ;  /* 0x0000005a56597227 */ /* 0x000fe200078e00ff */
[----:B------:R-:W-:-:S02]  /*e150*/  ISETP.GT.U32.AND P3, PT, R88, R92, PT ;  /* 0x0000005c5800720c */ /* 0x000fc40003f64070 */
[C---:B------:R-:W-:Y:S01]  /*e160*/  SEL R118, R159.reuse, R118, !P2 ;  /* 0x000000769f767207 */ /* 0x040fe20005000000 */
[----:B------:R-:W-:Y:S01]  /*e170*/  IMAD.MOV R89, RZ, RZ, -R89 ;  /* 0x000000ffff597224 */ /* 0x000fe200078e0a59 */
[C---:B------:R-:W-:Y:S02]  /*e180*/  SEL R117, R159.reuse, R117, !P2 ;  /* 0x000000759f757207 */ /* 0x040fe40005000000 */
[C---:B------:R-:W-:Y:S01]  /*e190*/  SEL R116, R159.reuse, R116, !P2 ;  /* 0x000000749f747207 */ /* 0x040fe20005000000 */
[----:B------:R-:W-:Y:S01]  /*e1a0*/  IMAD R90, R88, R89, R90 ;  /* 0x00000059585a7224 */ /* 0x000fe200078e025a */
[C---:B------:R-:W-:Y:S02]  /*e1b0*/  SEL R114, R159.reuse, R114, !P2 ;  /* 0x000000729f727207 */ /* 0x040fe40005000000 */
[C---:B------:R-:W-:Y:S02]  /*e1c0*/  SEL R110, R159.reuse, R110, !P2 ;  /* 0x0000006e9f6e7207 */ /* 0x040fe40005000000 */
[----:B------:R-:W-:Y:S01]  /*e1d0*/  SEL R146, R159, R96, !P2 ;  /* 0x000000609f927207 */ /* 0x000fe20005000000 */
[----:B------:R-:W-:Y:S01]  /*e1e0*/  @!P3 IMAD.IADD R92, R92, 0x1, -R88 ;  /* 0x000000015c5cb824 */ /* 0x000fe200078e0a58 */
[----:B------:R-:W-:Y:S01]  /*e1f0*/  ISETP.GT.U32.AND P3, PT, R88, R90, PT ;  /* 0x0000005a5800720c */ /* 0x000fe20003f64070 */
[----:B-1----:R-:W-:Y:S01]  /*e200*/  VIADD R130, R224, 0xee ;  /* 0x000000eee0827836 */ /* 0x002fe20000000000 */
[----:B------:R1:W-:Y:S01]  /*e210*/  STS.U8 [R101+UR13+0xf00], R225 ;  /* 0x000f00e165007988 */ /* 0x0003e2000800000d */
[----:B------:R-:W-:Y:S01]  /*e220*/  @!P5 IMAD.MOV R95, RZ, RZ, -R95 ;  /* 0x000000ffff5fd224 */ /* 0x000fe200078e0a5f */
[----:B------:R-:W-:-:S02]  /*e230*/  ISETP.GE.AND P5, PT, R129, RZ, PT ;  /* 0x000000ff8100720c */ /* 0x000fc40003fa6270 */
[----:B------:R-:W-:Y:S01]  /*e240*/  IABS R129, R130 ;  /* 0x0000008200817213 */ /* 0x000fe20000000000 */
[----:B------:R-:W5:Y:S04]  /*e250*/  LDL.LU R10, [R1+0x380] ;  /* 0x00038000010a7983 */ /* 0x000f680000300800 */
[----:B------:R-:W-:-:S04]  /*e260*/  IMAD.HI.U32 R89, R86, R129, RZ ;  /* 0x0000008156597227 */ /* 0x000fc800078e00ff */
[----:B------:R-:W-:Y:S02]  /*e270*/  @!P3 IMAD.IADD R90, R90, 0x1, -R88 ;  /* 0x000000015a5ab824 */ /* 0x000fe400078e0a58 */
[----:B------:R-:W-:Y:S02]  /*e280*/  @!P4 IMAD.MOV R91, RZ, RZ, -R91 ;  /* 0x000000ffff5bc224 */ /* 0x000fe400078e0a5b */
[----:B------:R-:W-:Y:S01]  /*e290*/  IMAD R123, R123, UR8, RZ ;  /* 0x000000087b7b7c24 */ /* 0x000fe2000f8e02ff */
[----:B------:R-:W-:Y:S01]  /*e2a0*/  ISETP.GT.U32.AND P3, PT, R88, R90, PT ;  /* 0x0000005a5800720c */ /* 0x000fe20003f64070 */
[----:B------:R-:W-:Y:S02]  /*e2b0*/  IMAD.MOV R89, RZ, RZ, -R89 ;  /* 0x000000ffff597224 */ /* 0x000fe400078e0a59 */
[----:B------:R-:W-:Y:S01]  /*e2c0*/  IMAD R216, R216, UR8, RZ ;  /* 0x00000008d8d87c24 */ /* 0x000fe2000f8e02ff */
[----:B------:R-:W-:Y:S01]  /*e2d0*/  SEL R224, R159, R127, !P2 ;  /* 0x0000007f9fe07207 */ /* 0x000fe20005000000 */
[----:B------:R-:W-:Y:S01]  /*e2e0*/  IMAD R89, R88, R89, R129 ;  /* 0x0000005958597224 */ /* 0x000fe200078e0281 */
[----:B------:R-:W-:Y:S01]  /*e2f0*/  LOP3.LUT R129, R87, 0xf6, RZ, 0xfc, !PT ;  /* 0x000000f657817812 */ /* 0x000fe200078efcff */
[----:B------:R-:W-:Y:S01]  /*e300*/  @!P5 IMAD.MOV R92, RZ, RZ, -R92 ;  /* 0x000000ffff5cd224 */ /* 0x000fe200078e0a5c */
[----:B------:R-:W-:-:S02]  /*e310*/  SEL R124, R159, R109, !P2 ;  /* 0x0000006d9f7c7207 */ /* 0x000fc40005000000 */
[C---:B------:R-:W-:Y:S02]  /*e320*/  SEL R125, R159.reuse, R108, !P2 ;  /* 0x0000006c9f7d7207 */ /* 0x040fe40005000000 */
[C---:B------:R-:W-:Y:S02]  /*e330*/  SEL R126, R159.reuse, R107, !P2 ;  /* 0x0000006b9f7e7207 */ /* 0x040fe40005000000 */
[C---:B------:R-:W-:Y:S02]  /*e340*/  SEL R128, R159.reuse, R103, !P2 ;  /* 0x000000679f807207 */ /* 0x040fe40005000000 */
[C---:B--2---:R-:W-:Y:S01]  /*e350*/  SEL R148, R159.reuse, R94, !P2 ;  /* 0x0000005e9f947207 */ /* 0x044fe20005000000 */
[----:B------:R-:W-:Y:S01]  /*e360*/  IMAD R232, R232, UR8, RZ ;  /* 0x00000008e8e87c24 */ /* 0x000fe2000f8e02ff */
[----:B------:R-:W-:Y:S01]  /*e370*/  IABS R87, R129 ;  /* 0x0000008100577213 */ /* 0x000fe20000000000 */
[----:B------:R-:W-:Y:S01]  /*e380*/  @!P3 IMAD.IADD R90, R90, 0x1, -R88 ;  /* 0x000000015a5ab824 */ /* 0x000fe200078e0a58 */
[----:B------:R-:W-:Y:S01]  /*e390*/  ISETP.GT.U32.AND P3, PT, R88, R89, PT ;  /* 0x000000595800720c */ /* 0x000fe20003f64070 */
[----:B------:R-:W-:Y:S01]  /*e3a0*/  IMAD R240, R240, UR8, RZ ;  /* 0x00000008f0f07c24 */ /* 0x000fe2000f8e02ff */
[C---:B0-----:R-:W-:Y:S01]  /*e3b0*/  SEL R147, R159.reuse, R95, !P2 ;  /* 0x0000005f9f937207 */ /* 0x041fe20005000000 */
[----:B------:R-:W-:Y:S01]  /*e3c0*/  IMAD.HI.U32 R86, R86, R87, RZ ;  /* 0x0000005756567227 */ /* 0x000fe200078e00ff */
[----:B------:R-:W5:Y:S03]  /*e3d0*/  LDL.LU R7, [R1+0x37c] ;  /* 0x00037c0001077983 */ /* 0x000f660000300800 */
[----:B------:R-:W-:Y:S01]  /*e3e0*/  IMAD.MOV R86, RZ, RZ, -R86 ;  /* 0x000000ffff567224 */ /* 0x000fe200078e0a56 */
[C---:B------:R-:W-:Y:S01]  /*e3f0*/  SEL R127, R159.reuse, R104, !P2 ;  /* 0x000000689f7f7207 */ /* 0x040fe20005000000 */
[----:B------:R-:W-:Y:S01]  /*e400*/  @!P6 IMAD.MOV R90, RZ, RZ, -R90 ;  /* 0x000000ffff5ae224 */ /* 0x000fe200078e0a5a */
[C---:B------:R-:W-:Y:S01]  /*e410*/  SEL R150, R159.reuse, R91, !P2 ;  /* 0x0000005b9f967207 */ /* 0x040fe20005000000 */
[C---:B------:R-:W-:Y:S01]  /*e420*/  IMAD R86, R88.reuse, R86, R87 ;  /* 0x0000005658567224 */ /* 0x040fe200078e0257 */
[----:B------:R-:W-:Y:S01]  /*e430*/  SEL R152, R159, R92, !P2 ;  /* 0x0000005c9f987207 */ /* 0x000fe20005000000 */
[----:B------:R-:W-:Y:S01]  /*e440*/  @!P3 IMAD.IADD R89, R89, 0x1, -R88 ;  /* 0x000000015959b824 */ /* 0x000fe200078e0a58 */
[----:B------:R-:W5:Y:S02]  /*e450*/  LDL.LU R8, [R1+0x378] ;  /* 0x0003780001087983 */ /* 0x000f640000300800 */
[----:B------:R-:W-:-:S02]  /*e460*/  ISETP.GT.U32.AND P3, PT, R88, R86, PT ;  /* 0x000000565800720c */ /* 0x000fc40003f64070 */
[----:B------:R-:W-:Y:S01]  /*e470*/  ISETP.GT.U32.AND P4, PT, R88, R89, PT ;  /* 0x000000595800720c */ /* 0x000fe20003f84070 */
[----:B------:R-:W-:Y:S01]  /*e480*/  IMAD R224, R224, UR8, RZ ;  /* 0x00000008e0e07c24 */ /* 0x000fe2000f8e02ff */
[----:B------:R-:W-:Y:S01]  /*e490*/  SEL R153, R159, R90, !P2 ;  /* 0x0000005a9f997207 */ /* 0x000fe20005000000 */
[----:B------:R-:W-:Y:S01]  /*e4a0*/  IMAD R248, R248, UR8, RZ ;  /* 0x00000008f8f87c24 */ /* 0x000fe2000f8e02ff */
[----:B------:R-:W-:Y:S01]  /*e4b0*/  PRMT R87, RZ, 0x7610, R87 ;  /* 0x00007610ff577816 */ /* 0x000fe20000000057 */
[----:B------:R-:W5:Y:S01]  /*e4c0*/  LDL.LU R5, [R1+0x374] ;  /* 0x0003740001057983 */ /* 0x000f620000300800 */
[----:B------:R-:W-:-:S03]  /*e4d0*/  PRMT R92, RZ, 0x7610, R92 ;  /* 0x00007610ff5c7816 */ /* 0x000fc6000000005c */
[----:B------:R-:W5:Y:S02]  /*e4e0*/  LDL.LU R6, [R1+0x370] ;  /* 0x0003700001067983 */ /* 0x000f640000300800 */
[--C-:B------:R-:W-:Y:S02]  /*e4f0*/  @!P3 IMAD.IADD R86, R86, 0x1, -R88.reuse ;  /* 0x000000015656b824 */ /* 0x100fe400078e0a58 */
[----:B------:R-:W-:Y:S01]  /*e500*/  @!P4 IMAD.IADD R89, R89, 0x1, -R88 ;  /* 0x000000015959c824 */ /* 0x000fe200078e0a58 */
[----:B------:R-:W5:Y:S02]  /*e510*/  LDL.LU R3, [R1+0x36c] ;  /* 0x00036c0001037983 */ /* 0x000f640000300800 */
[----:B------:R-:W-:Y:S02]  /*e520*/  ISETP.GT.U32.AND P3, PT, R88, R86, PT ;  /* 0x000000565800720c */ /* 0x000fe40003f64070 */
[----:B------:R-:W-:-:S11]  /*e530*/  ISETP.GE.AND P4, PT, R130, RZ, PT ;  /* 0x000000ff8200720c */ /* 0x000fd60003f86270 */
[----:B------:R-:W-:Y:S01]  /*e540*/  @!P3 IMAD.IADD R86, R86, 0x1, -R88 ;  /* 0x000000015656b824 */ /* 0x000fe200078e0a58 */
[----:B------:R-:W-:-:S04]  /*e550*/  IADD3 R209, P3, PT, R123, R85, RZ ;  /* 0x000000557bd17210 */ /* 0x000fc80007f7e0ff */
[----:B------:R-:W-:Y:S02]  /*e560*/  LEA.HI.X.SX32 R208, R123, R84, 0x1, P3 ;  /* 0x000000547bd07211 */ /* 0x000fe400018f0eff */
[----:B------:R-:W-:Y:S01]  /*e570*/  ISETP.GE.AND P3, PT, R129, RZ, PT ;  /* 0x000000ff8100720c */ /* 0x000fe20003f66270 */
[----:B------:R-:W-:Y:S01]  /*e580*/  @P1 IMAD.MOV.U32 R130, RZ, RZ, R209 ;  /* 0x000000ffff821224 */ /* 0x000fe200078e00d1 */
[----:B------:R-:W-:Y:S01]  /*e590*/  PRMT R123, RZ, 0x7610, R123 ;  /* 0x00007610ff7b7816 */ /* 0x000fe2000000007b */
[----:B------:R-:W-:Y:S02]  /*e5a0*/  @P1 IMAD.MOV.U32 R131, RZ, RZ, R208 ;  /* 0x000000ffff831224 */ /* 0x000fe400078e00d0 */
[----:B------:R-:W-:Y:S01]  /*e5b0*/  @!P4 IMAD.MOV R89, RZ, RZ, -R89 ;  /* 0x000000ffff59c224 */ /* 0x000fe200078e0a59 */
[C---:B------:R-:W-:Y:S02]  /*e5c0*/  SEL R129, R159.reuse, R102, !P2 ;  /* 0x000000669f817207 */ /* 0x040fe40005000000 */
[----:B------:R0:W2:Y:S05]  /*e5d0*/  @P1 LDG.E.U8 R123, desc[UR26][R130.64] ;  /* 0x0000001a827b1981 */ /* 0x0000aa000c1e1100 */
[----:B------:R-:W-:Y:S01]  /*e5e0*/  @!P3 IMAD.MOV R86, RZ, RZ, -R86 ;  /* 0x000000ffff56b224 */ /* 0x000fe200078e0a56 */
[----:B------:R-:W-:-:S02]  /*e5f0*/  SEL R154, R159, R89, !P2 ;  /* 0x000000599f9a7207 */ /* 0x000fc40005000000 */
[C---:B0-----:R-:W-:Y:S02]  /*e600*/  SEL R130, R159.reuse, R100, !P2 ;  /* 0x000000649f827207 */ /* 0x041fe40005000000 */
[C---:B------:R-:W-:Y:S02]  /*e610*/  SEL R131, R159.reuse, R97, !P2 ;  /* 0x000000619f837207 */ /* 0x040fe40005000000 */
[----:B------:R-:W-:Y:S02]  /*e620*/  SEL R159, R159, R86, !P2 ;  /* 0x000000569f9f7207 */ /* 0x000fe40005000000 */
[----:B------:R-:W-:-:S04]  /*e630*/  IADD3 R217, P2, PT, R216, R85, RZ ;  /* 0x00000055d8d97210 */ /* 0x000fc80007f5e0ff */
[----:B------:R-:W-:Y:S01]  /*e640*/  LEA.HI.X.SX32 R216, R216, R84, 0x1, P2 ;  /* 0x00000054d8d87211 */ /* 0x000fe200010f0eff */
[----:B------:R-:W-:Y:S01]  /*e650*/  @P1 IMAD.MOV.U32 R88, RZ, RZ, R217 ;  /* 0x000000ffff581224 */ /* 0x000fe200078e00d9 */
[----:B------:R-:W-:Y:S02]  /*e660*/  PRMT R86, RZ, 0x7610, R86 ;  /* 0x00007610ff567816 */ /* 0x000fe40000000056 */
[----:B-1----:R-:W-:Y:S01]  /*e670*/  IADD3 R225, P2, PT, R224, R85, RZ ;  /* 0x00000055e0e17210 */ /* 0x002fe20007f5e0ff */
[----:B------:R-:W-:-:S03]  /*e680*/  @P1 IMAD.MOV.U32 R89, RZ, RZ, R216 ;  /* 0x000000ffff591224 */ /* 0x000fc600078e00d8 */
[-C--:B------:R-:W-:Y:S02]  /*e690*/  LEA.HI.X.SX32 R224, R224, R84.reuse, 0x1, P2 ;  /* 0x00000054e0e07211 */ /* 0x080fe400010f0eff */
[----:B------:R0:W2:Y:S01]  /*e6a0*/  @P1 LDG.E.U8 R86, desc[UR26][R88.64] ;  /* 0x0000001a58561981 */ /* 0x0000a2000c1e1100 */
[C---:B------:R-:W-:Y:S01]  /*e6b0*/  IADD3 R233, P2, PT, R232.reuse, R85, RZ ;  /* 0x00000055e8e97210 */ /* 0x040fe20007f5e0ff */
[----:B------:R-:W-:Y:S02]  /*e6c0*/  @P1 IMAD.MOV.U32 R90, RZ, RZ, R225 ;  /* 0x000000ffff5a1224 */ /* 0x000fe400078e00e1 */
[----:B------:R-:W-:Y:S01]  /*e6d0*/  @P1 IMAD.MOV.U32 R91, RZ, RZ, R224 ;  /* 0x000000ffff5b1224 */ /* 0x000fe200078e00e0 */
[----:B------:R-:W-:Y:S02]  /*e6e0*/  LEA.HI.X.SX32 R232, R232, R84, 0x1, P2 ;  /* 0x00000054e8e87211 */ /* 0x000fe400010f0eff */
[----:B0-----:R-:W-:-:S06]  /*e6f0*/  PRMT R88, RZ, 0x7610, R88 ;  /* 0x00007610ff587816 */ /* 0x001fcc0000000058 */
[----:B------:R0:W2:Y:S01]  /*e700*/  @P1 LDG.E.U8 R88, desc[UR26][R90.64] ;  /* 0x0000001a5a581981 */ /* 0x0000a2000c1e1100 */
[C---:B------:R-:W-:Y:S01]  /*e710*/  IADD3 R241, P2, PT, R240.reuse, R85, RZ ;  /* 0x00000055f0f17210 */ /* 0x040fe20007f5e0ff */
[----:B0-----:R-:W-:Y:S02]  /*e720*/  @P1 IMAD.MOV.U32 R90, RZ, RZ, R233 ;  /* 0x000000ffff5a1224 */ /* 0x001fe400078e00e9 */
[----:B------:R-:W-:Y:S01]  /*e730*/  @P1 IMAD.MOV.U32 R91, RZ, RZ, R232 ;  /* 0x000000ffff5b1224 */ /* 0x000fe200078e00e8 */
[----:B------:R-:W-:-:S04]  /*e740*/  LEA.HI.X.SX32 R240, R240, R84, 0x1, P2 ;  /* 0x00000054f0f07211 */ /* 0x000fc800010f0eff */
[----:B------:R0:W2:Y:S01]  /*e750*/  @P1 LDG.E.U8 R87, desc[UR26][R90.64] ;  /* 0x0000001a5a571981 */ /* 0x0000a2000c1e1100 */
[C---:B------:R-:W-:Y:S01]  /*e760*/  IADD3 R249, P2, PT, R248.reuse, R85, RZ ;  /* 0x00000055f8f97210 */ /* 0x040fe20007f5e0ff */
[----:B------:R-:W-:Y:S02]  /*e770*/  @P1 IMAD.MOV.U32 R94, RZ, RZ, R241 ;  /* 0x000000ffff5e1224 */ /* 0x000fe400078e00f1 */
[----:B------:R-:W-:Y:S01]  /*e780*/  @P1 IMAD.MOV.U32 R95, RZ, RZ, R240 ;  /* 0x000000ffff5f1224 */ /* 0x000fe200078e00f0 */
[----:B------:R-:W-:Y:S02]  /*e790*/  LEA.HI.X.SX32 R248, R248, R84, 0x1, P2 ;  /* 0x00000054f8f87211 */ /* 0x000fe400010f0eff */
[----:B0-----:R-:W-:Y:S01]  /*e7a0*/  PRMT R90, RZ, 0x7610, R90 ;  /* 0x00007610ff5a7816 */ /* 0x001fe2000000005a */
[----:B------:R-:W-:Y:S01]  /*e7b0*/  IMAD R91, R122, UR8, RZ ;  /* 0x000000087a5b7c24 */ /* 0x000fe2000f8e02ff */
[----:B------:R-:W-:-:S04]  /*e7c0*/  PRMT R89, RZ, 0x7610, R89 ;  /* 0x00007610ff597816 */ /* 0x000fc80000000059 */
[----:B------:R0:W2:Y:S01]  /*e7d0*/  @P1 LDG.E.U8 R90, desc[UR26][R94.64] ;  /* 0x0000001a5e5a1981 */ /* 0x0000a2000c1e1100 */
[----:B------:R-:W-:-:S04]  /*e7e0*/  IADD3 R155, P2, PT, R91, R85, RZ ;  /* 0x000000555b9b7210 */ /* 0x000fc80007f5e0ff */
[----:B------:R-:W-:Y:S01]  /*e7f0*/  LEA.HI.X.SX32 R156, R91, R84, 0x1, P2 ;  /* 0x000000545b9c7211 */ /* 0x000fe200010f0eff */
[----:B0-----:R-:W-:Y:S02]  /*e800*/  @P1 IMAD.MOV.U32 R94, RZ, RZ, R249 ;  /* 0x000000ffff5e1224 */ /* 0x001fe400078e00f9 */
[----:B------:R-:W-:Y:S02]  /*e810*/  @P1 IMAD.MOV.U32 R95, RZ, RZ, R248 ;  /* 0x000000ffff5f1224 */ /* 0x000fe400078e00f8 */
[----:B------:R-:W-:-:S03]  /*e820*/  IMAD R91, R121, UR8, RZ ;  /* 0x00000008795b7c24 */ /* 0x000fc6000f8e02ff */
[----:B------:R0:W2:Y:S02]  /*e830*/  @P1 LDG.E.U8 R89, desc[UR26][R94.64] ;  /* 0x0000001a5e591981 */ /* 0x0000a4000c1e1100 */
[----:B------:R-:W-:-:S04]  /*e840*/  IADD3 R96, P2, PT, R91, R85, RZ ;  /* 0x000000555b607210 */ /* 0x000fc80007f5e0ff */
[----:B------:R-:W-:Y:S01]  /*e850*/  LEA.HI.X.SX32 R97, R91, R84, 0x1, P2 ;  /* 0x000000545b617211 */ /* 0x000fe200010f0eff */
[----:B0-----:R-:W-:Y:S02]  /*e860*/  @P1 IMAD.MOV.U32 R94, RZ, RZ, R155 ;  /* 0x000000ffff5e1224 */ /* 0x001fe400078e009b */
[----:B------:R-:W-:Y:S01]  /*e870*/  @P1 IMAD.MOV.U32 R95, RZ, RZ, R156 ;  /* 0x000000ffff5f1224 */ /* 0x000fe200078e009c */
[----:B------:R-:W-:-:S04]  /*e880*/  PRMT R91, RZ, 0x7610, R91 ;  /* 0x00007610ff5b7816 */ /* 0x000fc8000000005b */
[----:B------:R0:W2:Y:S02]  /*e890*/  @P1 LDG.E.U8 R92, desc[UR26][R94.64] ;  /* 0x0000001a5e5c1981 */ /* 0x0000a4000c1e1100 */
[----:B0-----:R-:W-:Y:S02]  /*e8a0*/  @P1 IMAD.MOV.U32 R94, RZ, RZ, R96 ;  /* 0x000000ffff5e1224 */ /* 0x001fe400078e0060 */
[----:B------:R-:W-:-:S05]  /*e8b0*/  @P1 IMAD.MOV.U32 R95, RZ, RZ, R97 ;  /* 0x000000ffff5f1224 */ /* 0x000fca00078e0061 */
[----:B------:R0:W2:Y:S04]  /*e8c0*/  @P1 LDG.E.U8 R91, desc[UR26][R94.64] ;  /* 0x0000001a5e5b1981 */ /* 0x0000a8000c1e1100 */
[----:B------:R-:W-:Y:S01]  /*e8d0*/  STL [R1+0x10], R155 ;  /* 0x0000109b01007387 */ /* 0x000fe20000100800 */
[----:B0-----:R-:W-:-:S03]  /*e8e0*/  IMAD R94, R120, UR8, RZ ;  /* 0x00000008785e7c24 */ /* 0x001fc6000f8e02ff */
[----:B------:R-:W-:Y:S04]  /*e8f0*/  STL [R1+0xc], R156 ;  /* 0x00000c9c01007387 */ /* 0x000fe80000100800 */
[----:B------:R0:W-:Y:S04]  /*e900*/  STL [R1+0x30], R96 ;  /* 0x0000306001007387 */ /* 0x0001e80000100800 */
[----:B------:R1:W-:Y:S01]  /*e910*/  STL [R1+0x2c], R97 ;  /* 0x00002c6101007387 */ /* 0x0003e20000100800 */
[----:B0-----:R-:W-:-:S04]  /*e920*/  IADD3 R96, P2, PT, R94, R85, RZ ;  /* 0x000000555e607210 */ /* 0x001fc80007f5e0ff */
[----:B-1----:R-:W-:Y:S01]  /*e930*/  LEA.HI.X.SX32 R97, R94, R84, 0x1, P2 ;  /* 0x000000545e617211 */ /* 0x002fe200010f0eff */
[----:B------:R-:W-:Y:S01]  /*e940*/  IMAD R94, R119, UR8, RZ ;  /* 0x00000008775e7c24 */ /* 0x000fe2000f8e02ff */
[----:B------:R-:W-:-:S04]  /*e950*/  PRMT R95, RZ, 0x7610, R95 ;  /* 0x00007610ff5f7816 */ /* 0x000fc8000000005f */
[C---:B------:R-:W-:Y:S01]  /*e960*/  IADD3 R100, P2, PT, R94.reuse, R85, RZ ;  /* 0x000000555e647210 */ /* 0x040fe20007f5e0ff */
[----:B------:R0:W-:Y:S03]  /*e970*/  STL [R1+0x50], R96 ;  /* 0x0000506001007387 */ /* 0x0001e60000100800 */
[----:B------:R-:W-:Y:S01]  /*e980*/  LEA.HI.X.SX32 R102, R94, R84, 0x1, P2 ;  /* 0x000000545e667211 */ /* 0x000fe200010f0eff */
[----:B------:R1:W-:Y:S01]  /*e990*/  STL [R1+0x4c], R97 ;  /* 0x00004c6101007387 */ /* 0x0003e20000100800 */
[----:B------:R-:W-:-:S03]  /*e9a0*/  PRMT R94, RZ, 0x7610, R94 ;  /* 0x00007610ff5e7816 */ /* 0x000fc6000000005e */
[----:B------:R0:W2:Y:S02]  /*e9b0*/  @P1 LDG.E.U8 R95, desc[UR26][R96.64] ;  /* 0x0000001a605f1981 */ /* 0x0000a4000c1e1100 */
[----:B0-----:R-:W-:Y:S02]  /*e9c0*/  @P1 IMAD.MOV.U32 R96, RZ, RZ, R100 ;  /* 0x000000ffff601224 */ /* 0x001fe400078e0064 */
[----:B-1----:R-:W-:-:S05]  /*e9d0*/  @P1 IMAD.MOV.U32 R97, RZ, RZ, R102 ;  /* 0x000000ffff611224 */ /* 0x002fca00078e0066 */
[----:B------:R0:W2:Y:S04]  /*e9e0*/  @P1 LDG.E.U8 R94, desc[UR26][R96.64] ;  /* 0x0000001a605e1981 */ /* 0x0000a8000c1e1100 */
[----:B------:R1:W-:Y:S01]  /*e9f0*/  STL [R1+0x70], R100 ;  /* 0x0000706401007387 */ /* 0x0003e20000100800 */
[----:B0-----:R-:W-:-:S03]  /*ea00*/  IMAD R96, R118, UR8, RZ ;  /* 0x0000000876607c24 */ /* 0x001fc6000f8e02ff */
[----:B------:R0:W-:Y:S02]  /*ea10*/  STL [R1+0x6c], R102 ;  /* 0x00006c6601007387 */ /* 0x0001e40000100800 */
[----:B-1----:R-:W-:-:S04]  /*ea20*/  IADD3 R100, P2, PT, R96, R85, RZ ;  /* 0x0000005560647210 */ /* 0x002fc80007f5e0ff */
[----:B0-----:R-:W-:Y:S01]  /*ea30*/  LEA.HI.X.SX32 R102, R96, R84, 0x1, P2 ;  /* 0x0000005460667211 */ /* 0x001fe200010f0eff */
[----:B------:R-:W-:Y:S01]  /*ea40*/  IMAD R96, R117, UR8, RZ ;  /* 0x0000000875607c24 */ /* 0x000fe2000f8e02ff */
[----:B------:R-:W-:Y:S01]  /*ea50*/  STL [R1+0x90], R100 ;  /* 0x0000906401007387 */ /* 0x000fe20000100800 */
[----:B------:R-:W-:Y:S02]  /*ea60*/  PRMT R97, RZ, 0x7610, R97 ;  /* 0x00007610ff617816 */ /* 0x000fe40000000061 */
[----:B------:R-:W-:Y:S01]  /*ea70*/  @P1 IMAD.MOV.U32 R103, RZ, RZ, R102 ;  /* 0x000000ffff671224 */ /* 0x000fe200078e0066 */
[----:B------:R0:W-:Y:S02]  /*ea80*/  STL [R1+0x8c], R102 ;  /* 0x00008c6601007387 */ /* 0x0001e40000100800 */
[----:B0-----:R-:W-:Y:S01]  /*ea90*/  @P1 IMAD.MOV.U32 R102, RZ, RZ, R100 ;  /* 0x000000ffff661224 */ /* 0x001fe200078e0064 */
[----:B------:R-:W-:-:S04]  /*eaa0*/  IADD3 R100, P2, PT, R96, R85, RZ ;  /* 0x0000005560647210 */ /* 0x000fc80007f5e0ff */
[----:B------:R0:W2:Y:S01]  /*eab0*/  @P1 LDG.E.U8 R97, desc[UR26][R102.64] ;  /* 0x0000001a66611981 */ /* 0x0000a2000c1e1100 */
[----:B------:R-:W-:-:S03]  /*eac0*/  LEA.HI.X.SX32 R108, R96, R84, 0x1, P2 ;  /* 0x00000054606c7211 */ /* 0x000fc600010f0eff */
[----:B------:R1:W-:Y:S01]  /*ead0*/  STL [R1+0xb0], R100 ;  /* 0x0000b06401007387 */ /* 0x0003e20000100800 */
[----:B0-----:R-:W-:Y:S02]  /*eae0*/  @P1 IMAD.MOV.U32 R102, RZ, RZ, R100 ;  /* 0x000000ffff661224 */ /* 0x001fe400078e0064 */
[----:B-1----:R-:W-:Y:S01]  /*eaf0*/  IMAD R100, R116, UR8, RZ ;  /* 0x0000000874647c24 */ /* 0x002fe2000f8e02ff */
[----:B------:R0:W-:Y:S01]  /*eb00*/  STL [R1+0xac], R108 ;  /* 0x0000ac6c01007387 */ /* 0x0001e20000100800 */
[----:B------:R-:W-:Y:S01]  /*eb10*/  @P1 IMAD.MOV.U32 R103, RZ, RZ, R108 ;  /* 0x000000ffff671224 */ /* 0x000fe200078e006c */
[----:B------:R-:W-:-:S06]  /*eb20*/  PRMT R96, RZ, 0x7610, R96 ;  /* 0x00007610ff607816 */ /* 0x000fcc0000000060 */
[----:B------:R1:W2:Y:S01]  /*eb30*/  @P1 LDG.E.U8 R96, desc[UR26][R102.64] ;  /* 0x0000001a66601981 */ /* 0x0002a2000c1e1100 */
[----:B0-----:R-:W-:-:S04]  /*eb40*/  IADD3 R108, P2, PT, R100, R85, RZ ;  /* 0x00000055646c7210 */ /* 0x001fc80007f5e0ff */
[----:B------:R-:W-:Y:S01]  /*eb50*/  LEA.HI.X.SX32 R109, R100, R84, 0x1, P2 ;  /* 0x00000054646d7211 */ /* 0x000fe200010f0eff */
[----:B------:R-:W-:Y:S01]  /*eb60*/  IMAD R100, R114, UR8, RZ ;  /* 0x0000000872647c24 */ /* 0x000fe2000f8e02ff */
[----:B-1----:R-:W-:-:S04]  /*eb70*/  PRMT R102, RZ, 0x7610, R102 ;  /* 0x00007610ff667816 */ /* 0x002fc80000000066 */
[C---:B------:R-:W-:Y:S01]  /*eb80*/  IADD3 R103, P2, PT, R100.reuse, R85, RZ ;  /* 0x0000005564677210 */ /* 0x040fe20007f5e0ff */
[----:B------:R0:W-:Y:S03]  /*eb90*/  STL [R1+0xd0], R108 ;  /* 0x0000d06c01007387 */ /* 0x0001e60000100800 */
[----:B------:R-:W-:Y:S01]  /*eba0*/  LEA.HI.X.SX32 R116, R100, R84, 0x1, P2 ;  /* 0x0000005464747211 */ /* 0x000fe200010f0eff */
[----:B------:R1:W-:Y:S01]  /*ebb0*/  STL [R1+0xcc], R109 ;  /* 0x0000cc6d01007387 */ /* 0x0003e20000100800 */
[----:B------:R-:W-:-:S03]  /*ebc0*/  PRMT R100, RZ, 0x7610, R100 ;  /* 0x00007610ff647816 */ /* 0x000fc60000000064 */
[----:B------:R0:W2:Y:S04]  /*ebd0*/  @P1 LDG.E.U8 R102, desc[UR26][R108.64] ;  /* 0x0000001a6c661981 */ /* 0x0000a8000c1e1100 */
[----:B------:R3:W-:Y:S01]  /*ebe0*/  STL [R1+0xf0], R103 ;  /* 0x0000f06701007387 */ /* 0x0007e20000100800 */
[----:B0-----:R-:W-:Y:S02]  /*ebf0*/  @P1 IMAD.MOV.U32 R108, RZ, RZ, R103 ;  /* 0x000000ffff6c1224 */ /* 0x001fe400078e0067 */
[----:B-1----:R-:W-:Y:S02]  /*ec00*/  @P1 IMAD.MOV.U32 R109, RZ, RZ, R116 ;  /* 0x000000ffff6d1224 */ /* 0x002fe400078e0074 */
[----:B---3--:R-:W-:-:S03]  /*ec10*/  IMAD R103, R110, UR8, RZ ;  /* 0x000000086e677c24 */ /* 0x008fc6000f8e02ff */
[----:B------:R0:W3:Y:S01]  /*ec20*/  @P1 LDG.E.U8 R100, desc[UR26][R108.64] ;  /* 0x0000001a6c641981 */ /* 0x0000e2000c1e1100 */
[----:B------:R-:W-:Y:S02]  /*ec30*/  PRMT R107, RZ, 0x7610, R107 ;  /* 0x00007610ff6b7816 */ /* 0x000fe4000000006b */
[----:B0-----:R-:W-:-:S04]  /*ec40*/  IADD3 R108, P2, PT, R103, R85, RZ ;  /* 0x00000055676c7210 */ /* 0x001fc80007f5e0ff */
[----:B------:R-:W-:Y:S01]  /*ec50*/  LEA.HI.X.SX32 R109, R103, R84, 0x1, P2 ;  /* 0x00000054676d7211 */ /* 0x000fe200010f0eff */
[----:B------:R-:W-:Y:S01]  /*ec60*/  IMAD R103, R124, UR8, RZ ;  /* 0x000000087c677c24 */ /* 0x000fe2000f8e02ff */
[----:B------:R-:W-:Y:S04]  /*ec70*/  STS.U8 [R101+UR13+0x1100], R169 ;  /* 0x001100a965007988 */ /* 0x000fe8000800000d */
[----:B------:R-:W-:Y:S01]  /*ec80*/  STS.U8 [R101+UR13+0x1300], R167 ;  /* 0x001300a765007988 */ /* 0x000fe2000800000d */
[----:B------:R-:W-:-:S03]  /*ec90*/  IADD3 R110, P2, PT, R103, R85, RZ ;  /* 0x00000055676e7210 */ /* 0x000fc60007f5e0ff */
[----:B----4-:R-:W-:Y:S04]  /*eca0*/  STS.U8 [R101+UR13+0x1500], R165 ;  /* 0x001500a565007988 */ /* 0x010fe8000800000d */
        /* <DEDUP_REMOVED lines=21> */
[----:B--2---:R0:W-:Y:S01]  /*ee00*/  STS.U8 [R105+UR13+0x380], R86 ;  /* 0x0003805669007988 */ /* 0x0041e2000800000d */
[----:B------:R-:W-:-:S03]  /*ee10*/  LEA.HI.X.SX32 R114, R103, R84, 0x1, P2 ;  /* 0x0000005467727211 */ /* 0x000fc600010f0eff */
[----:B------:R-:W-:Y:S04]  /*ee20*/  STL [R1+0xec], R116 ;  /* 0x0000ec7401007387 */ /* 0x000fe80000100800 */
[----:B------:R1:W-:Y:S01]  /*ee30*/  STS.U8 [R105+UR13+0x3f80], R4 ;  /* 0x003f800469007988 */ /* 0x0003e2000800000d */
[----:B0-----:R-:W-:-:S03]  /*ee40*/  IMAD R86, R125, UR8, RZ ;  /* 0x000000087d567c24 */ /* 0x001fc6000f8e02ff */
[----:B------:R0:W2:Y:S04]  /*ee50*/  @P1 LDG.E.U8 R107, desc[UR26][R108.64] ;  /* 0x0000001a6c6b1981 */ /* 0x0000a8000c1e1100 */
[----:B-1----:R-:W5:Y:S04]  /*ee60*/  LDL.LU R4, [R1+0x368] ;  /* 0x0003680001047983 */ /* 0x002f680000300800 */
[----:B------:R0:W-:Y:S04]  /*ee70*/  STL [R1+0x110], R108 ;  /* 0x0001106c01007387 */ /* 0x0001e80000100800 */
[----:B------:R1:W-:Y:S04]  /*ee80*/  STL [R1+0x10c], R109 ;  /* 0x00010c6d01007387 */ /* 0x0003e80000100800 */
[----:B------:R4:W-:Y:S01]  /*ee90*/  STL [R1+0x138], R110 ;  /* 0x0001386e01007387 */ /* 0x0009e20000100800 */
[----:B0-----:R-:W-:-:S03]  /*eea0*/  @P1 IMAD.MOV.U32 R108, RZ, RZ, R110 ;  /* 0x000000ffff6c1224 */ /* 0x001fc600078e006e */
[----:B------:R0:W-:Y:S01]  /*eeb0*/  STL [R1+0x134], R114 ;  /* 0x0001347201007387 */ /* 0x0001e20000100800 */
[----:B-1----:R-:W-:Y:S01]  /*eec0*/  @P1 IMAD.MOV.U32 R109, RZ, RZ, R114 ;  /* 0x000000ffff6d1224 */ /* 0x002fe200078e0072 */
[----:B----4-:R-:W-:-:S04]  /*eed0*/  IADD3 R110, P2, PT, R86, R85, RZ ;  /* 0x00000055566e7210 */ /* 0x010fc80007f5e0ff */
[----:B0-----:R-:W-:Y:S01]  /*eee0*/  LEA.HI.X.SX32 R114, R86, R84, 0x1, P2 ;  /* 0x0000005456727211 */ /* 0x001fe200010f0eff */
[----:B------:R0:W-:Y:S01]  /*eef0*/  STS.U8 [R105+UR13+0x780], R87 ;  /* 0x0007805769007988 */ /* 0x0001e2000800000d */
[----:B------:R-:W-:Y:S01]  /*ef00*/  PRMT R104, RZ, 0x7610, R104 ;  /* 0x00007610ff687816 */ /* 0x000fe20000000068 */
[----:B------:R-:W-:Y:S01]  /*ef10*/  @P1 IMAD.MOV.U32 R86, RZ, RZ, R110 ;  /* 0x000000ffff561224 */ /* 0x000fe200078e006e */
[----:B------:R-:W-:-:S06]  /*ef20*/  PRMT R103, RZ, 0x7610, R103 ;  /* 0x00007610ff677816 */ /* 0x000fcc0000000067 */
[----:B------:R-:W4:Y:S01]  /*ef30*/  @P1 LDG.E.U8 R103, desc[UR26][R108.64] ;  /* 0x0000001a6c671981 */ /* 0x000f22000c1e1100 */
[----:B0-----:R-:W-:-:S05]  /*ef40*/  @P1 IMAD.MOV.U32 R87, RZ, RZ, R114 ;  /* 0x000000ffff571224 */ /* 0x001fca00078e0072 */
[----:B------:R0:W2:Y:S02]  /*ef50*/  @P1 LDG.E.U8 R104, desc[UR26][R86.64] ;  /* 0x0000001a56681981 */ /* 0x0000a4000c1e1100 */
[----:B0-----:R-:W-:-:S05]  /*ef60*/  IMAD R86, R126, UR8, RZ ;  /* 0x000000087e567c24 */ /* 0x001fca000f8e02ff */
[C---:B------:R-:W-:Y:S01]  /*ef70*/  IADD3 R108, P2, PT, R86.reuse, R85, RZ ;  /* 0x00000055566c7210 */ /* 0x040fe20007f5e0ff */
[----:B------:R0:W-:Y:S03]  /*ef80*/  STS.U8 [R105+UR13+0xb80], R89 ;  /* 0x000b805969007988 */ /* 0x0001e6000800000d */
[----:B------:R-:W-:Y:S01]  /*ef90*/  LEA.HI.X.SX32 R109, R86, R84, 0x1, P2 ;  /* 0x00000054566d7211 */ /* 0x000fe200010f0eff */
[----:B------:R-:W-:-:S04]  /*efa0*/  @P1 IMAD.MOV.U32 R86, RZ, RZ, R108 ;  /* 0x000000ffff561224 */ /* 0x000fc800078e006c */
[----:B------:R-:W-:Y:S01]  /*efb0*/  @P1 IMAD.MOV.U32 R87, RZ, RZ, R109 ;  /* 0x000000ffff571224 */ /* 0x000fe200078e006d */
[----:B0-----:R-:W-:Y:S01]  /*efc0*/  PRMT R89, RZ, 0x7610, R89 ;  /* 0x00007610ff597816 */ /* 0x001fe20000000059 */
[----:B------:R0:W-:Y:S05]  /*efd0*/  STS.U8 [R105+UR13+0x980], R90 ;  /* 0x0009805a69007988 */ /* 0x0001ea000800000d */
[----:B------:R1:W2:Y:S04]  /*efe0*/  @P1 LDG.E.U8 R89, desc[UR26][R86.64] ;  /* 0x0000001a56591981 */ /* 0x0002a8000c1e1100 */
[----:B------:R-:W-:Y:S01]  /*eff0*/  STL [R1+0x158], R110 ;  /* 0x0001586e01007387 */ /* 0x000fe20000100800 */
[----:B-1----:R-:W-:-:S03]  /*f000*/  IMAD R86, R127, UR8, RZ ;  /* 0x000000087f567c24 */ /* 0x002fc6000f8e02ff */
[----:B------:R-:W-:Y:S02]  /*f010*/  STL [R1+0x154], R114 ;  /* 0x0001547201007387 */ /* 0x000fe40000100800 */
[C---:B0-----:R-:W-:Y:S02]  /*f020*/  IADD3 R90, P2, PT, R86.reuse, R85, RZ ;  /* 0x00000055565a7210 */ /* 0x041fe40007f5e0ff */
[----:B------:R0:W-:Y:S04]  /*f030*/  STL [R1+0x178], R108 ;  /* 0x0001786c01007387 */ /* 0x0001e80000100800 */
[----:B------:R1:W-:Y:S01]  /*f040*/  STS.U8 [R105+UR13+0xf80], R91 ;  /* 0x000f805b69007988 */ /* 0x0003e2000800000d */
[----:B0-----:R-:W-:Y:S01]  /*f050*/  LEA.HI.X.SX32 R108, R86, R84, 0x1, P2 ;  /* 0x00000054566c7211 */ /* 0x001fe200010f0eff */
[----:B------:R-:W-:Y:S01]  /*f060*/  @P1 IMAD.MOV.U32 R86, RZ, RZ, R90 ;  /* 0x000000ffff561224 */ /* 0x000fe200078e005a */
[----:B-1----:R-:W-:-:S03]  /*f070*/  PRMT R91, RZ, 0x7610, R91 ;  /* 0x00007610ff5b7816 */ /* 0x002fc6000000005b */
[----:B------:R-:W-:Y:S01]  /*f080*/  @P1 IMAD.MOV.U32 R87, RZ, RZ, R108 ;  /* 0x000000ffff571224 */ /* 0x000fe200078e006c */
[----:B------:R-:W-:Y:S04]  /*f090*/  STL [R1+0x174], R109 ;  /* 0x0001746d01007387 */ /* 0x000fe80000100800 */
[----:B------:R0:W3:Y:S04]  /*f0a0*/  @P1 LDG.E.U8 R91, desc[UR26][R86.64] ;  /* 0x0000001a565b1981 */ /* 0x0000e8000c1e1100 */
[----:B------:R1:W-:Y:S01]  /*f0b0*/  STL [R1+0x198], R90 ;  /* 0x0001985a01007387 */ /* 0x0003e20000100800 */
[----:B0-----:R-:W-:-:S03]  /*f0c0*/  IMAD R86, R128, UR8, RZ ;  /* 0x0000000880567c24 */ /* 0x001fc6000f8e02ff */
[----:B------:R0:W-:Y:S02]  /*f0d0*/  STS.U8 [R105+UR13+0xd80], R92 ;  /* 0x000d805c69007988 */ /* 0x0001e4000800000d */
[C---:B-1----:R-:W-:Y:S02]  /*f0e0*/  IADD3 R90, P2, PT, R86.reuse, R85, RZ ;  /* 0x00000055565a7210 */ /* 0x042fe40007f5e0ff */
[----:B------:R1:W-:Y:S02]  /*f0f0*/  STS.U8 [R105+UR13+0x580], R88 ;  /* 0x0005805869007988 */ /* 0x0003e4000800000d */
[----:B0-----:R-:W-:Y:S01]  /*f100*/  LEA.HI.X.SX32 R92, R86, R84, 0x1, P2 ;  /* 0x00000054565c7211 */ /* 0x001fe200010f0eff */
[----:B------:R-:W-:Y:S01]  /*f110*/  @P1 IMAD.MOV.U32 R86, RZ, RZ, R90 ;  /* 0x000000ffff561224 */ /* 0x000fe200078e005a */
[----:B-1----:R-:W-:-:S03]  /*f120*/  PRMT R88, RZ, 0x7610, R88 ;  /* 0x00007610ff587816 */ /* 0x002fc60000000058 */
[----:B------:R-:W-:Y:S01]  /*f130*/  @P1 IMAD.MOV.U32 R87, RZ, RZ, R92 ;  /* 0x000000ffff571224 */ /* 0x000fe200078e005c */
[----:B------:R-:W-:Y:S04]  /*f140*/  STL [R1+0x194], R108 ;  /* 0x0001946c01007387 */ /* 0x000fe80000100800 */
[----:B------:R0:W4:Y:S04]  /*f150*/  @P1 LDG.E.U8 R88, desc[UR26][R86.64] ;  /* 0x0000001a56581981 */ /* 0x000128000c1e1100 */
[----:B------:R1:W-:Y:S01]  /*f160*/  STL [R1+0x1b8], R90 ;  /* 0x0001b85a01007387 */ /* 0x0003e20000100800 */
[----:B0-----:R-:W-:-:S03]  /*f170*/  IMAD R86, R129, UR8, RZ ;  /* 0x0000000881567c24 */ /* 0x001fc6000f8e02ff */
[----:B------:R0:W-:Y:S02]  /*f180*/  STL [R1+0x1b4], R92 ;  /* 0x0001b45c01007387 */ /* 0x0001e40000100800 */
[C---:B-1----:R-:W-:Y:S02]  /*f190*/  IADD3 R90, P2, PT, R86.reuse, R85, RZ ;  /* 0x00000055565a7210 */ /* 0x042fe40007f5e0ff */
[----:B------:R1:W-:Y:S02]  /*f1a0*/  STS.U8 [R105+UR13+0x1380], R94 ;  /* 0x0013805e69007988 */ /* 0x0003e4000800000d */
[----:B0-----:R-:W-:Y:S01]  /*f1b0*/  LEA.HI.X.SX32 R92, R86, R84, 0x1, P2 ;  /* 0x00000054565c7211 */ /* 0x001fe200010f0eff */
[----:B------:R-:W-:Y:S01]  /*f1c0*/  IMAD R86, R130, UR8, RZ ;  /* 0x0000000882567c24 */ /* 0x000fe2000f8e02ff */
[----:B------:R0:W-:Y:S01]  /*f1d0*/  STL [R1+0x1c8], R90 ;  /* 0x0001c85a01007387 */ /* 0x0001e20000100800 */
[----:B-1----:R-:W-:-:S03]  /*f1e0*/  @P1 IMAD.MOV.U32 R94, RZ, RZ, R90 ;  /* 0x000000ffff5e1224 */ /* 0x002fc600078e005a */
[----:B------:R1:W-:Y:S01]  /*f1f0*/  STS.U8 [R105+UR13+0x1180], R95 ;  /* 0x0011805f69007988 */ /* 0x0003e2000800000d */
[----:B------:R-:W-:Y:S02]  /*f200*/  PRMT R87, RZ, 0x7610, R87 ;  /* 0x00007610ff577816 */ /* 0x000fe40000000057 */
[----:B0-----:R-:W-:Y:S01]  /*f210*/  IADD3 R90, P2, PT, R86, R85, RZ ;  /* 0x00000055565a7210 */ /* 0x001fe20007f5e0ff */
[----:B------:R0:W-:Y:S01]  /*f220*/  STL [R1+0x1c4], R92 ;  /* 0x0001c45c01007387 */ /* 0x0001e20000100800 */
[----:B-1----:R-:W-:-:S05]  /*f230*/  @P1 IMAD.MOV.U32 R95, RZ, RZ, R92 ;  /* 0x000000ffff5f1224 */ /* 0x002fca00078e005c */
[----:B------:R1:W4:Y:S01]  /*f240*/  @P1 LDG.E.U8 R87, desc[UR26][R94.64] ;  /* 0x0000001a5e571981 */ /* 0x000322000c1e1100 */
[----:B0-----:R-:W-:Y:S02]  /*f250*/  LEA.HI.X.SX32 R92, R86, R84, 0x1, P2 ;  /* 0x00000054565c7211 */ /* 0x001fe400010f0eff */
[----:B------:R-:W-:Y:S01]  /*f260*/  PRMT R86, RZ, 0x7610, R86 ;  /* 0x00007610ff567816 */ /* 0x000fe20000000056 */
[----:B-1----:R-:W-:Y:S02]  /*f270*/  @P1 IMAD.MOV.U32 R94, RZ, RZ, R90 ;  /* 0x000000ffff5e1224 */ /* 0x002fe400078e005a */
[----:B------:R-:W-:-:S05]  /*f280*/  @P1 IMAD.MOV.U32 R95, RZ, RZ, R92 ;  /* 0x000000ffff5f1224 */ /* 0x000fca00078e005c */
[----:B------:R0:W4:Y:S04]  /*f290*/  @P1 LDG.E.U8 R86, desc[UR26][R94.64] ;  /* 0x0000001a5e561981 */ /* 0x000128000c1e1100 */
[----:B------:R1:W-:Y:S04]  /*f2a0*/  STL [R1+0x1d0], R90 ;  /* 0x0001d05a01007387 */ /* 0x0003e80000100800 */
[----:B------:R0:W-:Y:S01]  /*f2b0*/  STL [R1+0x1cc], R92 ;  /* 0x0001cc5c01007387 */ /* 0x0001e20000100800 */
[----:B-1----:R-:W-:-:S03]  /*f2c0*/  IMAD R90, R131, UR8, RZ ;  /* 0x00000008835a7c24 */ /* 0x002fc6000f8e02ff */
[----:B------:R1:W-:Y:S02]  /*f2d0*/  STS.U8 [R105+UR13+0x1780], R96 ;  /* 0x0017806069007988 */ /* 0x0003e4000800000d */
[----:B0-----:R-:W-:-:S05]  /*f2e0*/  IADD3 R92, P2, PT, R90, R85, RZ ;  /* 0x000000555a5c7210 */ /* 0x001fca0007f5e0ff */
[----:B------:R0:W-:Y:S01]  /*f2f0*/  STL [R1+0x1d8], R92 ;  /* 0x0001d85c01007387 */ /* 0x0001e20000100800 */
[----:B-1----:R-:W-:Y:S01]  /*f300*/  LEA.HI.X.SX32 R96, R90, R84, 0x1, P2 ;  /* 0x000000545a607211 */ /* 0x002fe200010f0eff */
[----:B------:R-:W-:Y:S01]  /*f310*/  @P1 IMAD.MOV.U32 R94, RZ, RZ, R92 ;  /* 0x000000ffff5e1224 */ /* 0x000fe200078e005c */
[----:B------:R-:W-:-:S03]  /*f320*/  PRMT R90, RZ, 0x7610, R90 ;  /* 0x00007610ff5a7816 */ /* 0x000fc6000000005a */
[----:B------:R1:W-:Y:S01]  /*f330*/  STL [R1+0x1d4], R96 ;  /* 0x0001d46001007387 */ /* 0x0003e20000100800 */
[----:B0-----:R-:W-:Y:S02]  /*f340*/  IMAD R92, R146, UR8, RZ ;  /* 0x00000008925c7c24 */ /* 0x001fe4000f8e02ff */
[----:B------:R-:W-:Y:S01]  /*f350*/  @P1 IMAD.MOV.U32 R95, RZ, RZ, R96 ;  /* 0x000000ffff5f1224 */ /* 0x000fe200078e0060 */
[----:B------:R0:W-:Y:S02]  /*f360*/  STS.U8 [R105+UR13+0x1580], R97 ;  /* 0x0015806169007988 */ /* 0x0001e4000800000d */
[C---:B-1----:R-:W-:Y:S02]  /*f370*/  IADD3 R96, P2, PT, R92.reuse, R85, RZ ;  /* 0x000000555c607210 */ /* 0x042fe40007f5e0ff */
[----:B------:R1:W4:Y:S02]  /*f380*/  @P1 LDG.E.U8 R90, desc[UR26][R94.64] ;  /* 0x0000001a5e5a1981 */ /* 0x000324000c1e1100 */
[----:B0-----:R-:W-:Y:S01]  /*f390*/  LEA.HI.X.SX32 R97, R92, R84, 0x1, P2 ;  /* 0x000000545c617211 */ /* 0x001fe200010f0eff */
[----:B------:R-:W-:Y:S01]  /*f3a0*/  IMAD R92, R147, UR8, RZ ;  /* 0x00000008935c7c24 */ /* 0x000fe2000f8e02ff */
[----:B------:R0:W-:Y:S01]  /*f3b0*/  STL [R1+0x1e0], R96 ;  /* 0x0001e06001007387 */ /* 0x0001e20000100800 */
[----:B-1----:R-:W-:-:S02]  /*f3c0*/  @P1 IMAD.MOV.U32 R94, RZ, RZ, R96 ;  /* 0x000000ffff5e1224 */ /* 0x002fc400078e0060 */
[----:B------:R-:W-:Y:S01]  /*f3d0*/  @P1 IMAD.MOV.U32 R95, RZ, RZ, R97 ;  /* 0x000000ffff5f1224 */ /* 0x000fe200078e0061 */
[----:B------:R1:W-:Y:S01]  /*f3e0*/  STL [R1+0x1dc], R97 ;  /* 0x0001dc6101007387 */ /* 0x0003e20000100800 */
[----:B0-----:R-:W-:-:S04]  /*f3f0*/  IADD3 R96, P2, PT, R92, R85, RZ ;  /* 0x000000555c607210 */ /* 0x001fc80007f5e0ff */
[----:B-1----:R-:W-:Y:S01]  /*f400*/  LEA.HI.X.SX32 R97, R92, R84, 0x1, P2 ;  /* 0x000000545c617211 */ /* 0x002fe200010f0eff */
[----:B------:R-:W-:Y:S04]  /*f410*/  STL [R1+0x1e8], R96 ;  /* 0x0001e86001007387 */ /* 0x000fe80000100800 */
[----:B--2---:R0:W-:Y:S02]  /*f420*/  STS.U8 [R105+UR13+0x2380], R89 ;  /* 0x0023805969007988 */ /* 0x0041e4000800000d */
[----:B0-----:R-:W-:-:S06]  /*f430*/  PRMT R89, RZ, 0x7610, R89 ;  /* 0x00007610ff597816 */ /* 0x001fcc0000000059 */
[----:B------:R0:W2:Y:S02]  /*f440*/  @P1 LDG.E.U8 R89, desc[UR26][R94.64] ;  /* 0x0000001a5e591981 */ /* 0x0000a4000c1e1100 */
[----:B0-----:R-:W-:Y:S02]  /*f450*/  @P1 IMAD.MOV.U32 R94, RZ, RZ, R96 ;  /* 0x000000ffff5e1224 */ /* 0x001fe400078e0060 */
[----:B---3--:R0:W-:Y:S01]  /*f460*/  STS.U8 [R105+UR13+0x2580], R91 ;  /* 0x0025805b69007988 */ /* 0x0081e2000800000d */
[----:B------:R-:W-:Y:S02]  /*f470*/  @P1 IMAD.MOV.U32 R95, RZ, RZ, R97 ;  /* 0x000000ffff5f1224 */ /* 0x000fe400078e0061 */
[----:B0-----:R-:W-:-:S05]  /*f480*/  IMAD R91, R148, UR8, RZ ;  /* 0x00000008945b7c24 */ /* 0x001fca000f8e02ff */
[----:B------:R-:W-:-:S04]  /*f490*/  IADD3 R92, P2, PT, R91, R85, RZ ;  /* 0x000000555b5c7210 */ /* 0x000fc80007f5e0ff */
[----:B------:R-:W-:Y:S01]  /*f4a0*/  LEA.HI.X.SX32 R96, R91, R84, 0x1, P2 ;  /* 0x000000545b607211 */ /* 0x000fe200010f0eff */
[----:B----4-:R0:W-:Y:S02]  /*f4b0*/  STS.U8 [R105+UR13+0x2780], R88 ;  /* 0x0027805869007988 */ /* 0x0101e4000800000d */
[----:B0-----:R-:W-:-:S06]  /*f4c0*/  PRMT R88, RZ, 0x7610, R88 ;  /* 0x00007610ff587816 */ /* 0x001fcc0000000058 */
[----:B------:R0:W3:Y:S02]  /*f4d0*/  @P1 LDG.E.U8 R88, desc[UR26][R94.64] ;  /* 0x0000001a5e581981 */ /* 0x0000e4000c1e1100 */
[----:B0-----:R-:W-:Y:S02]  /*f4e0*/  @P1 IMAD.MOV.U32 R94, RZ, RZ, R92 ;  /* 0x000000ffff5e1224 */ /* 0x001fe400078e005c */
[----:B------:R-:W-:Y:S01]  /*f4f0*/  @P1 IMAD.MOV.U32 R95, RZ, RZ, R96 ;  /* 0x000000ffff5f1224 */ /* 0x000fe200078e0060 */
[----:B------:R0:W-:Y:S02]  /*f500*/  STS.U8 [R105+UR13+0x2b80], R86 ;  /* 0x002b805669007988 */ /* 0x0001e4000800000d */
[----:B0-----:R-:W-:-:S06]  /*f510*/  PRMT R86, RZ, 0x7610, R86 ;  /* 0x00007610ff567816 */ /* 0x001fcc0000000056 */
[----:B------:R0:W4:Y:S04]  /*f520*/  @P1 LDG.E.U8 R86, desc[UR26][R94.64] ;  /* 0x0000001a5e561981 */ /* 0x000128000c1e1100 */
[----:B------:R1:W-:Y:S02]  /*f530*/  STS.U8 [R105+UR13+0x2980], R87 ;  /* 0x0029805769007988 */ /* 0x0003e4000800000d */
[----:B-1----:R-:W-:Y:S02]  /*f540*/  IMAD R87, R150, UR8, RZ ;  /* 0x0000000896577c24 */ /* 0x002fe4000f8e02ff */
[----:B------:R-:W-:Y:S03]  /*f550*/  STL [R1+0x1e4], R97 ;  /* 0x0001e46101007387 */ /* 0x000fe60000100800 */
[C---:B------:R-:W-:Y:S01]  /*f560*/  IADD3 R91, P2, PT, R87.reuse, R85, RZ ;  /* 0x00000055575b7210 */ /* 0x040fe20007f5e0ff */
[----:B------:R1:W-:Y:S04]  /*f570*/  STL [R1+0x1f0], R92 ;  /* 0x0001f05c01007387 */ /* 0x0003e80000100800 */
[----:B------:R-:W-:Y:S01]  /*f580*/  STL [R1+0x1ec], R96 ;  /* 0x0001ec6001007387 */ /* 0x000fe20000100800 */
[----:B-1----:R-:W-:-:S03]  /*f590*/  LEA.HI.X.SX32 R92, R87, R84, 0x1, P2 ;  /* 0x00000054575c7211 */ /* 0x002fc600010f0eff */
[----:B------:R1:W-:Y:S04]  /*f5a0*/  STS.U8 [R105+UR13+0x2d80], R90 ;  /* 0x002d805a69007988 */ /* 0x0003e8000800000d */
[----:B------:R0:W-:Y:S04]  /*f5b0*/  STL [R1+0x1f8], R91 ;  /* 0x0001f85b01007387 */ /* 0x0001e80000100800 */
[----:B------:R-:W-:Y:S01]  /*f5c0*/  STL [R1+0x1f4], R92 ;  /* 0x0001f45c01007387 */ /* 0x000fe20000100800 */
[----:B-1----:R-:W-:Y:S02]  /*f5d0*/  @P1 IMAD.MOV.U32 R90, RZ, RZ, R91 ;  /* 0x000000ffff5a1224 */ /* 0x002fe400078e005b */
[----:B0-----:R-:W-:Y:S01]  /*f5e0*/  @P1 IMAD.MOV.U32 R91, RZ, RZ, R92 ;  /* 0x000000ffff5b1224 */ /* 0x001fe200078e005c */
[----:B--2---:R0:W-:Y:S02]  /*f5f0*/  STS.U8 [R105+UR13+0x2f80], R89 ;  /* 0x002f805969007988 */ /* 0x0041e4000800000d */
[----:B0-----:R-:W-:-:S05]  /*f600*/  IMAD R89, R152, UR8, RZ ;  /* 0x0000000898597c24 */ /* 0x001fca000f8e02ff */
[----:B------:R-:W-:-:S04]  /*f610*/  IADD3 R92, P2, PT, R89, R85, RZ ;  /* 0x00000055595c7210 */ /* 0x000fc80007f5e0ff */
[----:B------:R-:W-:-:S05]  /*f620*/  LEA.HI.X.SX32 R94, R89, R84, 0x1, P2 ;  /* 0x00000054595e7211 */ /* 0x000fca00010f0eff */
[----:B------:R-:W-:Y:S01]  /*f630*/  @P1 IMAD.MOV.U32 R89, RZ, RZ, R94 ;  /* 0x000000ffff591224 */ /* 0x000fe200078e005e */
[----:B---3--:R0:W-:Y:S02]  /*f640*/  STS.U8 [R105+UR13+0x3180], R88 ;  /* 0x0031805869007988 */ /* 0x0081e4000800000d */
[----:B0-----:R-:W-:Y:S02]  /*f650*/  @P1 IMAD.MOV.U32 R88, RZ, RZ, R92 ;  /* 0x000000ffff581224 */ /* 0x001fe400078e005c */
[----:B----4-:R0:W-:Y:S02]  /*f660*/  STS.U8 [R105+UR13+0x3380], R86 ;  /* 0x0033805669007988 */ /* 0x0101e4000800000d */
[----:B0-----:R-:W-:-:S06]  /*f670*/  PRMT R86, RZ, 0x7610, R86 ;  /* 0x00007610ff567816 */ /* 0x001fcc0000000056 */
[----:B------:R0:W2:Y:S01]  /*f680*/  @P1 LDG.E.U8 R86, desc[UR26][R88.64] ;  /* 0x0000001a58561981 */ /* 0x0000a2000c1e1100 */
[----:B------:R-:W-:-:S06]  /*f690*/  PRMT R87, RZ, 0x7610, R87 ;  /* 0x00007610ff577816 */ /* 0x000fcc0000000057 */
[----:B------:R1:W3:Y:S01]  /*f6a0*/  @P1 LDG.E.U8 R87, desc[UR26][R90.64] ;  /* 0x0000001a5a571981 */ /* 0x0002e2000c1e1100 */
[----:B0-----:R-:W-:-:S05]  /*f6b0*/  IMAD R88, R153, UR8, RZ ;  /* 0x0000000899587c24 */ /* 0x001fca000f8e02ff */
[----:B-1----:R-:W-:-:S04]  /*f6c0*/  IADD3 R90, P2, PT, R88, R85, RZ ;  /* 0x00000055585a7210 */ /* 0x002fc80007f5e0ff */
[----:B------:R-:W-:Y:S01]  /*f6d0*/  LEA.HI.X.SX32 R91, R88, R84, 0x1, P2 ;  /* 0x00000054585b7211 */ /* 0x000fe200010f0eff */
[----:B------:R-:W-:-:S04]  /*f6e0*/  @P1 IMAD.MOV.U32 R88, RZ, RZ, R90 ;  /* 0x000000ffff581224 */ /* 0x000fc800078e005a */
[----:B------:R-:W-:Y:S01]  /*f6f0*/  @P1 IMAD.MOV.U32 R89, RZ, RZ, R91 ;  /* 0x000000ffff591224 */ /* 0x000fe200078e005b */
[----:B--2---:R0:W-:Y:S02]  /*f700*/  STS.U8 [R105+UR13+0x3780], R86 ;  /* 0x0037805669007988 */ /* 0x0041e4000800000d */
[----:B0-----:R-:W-:-:S06]  /*f710*/  PRMT R86, RZ, 0x7610, R86 ;  /* 0x00007610ff567816 */ /* 0x001fcc0000000056 */
[----:B------:R0:W2:Y:S04]  /*f720*/  @P1 LDG.E.U8 R86, desc[UR26][R88.64] ;  /* 0x0000001a58561981 */ /* 0x0000a8000c1e1100 */
[----:B---3--:R1:W-:Y:S04]  /*f730*/  STS.U8 [R105+UR13+0x3580], R87 ;  /* 0x0035805769007988 */ /* 0x0083e8000800000d */
[----:B------:R-:W-:Y:S01]  /*f740*/  STL [R1+0x200], R92 ;  /* 0x0002005c01007387 */ /* 0x000fe20000100800 */
[----:B-1----:R-:W-:-:S03]  /*f750*/  IMAD R87, R154, UR8, RZ ;  /* 0x000000089a577c24 */ /* 0x002fc6000f8e02ff */
[----:B------:R-:W-:Y:S04]  /*f760*/  STL [R1+0x1fc], R94 ;  /* 0x0001fc5e01007387 */ /* 0x000fe80000100800 */
[----:B------:R1:W-:Y:S04]  /*f770*/  STL [R1+0x208], R90 ;  /* 0x0002085a01007387 */ /* 0x0003e80000100800 */
[----:B------:R3:W-:Y:S01]  /*f780*/  STL [R1+0x204], R91 ;  /* 0x0002045b01007387 */ /* 0x0007e20000100800 */
[----:B-1----:R-:W-:-:S04]  /*f790*/  IADD3 R90, P2, PT, R87, R85, RZ ;  /* 0x00000055575a7210 */ /* 0x002fc80007f5e0ff */
[----:B---3--:R-:W-:Y:S01]  /*f7a0*/  LEA.HI.X.SX32 R91, R87, R84, 0x1, P2 ;  /* 0x00000054575b7211 */ /* 0x008fe200010f0eff */
[----:B0-----:R-:W-:-:S04]  /*f7b0*/  @P1 IMAD.MOV.U32 R88, RZ, RZ, R90 ;  /* 0x000000ffff581224 */ /* 0x001fc800078e005a */
[----:B------:R-:W-:Y:S01]  /*f7c0*/  @P1 IMAD.MOV.U32 R89, RZ, RZ, R91 ;  /* 0x000000ffff591224 */ /* 0x000fe200078e005b */
[----:B--2---:R0:W-:Y:S02]  /*f7d0*/  STS.U8 [R105+UR13+0x3980], R86 ;  /* 0x0039805669007988 */ /* 0x0041e4000800000d */
[----:B0-----:R-:W-:-:S06]  /*f7e0*/  PRMT R86, RZ, 0x7610, R86 ;  /* 0x00007610ff567816 */ /* 0x001fcc0000000056 */
[----:B------:R-:W2:Y:S01]  /*f7f0*/  @P1 LDG.E.U8 R86, desc[UR26][R88.64] ;  /* 0x0000001a58561981 */ /* 0x000ea2000c1e1100 */
[----:B------:R-:W-:-:S05]  /*f800*/  IMAD R87, R159, UR8, RZ ;  /* 0x000000089f577c24 */ /* 0x000fca000f8e02ff */
[C---:B------:R-:W-:Y:S01]  /*f810*/  IADD3 R85, P2, PT, R87.reuse, R85, RZ ;  /* 0x0000005557557210 */ /* 0x040fe20007f5e0ff */
[----:B------:R0:W-:Y:S03]  /*f820*/  STL [R1+0x210], R90 ;  /* 0x0002105a01007387 */ /* 0x0001e60000100800 */
[----:B0-----:R-:W-:Y:S02]  /*f830*/  LEA.HI.X.SX32 R90, R87, R84, 0x1, P2 ;  /* 0x00000054575a7211 */ /* 0x001fe400010f0eff */
[----:B------:R-:W-:-:S03]  /*f840*/  PRMT R84, RZ, 0x7610, R84 ;  /* 0x00007610ff547816 */ /* 0x000fc60000000054 */
[----:B------:R-:W-:Y:S01]  /*f850*/  @P1 IMAD.MOV.U32 R87, RZ, RZ, R90 ;  /* 0x000000ffff571224 */ /* 0x000fe200078e005a */
[----:B--2---:R0:W-:Y:S02]  /*f860*/  STS.U8 [R105+UR13+0x3b80], R86 ;  /* 0x003b805669007988 */ /* 0x0041e4000800000d */
[----:B0-----:R-:W-:-:S05]  /*f870*/  @P1 IMAD.MOV.U32 R86, RZ, RZ, R85 ;  /* 0x000000ffff561224 */ /* 0x001fca00078e0055 */
[----:B------:R-:W2:Y:S04]  /*f880*/  @P1 LDG.E.U8 R84, desc[UR26][R86.64] ;  /* 0x0000001a56541981 */ /* 0x000ea8000c1e1100 */
[----:B------:R0:W-:Y:S04]  /*f890*/  STS.U8 [R105+UR13+0x180], R123 ;  /* 0x0001807b69007988 */ /* 0x0001e8000800000d */
[----:B------:R0:W-:Y:S04]  /*f8a0*/  STS.U8 [R105+UR13+0x1980], R102 ;  /* 0x0019806669007988 */ /* 0x0001e8000800000d */
[----:B------:R0:W-:Y:S04]  /*f8b0*/  STS.U8 [R105+UR13+0x1b80], R100 ;  /* 0x001b806469007988 */ /* 0x0001e8000800000d */
[----:B------:R0:W-:Y:S04]  /*f8c0*/  STS.U8 [R105+UR13+0x1d80], R107 ;  /* 0x001d806b69007988 */ /* 0x0001e8000800000d */
[----:B------:R0:W-:Y:S04]  /*f8d0*/  STS.U8 [R105+UR13+0x1f80], R103 ;  /* 0x001f806769007988 */ /* 0x0001e8000800000d */
[----:B------:R0:W-:Y:S01]  /*f8e0*/  STS.U8 [R105+UR13+0x2180], R104 ;  /* 0x0021806869007988 */ /* 0x0001e2000800000d */
[----:B------:R-:W-:-:S03]  /*f8f0*/  VIADD R168, R168, 0x3f ;  /* 0x0000003fa8a87836 */ /* 0x000fc60000000000 */
[----:B------:R0:W-:Y:S01]  /*f900*/  STL [R1+0x20c], R91 ;  /* 0x00020c5b01007387 */ /* 0x0001e20000100800 */
[----:B------:R-:W-:-:S03]  /*f910*/  ISETP.NE.U32.AND P1, PT, RZ, UR7, PT ;  /* 0x00000007ff007c0c */ /* 0x000fc6000bf25070 */
[----:B------:R0:W-:Y:S04]  /*f920*/  STL [R1+0x12c], R85 ;  /* 0x00012c5501007387 */ /* 0x0001e80000100800 */
[----:B------:R0:W-:Y:S01]  /*f930*/  STL [R1+0x128], R90 ;  /* 0x0001285a01007387 */ /* 0x0001e20000100800 */
[C---:B------:R-:W-:Y:S02]  /*f940*/  ISETP.LT.OR P2, PT, R168.reuse, 0x40, P1 ;  /* 0x00000040a800780c */ /* 0x040fe40000f41670 */
[----:B------:R-:W-:Y:S01]  /*f950*/  ISETP.GE.AND P3, PT, R168, 0x80, PT ;  /* 0x00000080a800780c */ /* 0x000fe20003f66270 */
[----:B--2---:R0:W-:Y:S01]  /*f960*/  STS.U8 [R105+UR13+0x3d80], R84 ;  /* 0x003d805469007988 */ /* 0x0041e2000800000d */
[----:B------:R1:W-:Y:S06]  /*f970*/  MEMBAR.ALL.CTA ;  /* 0x0000000000007992 */ /* 0x0003ec0000008000 */
[----:B-1----:R-:W1:Y:S02]  /*f980*/  FENCE.VIEW.ASYNC.S ;  /* 0x00000000000073c6 */ /* 0x002e640000000000 */
[----:B-1----:R-:W-:Y:S06]  /*f990*/  BAR.SYNC.DEFER_BLOCKING 0x0 ;  /* 0x0000000000007b1d */ /* 0x002fec0000010000 */
[----:B------:R-:W-:Y:S05]  /*f9a0*/  @P2 BRA `(.L_x_6) ;  /* 0x0000000000682947 */ /* 0x000fea0003800000 */
[----:B------:R-:W-:Y:S02]  /*f9b0*/  UIADD3 UR4, UPT, UPT, UR13, 0x8000, URZ ;  /* 0x000080000d047890 */ /* 0x000fe4000fffe0ff */
[----:B------:R-:W-:Y:S02]  /*f9c0*/  USHF.R.U32.HI UR8, URZ, 0x4, UR13 ;  /* 0x00000004ff087899 */ /* 0x000fe4000801160d */
[----:B------:R-:W-:Y:S02]  /*f9d0*/  USHF.R.U32.HI UR4, URZ, 0x4, UR4 ;  /* 0x00000004ff047899 */ /* 0x000fe40008011604 */
[----:B------:R-:W-:Y:S02]  /*f9e0*/  USGXT.U32 UR8, UR8, 0xe ;  /* 0x0000000e0808789a */ /* 0x000fe40008000000 */
[----:B------:R-:W-:Y:S01]  /*f9f0*/  USGXT.U32 UR6, UR4, 0xe ;  /* 0x0000000e0406789a */ /* 0x000fe20008000000 */
[----:B------:R-:W-:Y:S01]  /*fa00*/  UMOV UR16, 0x100 ;  /* 0x0000010000107882 */ /* 0x000fe20000000000 */
[----:B------:R-:W-:Y:S01]  /*fa10*/  UMOV UR17, 0x40004040 ;  /* 0x4000404000117882 */ /* 0x000fe20000000000 */
[----:B------:R-:W-:Y:S01]  /*fa20*/  UMOV UR18, 0xfffffffe ;  /* 0xfffffffe00127882 */ /* 0x000fe20000000000 */
[----:B------:R-:W-:Y:S01]  /*fa30*/  UMOV UR19, 0x7fffbfdf ;  /* 0x7fffbfdf00137882 */ /* 0x000fe20000000000 */
[----:B------:R-:W-:Y:S01]  /*fa40*/  UMOV UR9, URZ ;  /* 0x000000ff00097c82 */ /* 0x000fe20008000000 */
[----:B------:R-:W-:Y:S01]  /*fa50*/  UMOV UR7, URZ ;  /* 0x000000ff00077c82 */ /* 0x000fe20008000000 */
[----:B------:R-:W-:-:S02]  /*fa60*/  UIADD3.64 UR18, UPT, UPT, UR8, -UR18, URZ ;  /* 0x8000001208127297 */ /* 0x000fc4000fffe0ff */
[----:B------:R-:W-:Y:S01]  /*fa70*/  UIADD3.64 UR16, UPT, UPT, UR6, UR16, URZ ;  /* 0x0000001006107297 */ /* 0x000fe2000fffe0ff */
[----:B------:R-:W-:Y:S01]  /*fa80*/  UMOV UR20, 0x0 ;  /* 0x0000000000147882 */ /* 0x000fe20000000000 */
[----:B------:R-:W-:Y:S01]  /*fa90*/  UMOV UR21, 0x8408490 ;  /* 0x0840849000157882 */ /* 0x000fe20000000000 */
[----:B------:R-:W-:Y:S01]  /*faa0*/  UMOV UR4, UR10 ;  /* 0x0000000a00047c82 */ /* 0x000fe20008000000 */
[----:B------:R-:W-:Y:S01]  /*fab0*/  UMOV UR5, URZ ;  /* 0x000000ff00057c82 */ /* 0x000fe20008000000 */
[----:B------:R-:W-:Y:S01]  /*fac0*/  UMOV UR9, 0x80004020 ;  /* 0x8000402000097882 */ /* 0x000fe20000000000 */
[----:B------:R-:W-:Y:S01]  /*fad0*/  UMOV UR7, 0x40004040 ;  /* 0x4000404000077882 */ /* 0x000fe20000000000 */
[----:B------:R-:W-:Y:S01]  /*fae0*/  UMOV UR22, 0x0 ;  /* 0x0000000000167882 */ /* 0x000fe20000000000 */
[----:B------:R-:W-:Y:S01]  /*faf0*/  UMOV UR23, 0x8408490 ;  /* 0x0840849000177882 */ /* 0x000fe20000000000 */
[----:B------:R-:W-:Y:S01]  /*fb00*/  UMOV UR4, UR4 ;  /* 0x0000000400047c82 */ /* 0x000fe20008000000 */
[----:B------:R1:W-:Y:S01]  /*fb10*/  UTCQMMA gdesc[UR6], gdesc[UR8], tmem[UR12], tmem[UR20], idesc[UR21], !UPT ;  /* 0x00ff1408060075ea */ /* 0x0003e2000f80030c */
[----:B------:R1:W-:Y:S01]  /*fb20*/  UTCQMMA gdesc[UR16], gdesc[UR18], tmem[UR12], tmem[UR22], idesc[UR23], UPT ;  /* 0x00ff1612100075ea */ /* 0x0003e2000b80030c */
[----:B------:R1:W-:Y:S01]  /*fb30*/  UTCBAR [UR4], URZ ;  /* 0x000000ff040073e9 */ /* 0x0003e200080000ff */
[----:B------:R-:W-:Y:S01]  /*fb40*/  NOP ;  /* 0x0000000000007918 */ /* 0x000fe20000000000 */
.L_x_6:
[----:B-1----:R-:W-:Y:S01]  /*fb50*/  UMOV UR4, URZ ;  /* 0x000000ff00047c82 */ /* 0x002fe20008000000 */
[----:B------:R-:W-:Y:S05]  /*fb60*/  @!P3 BRA `(.L_x_7) ;  /* 0x0000007c0008b947 */ /* 0x000fea0003800000 */
[----:B0-----:R-:W-:Y:S01]  /*fb70*/  SHF.R.S32.HI R84, RZ, 0x1f, R168 ;  /* 0x0000001fff547819 */ /* 0x001fe200000114a8 */
[----:B------:R-:W-:Y:S01]  /*fb80*/  UIADD3 UR4, UPT, UPT, UR13, 0xa000, URZ ;  /* 0x0000a0000d047890 */ /* 0x000fe2000fffe0ff */
[----:B------:R-:W-:Y:S01]  /*fb90*/  IMAD.SHL.U32 R112, R112, 0x40, RZ ;  /* 0x0000004070707824 */ /* 0x000fe200078e00ff */
[----:B------:R-:W-:Y:S01]  /*fba0*/  UIADD3 UR5, UPT, UPT, UR13, 0x4000, URZ ;  /* 0x000040000d057890 */ /* 0x000fe2000fffe0ff */
[----:B------:R-:W-:Y:S01]  /*fbb0*/  LEA.HI R84, R84, R168, RZ, 0x6 ;  /* 0x000000a854547211 */ /* 0x000fe200078f30ff */
[----:B------:R-:W-:Y:S01]  /*fbc0*/  USHF.R.U32.HI UR4, URZ, 0x4, UR4 ;  /* 0x00000004ff047899 */ /* 0x000fe20008011604 */
[----:B------:R-:W-:Y:S01]  /*fbd0*/  IMAD.SHL.U32 R113, R113, 0x40, RZ ;  /* 0x0000004071717824 */ /* 0x000fe200078e00ff */
[----:B------:R-:W-:Y:S01]  /*fbe0*/  USHF.R.U32.HI UR5, URZ, 0x4, UR5 ;  /* 0x00000004ff057899 */ /* 0x000fe20008011605 */
[----:B------:R-:W-:Y:S01]  /*fbf0*/  SHF.R.S32.HI R84, RZ, 0x6, R84 ;  /* 0x00000006ff547819 */ /* 0x000fe20000011454 */
[----:B------:R-:W-:Y:S02]  /*fc00*/  USGXT.U32 UR6, UR4, 0xe ;  /* 0x0000000e0406789a */ /* 0x000fe40008000000 */
[----:B------:R-:W-:Y:S01]  /*fc10*/  USGXT.U32 UR8, UR5, 0xe ;  /* 0x0000000e0508789a */ /* 0x000fe20008000000 */
[----:B------:R-:W-:Y:S01]  /*fc20*/  VIMNMX R84, PT, PT, R84, 0x2, !PT ;  /* 0x0000000254547848 */ /* 0x000fe20007fe0100 */
[----:B------:R-:W-:Y:S01]  /*fc30*/  UMOV UR16, 0x100 ;  /* 0x0000010000107882 */ /* 0x000fe20000000000 */
[----:B------:R-:W-:Y:S01]  /*fc40*/  SHF.R.S32.HI R114, RZ, 0x1f, R113 ;  /* 0x0000001fff727819 */ /* 0x000fe20000011471 */
[----:B------:R-:W-:Y:S01]  /*fc50*/  UMOV UR17, 0x40004040 ;  /* 0x4000404000117882 */ /* 0x000fe20000000000 */
[----:B------:R-:W-:Y:S01]  /*fc60*/  UMOV UR18, 0xfffffffe ;  /* 0xfffffffe00127882 */ /* 0x000fe20000000000 */
[----:B------:R-:W-:Y:S01]  /*fc70*/  VIADD R85, R84, 0xfffffffe ;  /* 0xfffffffe54557836 */ /* 0x000fe20000000000 */
[----:B------:R-:W-:Y:S01]  /*fc80*/  UMOV UR19, 0x7fffbfdf ;  /* 0x7fffbfdf00137882 */ /* 0x000fe20000000000 */
[----:B------:R-:W-:Y:S01]  /*fc90*/  IMAD.MOV.U32 R84, RZ, RZ, RZ ;  /* 0x000000ffff547224 */ /* 0x000fe200078e00ff */
[----:B------:R-:W-:Y:S01]  /*fca0*/  UMOV UR7, URZ ;  /* 0x000000ff00077c82 */ /* 0x000fe20008000000 */
[----:B------:R-:W-:Y:S01]  /*fcb0*/  UMOV UR9, URZ ;  /* 0x000000ff00097c82 */ /* 0x000fe20008000000 */
[----:B------:R0:W-:Y:S01]  /*fcc0*/  STL [R1+0x360], R85 ;  /* 0x0003605501007387 */ /* 0x0001e20000100800 */
[----:B------:R-:W-:Y:S01]  /*fcd0*/  UMOV UR15, 0x1 ;  /* 0x00000001000f7882 */ /* 0x000fe20000000000 */
[----:B------:R-:W-:-:S02]  /*fce0*/  UIADD3.64 UR16, UPT, UPT, UR6, UR16, URZ ;  /* 0x0000001006107297 */ /* 0x000fc4000fffe0ff */
[----:B------:R1:W-:Y:S01]  /*fcf0*/  STL [R1+0x358], RZ ;  /* 0x000358ff01007387 */ /* 0x0003e20000100800 */
[----:B------:R-:W-:Y:S01]  /*fd00*/  UIADD3.64 UR18, UPT, UPT, UR8, -UR18, URZ ;  /* 0x8000001208127297 */ /* 0x000fe2000fffe0ff */
[----:B------:R-:W-:Y:S01]  /*fd10*/  UMOV UR5, URZ ;  /* 0x000000ff00057c82 */ /* 0x000fe20008000000 */
[----:B0-----:R-:W-:-:S10]  /*fd20*/  SHF.R.S32.HI R85, RZ, 0x1f, R112 ;  /* 0x0000001fff557819 */ /* 0x001fd40000011470 */
.L_x_10:
[----:B--2---:R-:W2:Y:S01]  /*fd30*/  LDL R85, [R1+0x358] ;  /* 0x0003580001557983 */ /* 0x004ea20000100800 */
[----:B------:R-:W-:Y:S01]  /*fd40*/  IMAD.U32 R84, R84, -0x80000000, RZ ;  /* 0x8000000054547824 */ /* 0x000fe200078e00ff */
[----:B------:R-:W0:Y:S01]  /*fd50*/  LDC R149, c[0x0][0x3a0] ;  /* 0x0000e800ff957b82 */ /* 0x000e220000000800 */
[C---:B-----5:R-:W-:Y:S02]  /*fd60*/  IADD3 R23, P5, PT, R112.reuse, R23, RZ ;  /* 0x0000001770177210 */ /* 0x060fe40007fbe0ff */
[----:B------:R-:W-:Y:S01]  /*fd70*/  IADD3 R21, P4, PT, R112, R21, RZ ;  /* 0x0000001570157210 */ /* 0x000fe20007f9e0ff */
[----:B------:R-:W3:Y:S01]  /*fd80*/  SYNCS.PHASECHK.TRANS64.TRYWAIT P6, [UR10], R84 ;  /* 0x00000054ff0075a7 */ /* 0x000ee200080c110a */
[----:B--2---:R-:W-:-:S04]  /*fd90*/  VIADD R85, R85, 0x1 ;  /* 0x0000000155557836 */ /* 0x004fc80000000000 */
[----:B0-----:R-:W-:Y:S01]  /*fda0*/  IMAD R149, R85, -0x40, R149 ;  /* 0xffffffc055957824 */ /* 0x001fe200078e0295 */
[----:B------:R0:W-:Y:S04]  /*fdb0*/  STL [R1+0x35c], R85 ;  /* 0x00035c5501007387 */ /* 0x0001e80000100800 */
[C---:B------:R-:W-:Y:S02]  /*fdc0*/  ISETP.GT.AND P2, PT, R149.reuse, 0x1, PT ;  /* 0x000000019500780c */ /* 0x040fe40003f44270 */
[----:B------:R-:W-:Y:S01]  /*fdd0*/  ISETP.GT.AND P3, PT, R149, 0x2, PT ;  /* 0x000000029500780c */ /* 0x000fe20003f64270 */
[----:B---3--:R-:W-:-:S12]  /*fde0*/  @!P6 BRA `(.L_x_8) ;  /* 0x000001100040e947 */ /* 0x008fd80003800000 */
.L_x_16:
[----:B------:R-:W-:Y:S01]  /*fdf0*/  SHF.R.S32.HI R101, RZ, 0x1f, R112 ;  /* 0x0000001fff657819 */ /* 0x000fe20000011470 */
[----:B------:R-:W-:Y:S01]  /*fe00*/  @P2 IMAD.MOV.U32 R84, RZ, RZ, R21 ;  /* 0x000000ffff542224 */ /* 0x000fe200078e0015 */
[----:B------:R-:W-:Y:S01]  /*fe10*/  PRMT R137, RZ, 0x7610, R137 ;  /* 0x00007610ff897816 */ /* 0x000fe20000000089 */
[----:B------:R-:W2:Y:S02]  /*fe20*/  LDL.LU R105, [R1+0x334] ;  /* 0x0003340001697983 */ /* 0x000ea40000300800 */
[C---:B------:R-:W-:Y:S02]  /*fe30*/  IMAD.X R22, R101.reuse, 0x1, R22, P4 ;  /* 0x0000000165167824 */ /* 0x040fe400020e0616 */
[----:B------:R-:W-:Y:S01]  /*fe40*/  IMAD.X R24, R101, 0x1, R24, P5 ;  /* 0x0000000165187824 */ /* 0x000fe200028e0618 */
[----:B------:R-:W-:Y:S01]  /*fe50*/  PRMT R131, RZ, 0x7610, R131 ;  /* 0x00007610ff837816 */ /* 0x000fe20000000083 */
[----:B0-----:R-:W-:Y:S01]  /*fe60*/  @P2 IMAD.MOV.U32 R85, RZ, RZ, R22 ;  /* 0x000000ffff552224 */ /* 0x001fe200078e0016 */
[----:B------:R-:W-:Y:S01]  /*fe70*/  ISETP.GT.AND P5, PT, R149, 0x4, PT ;  /* 0x000000049500780c */ /* 0x000fe20003fa4270 */
[----:B------:R-:W3:Y:S01]  /*fe80*/  LDL.LU R99, [R1+0x33c] ;  /* 0x00033c0001637983 */ /* 0x000ee20000300800 */
[----:B------:R-:W-:-:S02]  /*fe90*/  IADD3 R45, P6, PT, R112, R45, RZ ;  /* 0x0000002d702d7210 */ /* 0x000fc40007fde0ff */
[----:B------:R-:W-:Y:S01]  /*fea0*/  PRMT R89, RZ, 0x7610, R89 ;  /* 0x00007610ff597816 */ /* 0x000fe20000000059 */
[----:B------:R0:W4:Y:S01]  /*feb0*/  @P2 LDG.E.U8 R137, desc[UR26][R84.64] ;  /* 0x0000001a54892981 */ /* 0x000122000c1e1100 */
[----:B------:R-:W-:Y:S01]  /*fec0*/  IADD3 R34, P2, PT, R112, R34, RZ ;  /* 0x0000002270227210 */ /* 0x000fe20007f5e0ff */
[----:B------:R-:W-:Y:S01]  /*fed0*/  IMAD.X R46, R101, 0x1, R46, P6 ;  /* 0x00000001652e7824 */ /* 0x000fe200030e062e */
[----:B------:R-:W-:Y:S01]  /*fee0*/  ISETP.GT.AND P4, PT, R149, 0x3, PT ;  /* 0x000000039500780c */ /* 0x000fe20003f84270 */
[----:B0-----:R-:W-:Y:S02]  /*fef0*/  @P3 IMAD.MOV.U32 R84, RZ, RZ, R23 ;  /* 0x000000ffff543224 */ /* 0x001fe400078e0017 */
[----:B------:R-:W-:-:S05]  /*ff00*/  @P3 IMAD.MOV.U32 R85, RZ, RZ, R24 ;  /* 0x000000ffff553224 */ /* 0x000fca00078e0018 */
[----:B------:R0:W5:Y:S01]  /*ff10*/  @P3 LDG.E.U8 R131, desc[UR26][R84.64] ;  /* 0x0000001a54833981 */ /* 0x000162000c1e1100 */
[C---:B------:R-:W-:Y:S01]  /*ff20*/  IADD3 R54, P3, PT, R112.reuse, R54, RZ ;  /* 0x0000003670367210 */ /* 0x040fe20007f7e0ff */
[----:B------:R-:W-:Y:S01]  /*ff30*/  IMAD.X R35, R101, 0x1, R35, P2 ;  /* 0x0000000165237824 */ /* 0x000fe200010e0623 */
[----:B------:R-:W-:Y:S01]  /*ff40*/  ISETP.GT.AND P2, PT, R149, 0x5, PT ;  /* 0x000000059500780c */ /* 0x000fe20003f44270 */
[----:B------:R-:W-:Y:S02]  /*ff50*/  @P5 IMAD.MOV.U32 R86, RZ, RZ, R45 ;  /* 0x000000ffff565224 */ /* 0x000fe400078e002d */
[----:B------:R-:W-:Y:S02]  /*ff60*/  @P5 IMAD.MOV.U32 R87, RZ, RZ, R46 ;  /* 0x000000ffff575224 */ /* 0x000fe400078e002e */
[----:B------:R-:W-:Y:S01]  /*ff70*/  IMAD.X R55, R101, 0x1, R55, P3 ;  /* 0x0000000165377824 */ /* 0x000fe200018e0637 */
[----:B------:R-:W-:Y:S02]  /*ff80*/  ISETP.GT.AND P3, PT, R149, 0x6, PT ;  /* 0x000000069500780c */ /* 0x000fe40003f64270 */
[----:B------:R1:W2:Y:S01]  /*ff90*/  @P5 LDG.E.U8 R89, desc[UR26][R86.64] ;  /* 0x0000001a56595981 */ /* 0x0002a2000c1e1100 */
[----:B------:R-:W-:-:S02]  /*ffa0*/  IADD3 R63, P5, PT, R112, R63, RZ ;  /* 0x0000003f703f7210 */ /* 0x000fc40007fbe0ff */
[----:B0-----:R-:W-:Y:S02]  /*ffb0*/  PRMT R84, RZ, 0x7610, R84 ;  /* 0x00007610ff547816 */ /* 0x001fe40000000054 */
[----:B------:R-:W-:Y:S01]  /*ffc0*/  PRMT R94, RZ, 0x7610, R94 ;  /* 0x00007610ff5e7816 */ /* 0x000fe2000000005e */
[----:B------:R-:W-:Y:S01]  /*ffd0*/  IMAD.X R64, R101, 0x1, R64, P5 ;  /* 0x0000000165407824 */ /* 0x000fe200028e0640 */
[----:B------:R-:W-:Y:S02]  /*ffe0*/  PRMT R100, RZ, 0x7610, R100 ;  /* 0x00007610ff647816 */ /* 0x000fe40000000064 */
[----:B------:R-:W2:Y:S01]  /*fff0*/  @P4 LDG.E.U8 R84, desc[UR26][R34.64] ;  /* 0x0000001a22544981 */ /* 0x000ea2000c1e1100 */
[C---:B------:R-:W-:Y:S01]  /*10000*/  ISETP.GT.AND P4, PT, R149.reuse, 0x7, PT ;  /* 0x000000079500780c */ /* 0x040fe20003f84270 */
[----:B-1----:R-:W-:Y:S02]  /*10010*/  @P3 IMAD.MOV.U32 R86, RZ, RZ, R63 ;  /* 0x000000ffff563224 */ /* 0x002fe400078e003f */
[----:B------:R-:W2:Y:S01]  /*10020*/  @P2 LDG.E.U8 R94, desc[UR26][R54.64] ;  /* 0x0000001a365e2981 */ /* 0x000ea2000c1e1100 */
[----:B------:R-:W-:Y:S01]  /*10030*/  ISETP.GT.AND P2, PT, R149, 0x8, PT ;  /* 0x000000089500780c */ /* 0x000fe20003f44270 */
[----:B------:R-:W-:Y:S01]  /*10040*/  @P3 IMAD.MOV.U32 R87, RZ, RZ, R64 ;  /* 0x000000ffff573224 */ /* 0x000fe200078e0040 */
[----:B------:R-:W-:-:S02]  /*10050*/  IADD3 R72, P6, PT, R112, R72, RZ ;  /* 0x0000004870487210 */ /* 0x000fc40007fde0ff */
[C---:B------:R-:W-:Y:S02]  /*10060*/  IADD3 R3, P5, PT, R112.reuse, R3, RZ ;  /* 0x0000000370037210 */ /* 0x040fe40007fbe0ff */
[----:B------:R0:W2:Y:S01]  /*10070*/  @P3 LDG.E.U8 R100, desc[UR26][R86.64] ;  /* 0x0000001a56643981 */ /* 0x0000a2000c1e1100 */
[----:B------:R-:W-:Y:S01]  /*10080*/  PRMT R107, RZ, 0x7610, R107 ;  /* 0x00007610ff6b7816 */ /* 0x000fe2000000006b */
[----:B------:R-:W-:Y:S01]  /*10090*/  IMAD.X R73, R101, 0x1, R73, P6 ;  /* 0x0000000165497824 */ /* 0x000fe200030e0649 */
[----:B------:R-:W-:Y:S01]  /*100a0*/  ISETP.GT.AND P3, PT, R149, 0x9, PT ;  /* 0x000000099500780c */ /* 0x000fe20003f64270 */
[----:B------:R-:W-:Y:S01]  /*100b0*/  IMAD.X R4, R101, 0x1, R4, P5 ;  /* 0x0000000165047824 */ /* 0x000fe200028e0604 */
[----:B------:R-:W-:Y:S02]  /*100c0*/  IADD3 R12, P5, PT, R112, R12, RZ ;  /* 0x0000000c700c7210 */ /* 0x000fe40007fbe0ff */
[----:B------:R-:W-:Y:S01]  /*100d0*/  PRMT R159, RZ, 0x7610, R159 ;  /* 0x00007610ff9f7816 */ /* 0x000fe2000000009f */
[----:B------:R-:W2:Y:S01]  /*100e0*/  @P4 LDG.E.U8 R107, desc[UR26][R72.64] ;  /* 0x0000001a486b4981 */ /* 0x000ea2000c1e1100 */
[----:B------:R-:W-:Y:S01]  /*100f0*/  ISETP.GT.AND P4, PT, R149, 0xa, PT ;  /* 0x0000000a9500780c */ /* 0x000fe20003f84270 */
[----:B0-----:R-:W-:Y:S01]  /*10100*/  @P2 IMAD.MOV.U32 R86, RZ, RZ, R3 ;  /* 0x000000ffff562224 */ /* 0x001fe200078e0003 */
[----:B------:R-:W-:Y:S01]  /*10110*/  PRMT R136, RZ, 0x7610, R136 ;  /* 0x00007610ff887816 */ /* 0x000fe20000000088 */
[----:B------:R-:W-:-:S02]  /*10120*/  @P2 IMAD.MOV.U32 R87, RZ, RZ, R4 ;  /* 0x000000ffff572224 */ /* 0x000fc400078e0004 */
[----:B------:R-:W-:Y:S01]  /*10130*/  IMAD.X R13, R101, 0x1, R13, P5 ;  /* 0x00000001650d7824 */ /* 0x000fe200028e060d */
[C---:B------:R-:W-:Y:S02]  /*10140*/  IADD3 R25, P6, PT, R112.reuse, R25, RZ ;  /* 0x0000001970197210 */ /* 0x040fe40007fde0ff */
[----:B------:R0:W2:Y:S01]  /*10150*/  @P2 LDG.E.U8 R159, desc[UR26][R86.64] ;  /* 0x0000001a569f2981 */ /* 0x0000a2000c1e1100 */
[C---:B------:R-:W-:Y:S02]  /*10160*/  ISETP.GT.AND P2, PT, R149.reuse, 0xb, PT ;  /* 0x0000000b9500780c */ /* 0x040fe40003f44270 */
[C---:B------:R-:W-:Y:S01]  /*10170*/  IADD3 R36, P5, PT, R112.reuse, R36, RZ ;  /* 0x0000002470247210 */ /* 0x040fe20007fbe0ff */
[----:B------:R-:W2:Y:S01]  /*10180*/  @P3 LDG.E.U8 R136, desc[UR26][R12.64] ;  /* 0x0000001a0c883981 */ /* 0x000ea2000c1e1100 */
[----:B------:R-:W-:Y:S01]  /*10190*/  ISETP.GT.AND P3, PT, R149, 0xc, PT ;  /* 0x0000000c9500780c */ /* 0x000fe20003f64270 */
[C---:B------:R-:W-:Y:S02]  /*101a0*/  IMAD.X R26, R101.reuse, 0x1, R26, P6 ;  /* 0x00000001651a7824 */ /* 0x040fe400030e061a */
[C---:B------:R-:W-:Y:S01]  /*101b0*/  IMAD.X R37, R101.reuse, 0x1, R37, P5 ;  /* 0x0000000165257824 */ /* 0x040fe200028e0625 */
[----:B------:R-:W-:Y:S01]  /*101c0*/  IADD3 R47, P5, PT, R112, R47, RZ ;  /* 0x0000002f702f7210 */ /* 0x000fe20007fbe0ff */
[----:B0-----:R-:W-:Y:S01]  /*101d0*/  @P4 IMAD.MOV.U32 R86, RZ, RZ, R25 ;  /* 0x000000ffff564224 */ /* 0x001fe200078e0019 */
[----:B------:R-:W-:Y:S01]  /*101e0*/  PRMT R128, RZ, 0x7610, R128 ;  /* 0x00007610ff807816 */ /* 0x000fe20000000080 */
[----:B------:R-:W-:Y:S01]  /*101f0*/  @P4 IMAD.MOV.U32 R87, RZ, RZ, R26 ;  /* 0x000000ffff574224 */ /* 0x000fe200078e001a */
[----:B------:R-:W-:Y:S01]  /*10200*/  PRMT R85, RZ, 0x7610, R85 ;  /* 0x00007610ff557816 */ /* 0x000fe20000000055 */
[----:B------:R-:W-:Y:S01]  /*10210*/  IMAD.X R48, R101, 0x1, R48, P5 ;  /* 0x0000000165307824 */ /* 0x000fe200028e0630 */
[----:B------:R-:W-:-:S02]  /*10220*/  PRMT R90, RZ, 0x7610, R90 ;  /* 0x00007610ff5a7816 */ /* 0x000fc4000000005a */
[----:B------:R0:W2:Y:S01]  /*10230*/  @P4 LDG.E.U8 R128, desc[UR26][R86.64] ;  /* 0x0000001a56804981 */ /* 0x0000a2000c1e1100 */
[----:B------:R-:W-:-:S03]  /*10240*/  ISETP.GT.AND P4, PT, R149, 0xd, PT ;  /* 0x0000000d9500780c */ /* 0x000fc60003f84270 */
[----:B------:R-:W2:Y:S01]  /*10250*/  @P2 LDG.E.U8 R85, desc[UR26][R36.64] ;  /* 0x0000001a24552981 */ /* 0x000ea2000c1e1100 */
[----:B------:R-:W-:Y:S02]  /*10260*/  ISETP.GT.AND P2, PT, R149, 0xe, PT ;  /* 0x0000000e9500780c */ /* 0x000fe40003f44270 */
[C---:B------:R-:W-:Y:S01]  /*10270*/  IADD3 R56, P6, PT, R112.reuse, R56, RZ ;  /* 0x0000003870387210 */ /* 0x040fe20007fde0ff */
[----:B0-----:R-:W-:Y:S02]  /*10280*/  @P3 IMAD.MOV.U32 R86, RZ, RZ, R47 ;  /* 0x000000ffff563224 */ /* 0x001fe400078e002f */
[----:B------:R-:W-:Y:S01]  /*10290*/  @P3 IMAD.MOV.U32 R87, RZ, RZ, R48 ;  /* 0x000000ffff573224 */ /* 0x000fe200078e0030 */
[C---:B------:R-:W-:Y:S01]  /*102a0*/  IADD3 R65, P5, PT, R112.reuse, R65, RZ ;  /* 0x0000004170417210 */ /* 0x040fe20007fbe0ff */
[----:B------:R-:W-:Y:S01]  /*102b0*/  IMAD.X R57, R101, 0x1, R57, P6 ;  /* 0x0000000165397824 */ /* 0x000fe200030e0639 */
[----:B------:R-:W-:Y:S02]  /*102c0*/  PRMT R95, RZ, 0x7610, R95 ;  /* 0x00007610ff5f7816 */ /* 0x000fe4000000005f */
[----:B------:R0:W2:Y:S01]  /*102d0*/  @P3 LDG.E.U8 R90, desc[UR26][R86.64] ;  /* 0x0000001a565a3981 */ /* 0x0000a2000c1e1100 */
[----:B------:R-:W-:Y:S01]  /*102e0*/  ISETP.GT.AND P3, PT, R149, 0xf, PT ;  /* 0x0000000f9500780c */ /* 0x000fe20003f64270 */
[----:B------:R-:W-:Y:S01]  /*102f0*/  IMAD.X R66, R101, 0x1, R66, P5 ;  /* 0x0000000165427824 */ /* 0x000fe200028e0642 */
[----:B------:R-:W-:Y:S01]  /*10300*/  IADD3 R74, P5, PT, R112, R74, RZ ;  /* 0x0000004a704a7210 */ /* 0x000fe20007fbe0ff */
[----:B------:R-:W2:Y:S01]  /*10310*/  @P4 LDG.E.U8 R95, desc[UR26][R56.64] ;  /* 0x0000001a385f4981 */ /* 0x000ea2000c1e1100 */
[----:B------:R-:W-:-:S02]  /*10320*/  PRMT R102, RZ, 0x7610, R102 ;  /* 0x00007610ff667816 */ /* 0x000fc40000000066 */
[----:B------:R-:W-:Y:S01]  /*10330*/  ISETP.GT.AND P4, PT, R149, 0x10, PT ;  /* 0x000000109500780c */ /* 0x000fe20003f84270 */
[----:B------:R-:W-:Y:S01]  /*10340*/  IMAD.X R75, R101, 0x1, R75, P5 ;  /* 0x00000001654b7824 */ /* 0x000fe200028e064b */
[----:B------:R-:W-:Y:S01]  /*10350*/  PRMT R108, RZ, 0x7610, R108 ;  /* 0x00007610ff6c7816 */ /* 0x000fe2000000006c */
[----:B0-----:R-:W-:Y:S02]  /*10360*/  @P2 IMAD.MOV.U32 R86, RZ, RZ, R65 ;  /* 0x000000ffff562224 */ /* 0x001fe400078e0041 */
[----:B------:R-:W-:Y:S01]  /*10370*/  @P2 IMAD.MOV.U32 R87, RZ, RZ, R66 ;  /* 0x000000ffff572224 */ /* 0x000fe200078e0042 */
[C---:B------:R-:W-:Y:S02]  /*10380*/  IADD3 R5, P6, PT, R112.reuse, R5, RZ ;  /* 0x0000000570057210 */ /* 0x040fe40007fde0ff */
[----:B------:R-:W-:Y:S01]  /*10390*/  IADD3 R14, P5, PT, R112, R14, RZ ;  /* 0x0000000e700e7210 */ /* 0x000fe20007fbe0ff */
[----:B------:R-:W2:Y:S01]  /*103a0*/  @P3 LDG.E.U8 R108, desc[UR26][R74.64] ;  /* 0x0000001a4a6c3981 */ /* 0x000ea2000c1e1100 */
[----:B------:R-:W-:-:S03]  /*103b0*/  ISETP.GT.AND P3, PT, R149, 0x12, PT ;  /* 0x000000129500780c */ /* 0x000fc60003f64270 */
[----:B------:R0:W2:Y:S01]  /*103c0*/  @P2 LDG.E.U8 R102, desc[UR26][R86.64] ;  /* 0x0000001a56662981 */ /* 0x0000a2000c1e1100 */
[----:B------:R-:W-:Y:S01]  /*103d0*/  ISETP.GT.AND P2, PT, R149, 0x11, PT ;  /* 0x000000119500780c */ /* 0x000fe20003f44270 */
[C---:B------:R-:W-:Y:S02]  /*103e0*/  IMAD.X R6, R101.reuse, 0x1, R6, P6 ;  /* 0x0000000165067824 */ /* 0x040fe400030e0606 */
[----:B------:R-:W-:Y:S01]  /*103f0*/  IMAD.X R15, R101, 0x1, R15, P5 ;  /* 0x00000001650f7824 */ /* 0x000fe200028e060f */
[----:B------:R-:W-:Y:S02]  /*10400*/  IADD3 R27, P5, PT, R112, R27, RZ ;  /* 0x0000001b701b7210 */ /* 0x000fe40007fbe0ff */
[----:B------:R-:W-:Y:S02]  /*10410*/  PRMT R160, RZ, 0x7610, R160 ;  /* 0x00007610ffa07816 */ /* 0x000fe400000000a0 */
[----:B------:R-:W-:Y:S01]  /*10420*/  PRMT R135, RZ, 0x7610, R135 ;  /* 0x00007610ff877816 */ /* 0x000fe20000000087 */
[----:B0-----:R-:W-:-:S02]  /*10430*/  @P4 IMAD.MOV.U32 R86, RZ, RZ, R5 ;  /* 0x000000ffff564224 */ /* 0x001fc400078e0005 */
[----:B------:R-:W-:Y:S02]  /*10440*/  @P4 IMAD.MOV.U32 R87, RZ, RZ, R6 ;  /* 0x000000ffff574224 */ /* 0x000fe400078e0006 */
[----:B------:R-:W-:Y:S01]  /*10450*/  IMAD.X R28, R101, 0x1, R28, P5 ;  /* 0x00000001651c7824 */ /* 0x000fe200028e061c */
[----:B------:R-:W2:Y:S01]  /*10460*/  @P2 LDG.E.U8 R135, desc[UR26][R14.64] ;  /* 0x0000001a0e872981 */ /* 0x000ea2000c1e1100 */
[----:B------:R-:W-:Y:S02]  /*10470*/  PRMT R122, RZ, 0x7610, R122 ;  /* 0x00007610ff7a7816 */ /* 0x000fe4000000007a */
[C---:B------:R-:W-:Y:S01]  /*10480*/  ISETP.GT.AND P2, PT, R149.reuse, 0x14, PT ;  /* 0x000000149500780c */ /* 0x040fe20003f44270 */
[----:B------:R0:W2:Y:S01]  /*10490*/  @P4 LDG.E.U8 R160, desc[UR26][R86.64] ;  /* 0x0000001a56a04981 */ /* 0x0000a2000c1e1100 */
[----:B------:R-:W-:Y:S02]  /*104a0*/  ISETP.GT.AND P4, PT, R149, 0x13, PT ;  /* 0x000000139500780c */ /* 0x000fe40003f84270 */
[----:B------:R-:W-:-:S02]  /*104b0*/  IADD3 R38, P6, PT, R112, R38, RZ ;  /* 0x0000002670267210 */ /* 0x000fc40007fde0ff */
[----:B------:R-:W-:Y:S01]  /*104c0*/  IADD3 R49, P5, PT, R112, R49, RZ ;  /* 0x0000003170317210 */ /* 0x000fe20007fbe0ff */
[----:B0-----:R-:W-:Y:S02]  /*104d0*/  @P3 IMAD.MOV.U32 R86, RZ, RZ, R27 ;  /* 0x000000ffff563224 */ /* 0x001fe400078e001b */
[----:B------:R-:W-:Y:S02]  /*104e0*/  @P3 IMAD.MOV.U32 R87, RZ, RZ, R28 ;  /* 0x000000ffff573224 */ /* 0x000fe400078e001c */
[----:B------:R-:W-:-:S03]  /*104f0*/  IMAD.X R39, R101, 0x1, R39, P6 ;  /* 0x0000000165277824 */ /* 0x000fc600030e0627 */
[----:B------:R0:W2:Y:S01]  /*10500*/  @P3 LDG.E.U8 R122, desc[UR26][R86.64] ;  /* 0x0000001a567a3981 */ /* 0x0000a2000c1e1100 */
[----:B------:R-:W-:Y:S01]  /*10510*/  IMAD.X R50, R101, 0x1, R50, P5 ;  /* 0x0000000165327824 */ /* 0x000fe200028e0632 */
[----:B------:R-:W-:Y:S01]  /*10520*/  ISETP.GT.AND P3, PT, R149, 0x15, PT ;  /* 0x000000159500780c */ /* 0x000fe20003f64270 */
[----:B------:R-:W-:Y:S01]  /*10530*/  @P2 IMAD.MOV.U32 R96, RZ, RZ, R49 ;  /* 0x000000ffff602224 */ /* 0x000fe200078e0031 */
[----:B------:R-:W-:Y:S02]  /*10540*/  PRMT R91, RZ, 0x7610, R91 ;  /* 0x00007610ff5b7816 */ /* 0x000fe4000000005b */
[----:B0-----:R-:W-:Y:S01]  /*10550*/  PRMT R86, RZ, 0x7610, R86 ;  /* 0x00007610ff567816 */ /* 0x001fe20000000056 */
[----:B------:R-:W-:Y:S01]  /*10560*/  @P2 IMAD.MOV.U32 R97, RZ, RZ, R50 ;  /* 0x000000ffff612224 */ /* 0x000fe200078e0032 */
[----:B------:R-:W-:-:S04]  /*10570*/  IADD3 R58, P5, PT, R112, R58, RZ ;  /* 0x0000003a703a7210 */ /* 0x000fc80007fbe0ff */
[----:B------:R-:W2:Y:S01]  /*10580*/  @P4 LDG.E.U8 R86, desc[UR26][R38.64] ;  /* 0x0000001a26564981 */ /* 0x000ea2000c1e1100 */
[----:B------:R-:W-:Y:S02]  /*10590*/  ISETP.GT.AND P4, PT, R149, 0x16, PT ;  /* 0x000000169500780c */ /* 0x000fe40003f84270 */
[C---:B------:R-:W-:Y:S01]  /*105a0*/  IADD3 R67, P6, PT, R112.reuse, R67, RZ ;  /* 0x0000004370437210 */ /* 0x040fe20007fde0ff */
[----:B------:R0:W2:Y:S01]  /*105b0*/  @P2 LDG.E.U8 R91, desc[UR26][R96.64] ;  /* 0x0000001a605b2981 */ /* 0x0000a2000c1e1100 */
[C---:B------:R-:W-:Y:S01]  /*105c0*/  IMAD.X R59, R101.reuse, 0x1, R59, P5 ;  /* 0x00000001653b7824 */ /* 0x040fe200028e063b */
[----:B------:R-:W-:Y:S02]  /*105d0*/  IADD3 R76, P5, PT, R112, R76, RZ ;  /* 0x0000004c704c7210 */ /* 0x000fe40007fbe0ff */
[----:B------:R-:W-:Y:S01]  /*105e0*/  IMAD.X R68, R101, 0x1, R68, P6 ;  /* 0x0000000165447824 */ /* 0x000fe200030e0644 */
[----:B0-----:R-:W-:-:S05]  /*105f0*/  PRMT R96, RZ, 0x7610, R96 ;  /* 0x00007610ff607816 */ /* 0x001fca0000000060 */
[----:B------:R-:W-:Y:S01]  /*10600*/  @P4 IMAD.MOV.U32 R116, RZ, RZ, R67 ;  /* 0x000000ffff744224 */ /* 0x000fe200078e0043 */
[C---:B------:R-:W-:Y:S01]  /*10610*/  ISETP.GT.AND P2, PT, R149.reuse, 0x17, PT ;  /* 0x000000179500780c */ /* 0x040fe20003f44270 */
[----:B------:R-:W-:Y:S01]  /*10620*/  @P4 IMAD.MOV.U32 R117, RZ, RZ, R68 ;  /* 0x000000ffff754224 */ /* 0x000fe200078e0044 */
[----:B------:R-:W-:Y:S01]  /*10630*/  PRMT R103, RZ, 0x7610, R103 ;  /* 0x00007610ff677816 */ /* 0x000fe20000000067 */
[----:B------:R-:W2:Y:S01]  /*10640*/  @P3 LDG.E.U8 R96, desc[UR26][R58.64] ;  /* 0x0000001a3a603981 */ /* 0x000ea2000c1e1100 */
[----:B------:R-:W-:Y:S01]  /*10650*/  ISETP.GT.AND P3, PT, R149, 0x18, PT ;  /* 0x000000189500780c */ /* 0x000fe20003f64270 */
[----:B------:R-:W-:Y:S01]  /*10660*/  IMAD.X R77, R101, 0x1, R77, P5 ;  /* 0x00000001654d7824 */ /* 0x000fe200028e064d */
[----:B------:R-:W-:Y:S02]  /*10670*/  IADD3 R7, P5, PT, R112, R7, RZ ;  /* 0x0000000770077210 */ /* 0x000fe40007fbe0ff */
[----:B------:R0:W2:Y:S01]  /*10680*/  @P4 LDG.E.U8 R103, desc[UR26][R116.64] ;  /* 0x0000001a74674981 */ /* 0x0000a2000c1e1100 */
[----:B------:R-:W-:-:S02]  /*10690*/  PRMT R109, RZ, 0x7610, R109 ;  /* 0x00007610ff6d7816 */ /* 0x000fc4000000006d */
[----:B------:R-:W-:Y:S01]  /*106a0*/  ISETP.GT.AND P4, PT, R149, 0x19, PT ;  /* 0x000000199500780c */ /* 0x000fe20003f84270 */
[----:B------:R-:W-:Y:S01]  /*106b0*/  IMAD.X R8, R101, 0x1, R8, P5 ;  /* 0x0000000165087824 */ /* 0x000fe200028e0608 */
[C---:B------:R-:W-:Y:S02]  /*106c0*/  IADD3 R16, P6, PT, R112.reuse, R16, RZ ;  /* 0x0000001070107210 */ /* 0x040fe40007fde0ff */
[----:B------:R-:W-:Y:S01]  /*106d0*/  PRMT R161, RZ, 0x7610, R161 ;  /* 0x00007610ffa17816 */ /* 0x000fe200000000a1 */
[----:B------:R-:W2:Y:S01]  /*106e0*/  @P2 LDG.E.U8 R109, desc[UR26][R76.64] ;  /* 0x0000001a4c6d2981 */ /* 0x000ea2000c1e1100 */
[----:B------:R-:W-:Y:S01]  /*106f0*/  ISETP.GT.AND P2, PT, R149, 0x1a, PT ;  /* 0x0000001a9500780c */ /* 0x000fe20003f44270 */
[----:B0-----:R-:W-:Y:S01]  /*10700*/  @P3 IMAD.MOV.U32 R116, RZ, RZ, R7 ;  /* 0x000000ffff743224 */ /* 0x001fe200078e0007 */
[----:B------:R-:W-:Y:S01]  /*10710*/  PRMT R134, RZ, 0x7610, R134 ;  /* 0x00007610ff867816 */ /* 0x000fe20000000086 */
[----:B------:R-:W-:Y:S01]  /*10720*/  @P3 IMAD.MOV.U32 R117, RZ, RZ, R8 ;  /* 0x000000ffff753224 */ /* 0x000fe200078e0008 */
[----:B------:R-:W-:Y:S01]  /*10730*/  IADD3 R29, P5, PT, R112, R29, RZ ;  /* 0x0000001d701d7210 */ /* 0x000fe20007fbe0ff */
[----:B------:R-:W-:-:S03]  /*10740*/  IMAD.X R17, R101, 0x1, R17, P6 ;  /* 0x0000000165117824 */ /* 0x000fc600030e0611 */
[----:B------:R0:W2:Y:S01]  /*10750*/  @P3 LDG.E.U8 R161, desc[UR26][R116.64] ;  /* 0x0000001a74a13981 */ /* 0x0000a2000c1e1100 */
[----:B------:R-:W-:Y:S01]  /*10760*/  ISETP.GT.AND P3, PT, R149, 0x1b, PT ;  /* 0x0000001b9500780c */ /* 0x000fe20003f64270 */
[----:B------:R-:W-:Y:S02]  /*10770*/  IMAD.X R30, R101, 0x1, R30, P5 ;  /* 0x00000001651e7824 */ /* 0x000fe400028e061e */
[----:B------:R-:W2:Y:S01]  /*10780*/  @P4 LDG.E.U8 R134, desc[UR26][R16.64] ;  /* 0x0000001a10864981 */ /* 0x000ea2000c1e1100 */
[----:B------:R-:W-:Y:S02]  /*10790*/  ISETP.GT.AND P4, PT, R149, 0x1c, PT ;  /* 0x0000001c9500780c */ /* 0x000fe40003f84270 */
[C---:B------:R-:W-:Y:S02]  /*107a0*/  IADD3 R40, P5, PT, R112.reuse, R40, RZ ;  /* 0x0000002870287210 */ /* 0x040fe40007fbe0ff */
[C---:B------:R-:W-:Y:S01]  /*107b0*/  IADD3 R51, P6, PT, R112.reuse, R51, RZ ;  /* 0x0000003370337210 */ /* 0x040fe20007fde0ff */
[----:B0-----:R-:W-:Y:S01]  /*107c0*/  @P2 IMAD.MOV.U32 R116, RZ, RZ, R29 ;  /* 0x000000ffff742224 */ /* 0x001fe200078e001d */
[----:B------:R-:W-:Y:S01]  /*107d0*/  PRMT R120, RZ, 0x7610, R120 ;  /* 0x00007610ff787816 */ /* 0x000fe20000000078 */
[----:B------:R-:W-:Y:S01]  /*107e0*/  @P2 IMAD.MOV.U32 R117, RZ, RZ, R30 ;  /* 0x000000ffff752224 */ /* 0x000fe200078e001e */
[----:B------:R-:W-:Y:S01]  /*107f0*/  PRMT R87, RZ, 0x7610, R87 ;  /* 0x00007610ff577816 */ /* 0x000fe20000000057 */
[C---:B------:R-:W-:Y:S01]  /*10800*/  IMAD.X R41, R101.reuse, 0x1, R41, P5 ;  /* 0x0000000165297824 */ /* 0x040fe200028e0629 */
[----:B------:R-:W-:Y:S01]  /*10810*/  IADD3 R60, P5, PT, R112, R60, RZ ;  /* 0x0000003c703c7210 */ /* 0x000fe20007fbe0ff */
[----:B------:R-:W-:Y:S01]  /*10820*/  IMAD.X R52, R101, 0x1, R52, P6 ;  /* 0x0000000165347824 */ /* 0x000fe200030e0634 */
[----:B------:R0:W2:Y:S01]  /*10830*/  @P2 LDG.E.U8 R120, desc[UR26][R116.64] ;  /* 0x0000001a74782981 */ /* 0x0000a2000c1e1100 */
[----:B------:R-:W-:-:S02]  /*10840*/  ISETP.GT.AND P2, PT, R149, 0x1d, PT ;  /* 0x0000001d9500780c */ /* 0x000fc40003f44270 */
[----:B------:R-:W-:Y:S01]  /*10850*/  PRMT R92, RZ, 0x7610, R92 ;  /* 0x00007610ff5c7816 */ /* 0x000fe2000000005c */
[----:B------:R-:W2:Y:S01]  /*10860*/  @P3 LDG.E.U8 R87, desc[UR26][R40.64] ;  /* 0x0000001a28573981 */ /* 0x000ea2000c1e1100 */
[----:B------:R-:W-:Y:S01]  /*10870*/  ISETP.GT.AND P3, PT, R149, 0x1e, PT ;  /* 0x0000001e9500780c */ /* 0x000fe20003f64270 */
[C---:B------:R-:W-:Y:S01]  /*10880*/  IMAD.X R61, R101.reuse, 0x1, R61, P5 ;  /* 0x00000001653d7824 */ /* 0x040fe200028e063d */
[----:B------:R-:W-:Y:S01]  /*10890*/  IADD3 R69, P5, PT, R112, R69, RZ ;  /* 0x0000004570457210 */ /* 0x000fe20007fbe0ff */
[----:B0-----:R-:W-:Y:S02]  /*108a0*/  @P4 IMAD.MOV.U32 R116, RZ, RZ, R51 ;  /* 0x000000ffff744224 */ /* 0x001fe400078e0033 */
[----:B------:R-:W-:Y:S01]  /*108b0*/  @P4 IMAD.MOV.U32 R117, RZ, RZ, R52 ;  /* 0x000000ffff754224 */ /* 0x000fe200078e0034 */
[----:B------:R-:W-:Y:S01]  /*108c0*/  PRMT R97, RZ, 0x7610, R97 ;  /* 0x00007610ff617816 */ /* 0x000fe20000000061 */
[----:B------:R-:W-:-:S03]  /*108d0*/  IMAD.X R70, R101, 0x1, R70, P5 ;  /* 0x0000000165467824 */ /* 0x000fc600028e0646 */
[----:B------:R0:W2:Y:S01]  /*108e0*/  @P4 LDG.E.U8 R92, desc[UR26][R116.64] ;  /* 0x0000001a745c4981 */ /* 0x0000a2000c1e1100 */
[C---:B------:R-:W-:Y:S02]  /*108f0*/  ISETP.GT.AND P4, PT, R149.reuse, 0x1f, PT ;  /* 0x0000001f9500780c */ /* 0x040fe40003f84270 */
[----:B------:R-:W-:Y:S01]  /*10900*/  IADD3 R78, P6, PT, R112, R78, RZ ;  /* 0x0000004e704e7210 */ /* 0x000fe20007fde0ff */
[----:B------:R-:W2:Y:S01]  /*10910*/  @P2 LDG.E.U8 R97, desc[UR26][R60.64] ;  /* 0x0000001a3c612981 */ /* 0x000ea2000c1e1100 */
[----:B------:R-:W-:Y:S02]  /*10920*/  PRMT R104, RZ, 0x7610, R104 ;  /* 0x00007610ff687816 */ /* 0x000fe40000000068 */
[----:B------:R-:W-:Y:S01]  /*10930*/  ISETP.GT.AND P2, PT, R149, 0x20, PT ;  /* 0x000000209500780c */ /* 0x000fe20003f44270 */
[----:B------:R-:W-:Y:S01]  /*10940*/  IMAD.X R79, R101, 0x1, R79, P6 ;  /* 0x00000001654f7824 */ /* 0x000fe200030e064f */
[----:B------:R-:W-:Y:S01]  /*10950*/  PRMT R110, RZ, 0x7610, R110 ;  /* 0x00007610ff6e7816 */ /* 0x000fe2000000006e */
[----:B0-----:R-:W-:-:S02]  /*10960*/  @P3 IMAD.MOV.U32 R116, RZ, RZ, R69 ;  /* 0x000000ffff743224 */ /* 0x001fc400078e0045 */
[----:B------:R-:W-:Y:S01]  /*10970*/  @P3 IMAD.MOV.U32 R117, RZ, RZ, R70 ;  /* 0x000000ffff753224 */ /* 0x000fe200078e0046 */
[----:B------:R-:W-:Y:S02]  /*10980*/  IADD3 R9, P5, PT, R112, R9, RZ ;  /* 0x0000000970097210 */ /* 0x000fe40007fbe0ff */
[----:B------:R-:W2:Y:S01]  /*10990*/  @P4 LDG.E.U8 R110, desc[UR26][R78.64] ;  /* 0x0000001a4e6e4981 */ /* 0x000ea2000c1e1100 */
[----:B------:R-:W-:-:S03]  /*109a0*/  ISETP.GT.AND P4, PT, R149, 0x22, PT ;  /* 0x000000229500780c */ /* 0x000fc60003f84270 */
[----:B------:R0:W2:Y:S01]  /*109b0*/  @P3 LDG.E.U8 R104, desc[UR26][R116.64] ;  /* 0x0000001a74683981 */ /* 0x0000a2000c1e1100 */
[----:B------:R-:W-:Y:S01]  /*109c0*/  ISETP.GT.AND P3, PT, R149, 0x21, PT ;  /* 0x000000219500780c */ /* 0x000fe20003f64270 */
[C---:B------:R-:W-:Y:S01]  /*109d0*/  IMAD.X R10, R101.reuse, 0x1, R10, P5 ;  /* 0x00000001650a7824 */ /* 0x040fe200028e060a */
[C---:B------:R-:W-:Y:S02]  /*109e0*/  IADD3 R18, P5, PT, R112.reuse, R18, RZ ;  /* 0x0000001270127210 */ /* 0x040fe40007fbe0ff */
[----:B------:R-:W-:Y:S02]  /*109f0*/  IADD3 R31, P6, PT, R112, R31, RZ ;  /* 0x0000001f701f7210 */ /* 0x000fe40007fde0ff */
[----:B------:R-:W-:Y:S01]  /*10a00*/  PRMT R162, RZ, 0x7610, R162 ;  /* 0x00007610ffa27816 */ /* 0x000fe200000000a2 */
[----:B------:R-:W-:Y:S01]  /*10a10*/  IMAD.X R19, R101, 0x1, R19, P5 ;  /* 0x0000000165137824 */ /* 0x000fe200028e0613 */
[----:B------:R-:W-:Y:S01]  /*10a20*/  PRMT R133, RZ, 0x7610, R133 ;  /* 0x00007610ff857816 */ /* 0x000fe20000000085 */
[----:B0-----:R-:W-:-:S02]  /*10a30*/  @P2 IMAD.MOV.U32 R116, RZ, RZ, R9 ;  /* 0x000000ffff742224 */ /* 0x001fc400078e0009 */
[----:B------:R-:W-:Y:S01]  /*10a40*/  @P2 IMAD.MOV.U32 R117, RZ, RZ, R10 ;  /* 0x000000ffff752224 */ /* 0x000fe200078e000a */
[C---:B------:R-:W-:Y:S01]  /*10a50*/  IADD3 R42, P5, PT, R112.reuse, R42, RZ ;  /* 0x0000002a702a7210 */ /* 0x040fe20007fbe0ff */
[----:B------:R-:W-:Y:S01]  /*10a60*/  IMAD.X R32, R101, 0x1, R32, P6 ;  /* 0x0000000165207824 */ /* 0x000fe200030e0620 */
[----:B------:R-:W2:Y:S01]  /*10a70*/  @P3 LDG.E.U8 R133, desc[UR26][R18.64] ;  /* 0x0000001a12853981 */ /* 0x000ea2000c1e1100 */
[C---:B------:R-:W-:Y:S01]  /*10a80*/  ISETP.GT.AND P3, PT, R149.reuse, 0x24, PT ;  /* 0x000000249500780c */ /* 0x040fe20003f64270 */
[----:B------:R-:W-:Y:S02]  /*10a90*/  @P4 IMAD.MOV.U32 R118, RZ, RZ, R31 ;  /* 0x000000ffff764224 */ /* 0x000fe400078e001f */
[----:B------:R0:W2:Y:S01]  /*10aa0*/  @P2 LDG.E.U8 R162, desc[UR26][R116.64] ;  /* 0x0000001a74a22981 */ /* 0x0000a2000c1e1100 */
[----:B------:R-:W-:Y:S01]  /*10ab0*/  ISETP.GT.AND P2, PT, R149, 0x23, PT ;  /* 0x000000239500780c */ /* 0x000fe20003f44270 */
[----:B------:R-:W-:Y:S02]  /*10ac0*/  @P4 IMAD.MOV.U32 R119, RZ, RZ, R32 ;  /* 0x000000ffff774224 */ /* 0x000fe400078e0020 */
[----:B------:R-:W-:Y:S01]  /*10ad0*/  IMAD.X R43, R101, 0x1, R43, P5 ;  /* 0x00000001652b7824 */ /* 0x000fe200028e062b */
[----:B------:R-:W-:-:S02]  /*10ae0*/  IADD3 R53, P5, PT, R112, R53, RZ ;  /* 0x0000003570357210 */ /* 0x000fc40007fbe0ff */
[----:B0-----:R-:W-:Y:S02]  /*10af0*/  PRMT R116, RZ, 0x7610, R116 ;  /* 0x00007610ff747816 */ /* 0x001fe40000000074 */
        /* <DEDUP_REMOVED lines=8> */
[----:B0-----:R-:W-:Y:S02]  /*10b80*/  @P3 IMAD.MOV.U32 R118, RZ, RZ, R53 ;  /* 0x000000ffff763224 */ /* 0x001fe400078e0035 */
[----:B------:R-:W-:-:S02]  /*10b90*/  @P3 IMAD.MOV.U32 R119, RZ, RZ, R115 ;  /* 0x000000ffff773224 */ /* 0x000fc400078e0073 */
[----:B------:R-:W-:Y:S01]  /*10ba0*/  IMAD.X R71, R101, 0x1, R71, P6 ;  /* 0x0000000165477824 */ /* 0x000fe200030e0647 */
[----:B------:R-:W-:Y:S02]  /*10bb0*/  IADD3 R62, P5, PT, R112, R62, RZ ;  /* 0x0000003e703e7210 */ /* 0x000fe40007fbe0ff */
[----:B------:R0:W2:Y:S01]  /*10bc0*/  @P3 LDG.E.U8 R117, desc[UR26][R118.64] ;  /* 0x0000001a76753981 */ /* 0x0000a2000c1e1100 */
[----:B------:R-:W-:Y:S01]  /*10bd0*/  ISETP.GT.AND P3, PT, R149, 0x27, PT ;  /* 0x000000279500780c */ /* 0x000fe20003f64270 */
[----:B------:R-:W-:Y:S02]  /*10be0*/  @P4 IMAD.MOV.U32 R124, RZ, RZ, R93 ;  /* 0x000000ffff7c4224 */ /* 0x000fe400078e005d */
[----:B------:R-:W-:Y:S02]  /*10bf0*/  @P4 IMAD.MOV.U32 R125, RZ, RZ, R71 ;  /* 0x000000ffff7d4224 */ /* 0x000fe400078e0047 */
[----:B------:R-:W-:Y:S01]  /*10c00*/  IMAD.X R98, R101, 0x1, R98, P5 ;  /* 0x0000000165627824 */ /* 0x000fe200028e0662 */
[----:B0-----:R-:W-:-:S02]  /*10c10*/  PRMT R118, RZ, 0x7610, R118 ;  /* 0x00007610ff767816 */ /* 0x001fc40000000076 */
[C---:B------:R-:W-:Y:S02]  /*10c20*/  IADD3 R106, P5, PT, R112.reuse, R106, RZ ;  /* 0x0000006a706a7210 */ /* 0x040fe40007fbe0ff */
[----:B------:R-:W-:Y:S02]  /*10c30*/  PRMT R119, RZ, 0x7610, R119 ;  /* 0x00007610ff777816 */ /* 0x000fe40000000077 */
[----:B------:R0:W2:Y:S01]  /*10c40*/  @P4 LDG.E.U8 R118, desc[UR26][R124.64] ;  /* 0x0000001a7c764981 */ /* 0x0000a2000c1e1100 */
[----:B------:R-:W-:Y:S01]  /*10c50*/  ISETP.GT.AND P4, PT, R149, 0x28, PT ;  /* 0x000000289500780c */ /* 0x000fe20003f84270 */
[----:B------:R-:W-:Y:S01]  /*10c60*/  IMAD.X R80, R101, 0x1, R80, P5 ;  /* 0x0000000165507824 */ /* 0x000fe200028e0650 */
[----:B------:R-:W-:Y:S02]  /*10c70*/  IADD3 R111, P6, PT, R112, R111, RZ ;  /* 0x0000006f706f7210 */ /* 0x000fe40007fde0ff */
[----:B------:R-:W-:Y:S01]  /*10c80*/  PRMT R121, RZ, 0x7610, R121 ;  /* 0x00007610ff797816 */ /* 0x000fe20000000079 */
[----:B0-----:R-:W-:-:S02]  /*10c90*/  @P2 IMAD.MOV.U32 R124, RZ, RZ, R62 ;  /* 0x000000ffff7c2224 */ /* 0x001fc400078e003e */
[----:B------:R-:W-:Y:S02]  /*10ca0*/  @P2 IMAD.MOV.U32 R125, RZ, RZ, R98 ;  /* 0x000000ffff7d2224 */ /* 0x000fe400078e0062 */
[----:B------:R-:W-:-:S03]  /*10cb0*/  IMAD.X R20, R101, 0x1, R20, P6 ;  /* 0x0000000165147824 */ /* 0x000fc600030e0614 */
[----:B------:R0:W2:Y:S01]  /*10cc0*/  @P2 LDG.E.U8 R119, desc[UR26][R124.64] ;  /* 0x0000001a7c772981 */ /* 0x0000a2000c1e1100 */
[----:B------:R-:W-:Y:S02]  /*10cd0*/  ISETP.GT.AND P2, PT, R149, 0x29, PT ;  /* 0x000000299500780c */ /* 0x000fe40003f44270 */
[----:B------:R-:W-:Y:S02]  /*10ce0*/  IADD3 R11, P5, PT, R112, R11, RZ ;  /* 0x0000000b700b7210 */ /* 0x000fe40007fbe0ff */
[----:B------:R-:W-:Y:S01]  /*10cf0*/  PRMT R163, RZ, 0x7610, R163 ;  /* 0x00007610ffa37816 */ /* 0x000fe200000000a3 */
[----:B0-----:R-:W-:Y:S02]  /*10d00*/  @P3 IMAD.MOV.U32 R124, RZ, RZ, R106 ;  /* 0x000000ffff7c3224 */ /* 0x001fe400078e006a */
[----:B------:R-:W-:-:S05]  /*10d10*/  @P3 IMAD.MOV.U32 R125, RZ, RZ, R80 ;  /* 0x000000ffff7d3224 */ /* 0x000fca00078e0050 */
[----:B------:R0:W2:Y:S01]  /*10d20*/  @P3 LDG.E.U8 R121, desc[UR26][R124.64] ;  /* 0x0000001a7c793981 */ /* 0x0000a2000c1e1100 */
[----:B------:R-:W-:Y:S01]  /*10d30*/  ISETP.GT.AND P3, PT, R149, 0x2a, PT ;  /* 0x0000002a9500780c */ /* 0x000fe20003f64270 */
[----:B------:R-:W-:Y:S01]  /*10d40*/  IMAD.X R81, R101, 0x1, R81, P5 ;  /* 0x0000000165517824 */ /* 0x000fe200028e0651 */
[----:B------:R-:W-:Y:S01]  /*10d50*/  PRMT R138, RZ, 0x7610, R138 ;  /* 0x00007610ff8a7816 */ /* 0x000fe2000000008a */
[----:B0-----:R-:W-:Y:S02]  /*10d60*/  @P4 IMAD.MOV.U32 R124, RZ, RZ, R111 ;  /* 0x000000ffff7c4224 */ /* 0x001fe400078e006f */
[----:B------:R-:W-:-:S05]  /*10d70*/  @P4 IMAD.MOV.U32 R125, RZ, RZ, R20 ;  /* 0x000000ffff7d4224 */ /* 0x000fca00078e0014 */
[----:B------:R0:W2:Y:S01]  /*10d80*/  @P4 LDG.E.U8 R163, desc[UR26][R124.64] ;  /* 0x0000001a7ca34981 */ /* 0x0000a2000c1e1100 */
[----:B------:R-:W-:-:S05]  /*10d90*/  IADD3 R82, P4, PT, R112, R82, RZ ;  /* 0x0000005270527210 */ /* 0x000fca0007f9e0ff */
[----:B------:R-:W-:Y:S02]  /*10da0*/  IMAD.X R33, R101, 0x1, R33, P4 ;  /* 0x0000000165217824 */ /* 0x000fe400020e0621 */
[----:B0-----:R-:W-:Y:S02]  /*10db0*/  @P2 IMAD.MOV.U32 R124, RZ, RZ, R11 ;  /* 0x000000ffff7c2224 */ /* 0x001fe400078e000b */
[----:B------:R-:W-:Y:S01]  /*10dc0*/  @P2 IMAD.MOV.U32 R125, RZ, RZ, R81 ;  /* 0x000000ffff7d2224 */ /* 0x000fe200078e0051 */
[----:B------:R-:W-:Y:S01]  /*10dd0*/  ISETP.GT.AND P5, PT, R149, 0x2b, PT ;  /* 0x0000002b9500780c */ /* 0x000fe20003fa4270 */
[----:B------:R-:W-:-:S03]  /*10de0*/  @P3 IMAD.MOV.U32 R126, RZ, RZ, R82 ;  /* 0x000000ffff7e3224 */ /* 0x000fc600078e0052 */
[----:B------:R0:W2:Y:S01]  /*10df0*/  @P2 LDG.E.U8 R138, desc[UR26][R124.64] ;  /* 0x0000001a7c8a2981 */ /* 0x0000a2000c1e1100 */
[----:B------:R-:W-:Y:S01]  /*10e00*/  @P3 IMAD.MOV.U32 R127, RZ, RZ, R33 ;  /* 0x000000ffff7f3224 */ /* 0x000fe200078e0021 */
[----:B------:R-:W-:Y:S02]  /*10e10*/  IADD3 R170, P2, PT, R112, R170, RZ ;  /* 0x000000aa70aa7210 */ /* 0x000fe40007f5e0ff */
[----:B0-----:R-:W-:-:S03]  /*10e20*/  PRMT R125, RZ, 0x7610, R125 ;  /* 0x00007610ff7d7816 */ /* 0x001fc6000000007d */
[----:B------:R-:W-:-:S03]  /*10e30*/  IMAD.X R44, R101, 0x1, R44, P2 ;  /* 0x00000001652c7824 */ /* 0x000fc600010e062c */
[----:B------:R0:W2:Y:S01]  /*10e40*/  @P3 LDG.E.U8 R125, desc[UR26][R126.64] ;  /* 0x0000001a7e7d3981 */ /* 0x0000a2000c1e1100 */
[----:B------:R-:W-:Y:S02]  /*10e50*/  ISETP.GT.AND P3, PT, R149, 0x2c, PT ;  /* 0x0000002c9500780c */ /* 0x000fe40003f64270 */
[----:B------:R-:W-:Y:S02]  /*10e60*/  IADD3 R172, P2, PT, R112, R172, RZ ;  /* 0x000000ac70ac7210 */ /* 0x000fe40007f5e0ff */
[----:B------:R-:W-:-:S03]  /*10e70*/  PRMT R123, RZ, 0x7610, R123 ;  /* 0x00007610ff7b7816 */ /* 0x000fc6000000007b */
[----:B------:R-:W-:Y:S02]  /*10e80*/  IMAD.X R171, R101, 0x1, R171, P2 ;  /* 0x0000000165ab7824 */ /* 0x000fe400010e06ab */
[----:B0-----:R-:W-:Y:S02]  /*10e90*/  @P5 IMAD.MOV.U32 R126, RZ, RZ, R170 ;  /* 0x000000ffff7e5224 */ /* 0x001fe400078e00aa */
[----:B------:R-:W-:Y:S01]  /*10ea0*/  @P5 IMAD.MOV.U32 R127, RZ, RZ, R44 ;  /* 0x000000ffff7f5224 */ /* 0x000fe200078e002c */
[----:B------:R-:W-:-:S04]  /*10eb0*/  PRMT R124, RZ, 0x7610, R124 ;  /* 0x00007610ff7c7816 */ /* 0x000fc8000000007c */
[----:B------:R0:W2:Y:S02]  /*10ec0*/  @P5 LDG.E.U8 R123, desc[UR26][R126.64] ;  /* 0x0000001a7e7b5981 */ /* 0x0000a4000c1e1100 */
[----:B0-----:R-:W-:Y:S02]  /*10ed0*/  @P3 IMAD.MOV.U32 R126, RZ, RZ, R172 ;  /* 0x000000ffff7e3224 */ /* 0x001fe400078e00ac */
[----:B------:R-:W-:-:S05]  /*10ee0*/  @P3 IMAD.MOV.U32 R127, RZ, RZ, R171 ;  /* 0x000000ffff7f3224 */ /* 0x000fca00078e00ab */
[----:B------:R0:W2:Y:S01]  /*10ef0*/  @P3 LDG.E.U8 R124, desc[UR26][R126.64] ;  /* 0x0000001a7e7c3981 */ /* 0x0000a2000c1e1100 */
[----:B------:R-:W-:Y:S02]  /*10f00*/  ISETP.GT.AND P3, PT, R149, 0x2d, PT ;  /* 0x0000002d9500780c */ /* 0x000fe40003f64270 */
[----:B------:R-:W-:Y:S02]  /*10f10*/  IADD3 R174, P2, PT, R112, R174, RZ ;  /* 0x000000ae70ae7210 */ /* 0x000fe40007f5e0ff */
[----:B------:R-:W-:-:S03]  /*10f20*/  PRMT R129, RZ, 0x7610, R129 ;  /* 0x00007610ff817816 */ /* 0x000fc60000000081 */
[----:B------:R-:W-:-:S06]  /*10f30*/  IMAD.X R173, R101, 0x1, R173, P2 ;  /* 0x0000000165ad7824 */ /* 0x000fcc00010e06ad */
[----:B0-----:R-:W-:Y:S02]  /*10f40*/  @P3 IMAD.MOV.U32 R126, RZ, RZ, R174 ;  /* 0x000000ffff7e3224 */ /* 0x001fe400078e00ae */
[----:B------:R-:W-:-:S05]  /*10f50*/  @P3 IMAD.MOV.U32 R127, RZ, RZ, R173 ;  /* 0x000000ffff7f3224 */ /* 0x000fca00078e00ad */
[----:B------:R0:W3:Y:S01]  /*10f60*/  @P3 LDG.E.U8 R129, desc[UR26][R126.64] ;  /* 0x0000001a7e813981 */ /* 0x0000e2000c1e1100 */
        /* <DEDUP_REMOVED lines=13> */
[----:B------:R0:W4:Y:S01]  /*11040*/  @P3 LDG.E.U8 R132, desc[UR26][R126.64] ;  /* 0x0000001a7e843981 */ /* 0x000122000c1e1100 */
        /* <DEDUP_REMOVED lines=14> */
[----:B------:R-:W-:Y:S02]  /*11130*/  ISETP.GT.AND P3, PT, R149, RZ, PT ;  /* 0x000000ff9500720c */ /* 0x000fe40003f64270 */
        /* <DEDUP_REMOVED lines=70> */
[----:B--2---:R-:W-:Y:S02]  /*115a0*/  IADD3 R105, P2, PT, R112, R105, RZ ;  /* 0x0000006970697210 */ /* 0x004fe40007f5e0ff */
[----:B------:R-:W-:-:S03]  /*115b0*/  PRMT R145, RZ, 0x7610, R145 ;  /* 0x00007610ff917816 */ /* 0x000fc60000000091 */
[----:B------:R-:W-:Y:S01]  /*115c0*/  IMAD.X R201, R101, 0x1, R201, P2 ;  /* 0x0000000165c97824 */ /* 0x000fe200010e06c9 */
[----:B------:R1:W-:Y:S05]  /*115d0*/  STL [R1+0x334], R105 ;  /* 0x0003346901007387 */ /* 0x0003ea0000100800 */
[----:B0-----:R-:W-:Y:S02]  /*115e0*/  @P3 IMAD.MOV.U32 R126, RZ, RZ, R105 ;  /* 0x000000ffff7e3224 */ /* 0x001fe400078e0069 */
[----:B------:R-:W-:Y:S01]  /*115f0*/  @P3 IMAD.MOV.U32 R127, RZ, RZ, R201 ;  /* 0x000000ffff7f3224 */ /* 0x000fe200078e00c9 */
[----:B-1----:R-:W2:Y:S04]  /*11600*/  LDL.LU R105, [R1+0x34c] ;  /* 0x00034c0001697983 */ /* 0x002ea80000300800 */
[----:B------:R0:W2:Y:S04]  /*11610*/  @P3 LDG.E.U8 R145, desc[UR26][R126.64] ;  /* 0x0000001a7e913981 */ /* 0x0000a8000c1e1100 */
[----:B------:R-:W2:Y:S01]  /*11620*/  LDL.LU R127, [R1+0x338] ;  /* 0x00033800017f7983 */ /* 0x000ea20000300800 */
[----:B------:R-:W-:-:S02]  /*11630*/  ISETP.GT.AND P3, PT, R149, 0x3c, PT ;  /* 0x0000003c9500780c */ /* 0x000fc40003f64270 */
[----:B---3--:R-:W-:Y:S02]  /*11640*/  IADD3 R99, P2, PT, R112, R99, RZ ;  /* 0x0000006370637210 */ /* 0x008fe40007f5e0ff */
[----:B------:R-:W-:-:S03]  /*11650*/  PRMT R146, RZ, 0x7610, R146 ;  /* 0x00007610ff927816 */ /* 0x000fc60000000092 */
[----:B------:R1:W-:Y:S06]  /*11660*/  STL [R1+0x33c], R99 ;  /* 0x00033c6301007387 */ /* 0x0003ec0000100800 */
[----:B0-----:R-:W-:Y:S02]  /*11670*/  @P3 IMAD.MOV.U32 R126, RZ, RZ, R99 ;  /* 0x000000ffff7e3224 */ /* 0x001fe400078e0063 */
[----:B--2---:R-:W-:-:S05]  /*11680*/  IMAD.X R127, R101, 0x1, R127, P2 ;  /* 0x00000001657f7824 */ /* 0x004fca00010e067f */
[----:B------:R0:W-:Y:S04]  /*11690*/  STL [R1+0x338], R127 ;  /* 0x0003387f01007387 */ /* 0x0001e80000100800 */
[----:B-1----:R-:W2:Y:S04]  /*116a0*/  LDL.LU R99, [R1+0x330] ;  /* 0x0003300001637983 */ /* 0x002ea80000300800 */
[----:B------:R1:W3:Y:S04]  /*116b0*/  @P3 LDG.E.U8 R146, desc[UR26][R126.64] ;  /* 0x0000001a7e923981 */ /* 0x0002e8000c1e1100 */
[----:B------:R-:W2:Y:S04]  /*116c0*/  LDL.LU R126, [R1+0x340] ;  /* 0x00034000017e7983 */ /* 0x000ea80000300800 */
[----:B0-----:R-:W1:Y:S01]  /*116d0*/  LDL.LU R127, [R1+0x344] ;  /* 0x00034400017f7983 */ /* 0x001e620000300800 */
[----:B------:R-:W-:-:S02]  /*116e0*/  ISETP.GT.AND P3, PT, R149, 0x3d, PT ;  /* 0x0000003d9500780c */ /* 0x000fc40003f64270 */
[----:B------:R-:W-:Y:S02]  /*116f0*/  PRMT R147, RZ, 0x7610, R147 ;  /* 0x00007610ff937816 */ /* 0x000fe40000000093 */
[----:B-1----:R-:W-:-:S05]  /*11700*/  IADD3 R127, P2, PT, R112, R127, RZ ;  /* 0x0000007f707f7210 */ /* 0x002fca0007f5e0ff */
[----:B--2---:R-:W-:Y:S01]  /*11710*/  IMAD.X R126, R101, 0x1, R126, P2 ;  /* 0x00000001657e7824 */ /* 0x004fe200010e067e */
[----:B------:R0:W-:Y:S04]  /*11720*/  STL [R1+0x344], R127 ;  /* 0x0003447f01007387 */ /* 0x0001e80000100800 */
[----:B------:R1:W-:Y:S01]  /*11730*/  STL [R1+0x340], R126 ;  /* 0x0003407e01007387 */ /* 0x0003e20000100800 */
[----:B0-----:R-:W-:-:S04]  /*11740*/  @P3 LOP3.LUT R127, R127, R126, RZ, 0x3c, !PT ;  /* 0x0000007e7f7f3212 */ /* 0x001fc800078e3cff */
[----:B-1----:R-:W-:-:S04]  /*11750*/  @P3 LOP3.LUT R126, R127, R126, RZ, 0x3c, !PT ;  /* 0x0000007e7f7e3212 */ /* 0x002fc800078e3cff */
[----:B------:R-:W-:-:S05]  /*11760*/  @P3 LOP3.LUT R127, R127, R126, RZ, 0x3c, !PT ;  /* 0x0000007e7f7f3212 */ /* 0x000fca00078e3cff */
[----:B------:R0:W2:Y:S04]  /*11770*/  @P3 LDG.E.U8 R147, desc[UR26][R126.64] ;  /* 0x0000001a7e933981 */ /* 0x0000a8000c1e1100 */
[----:B------:R-:W2:Y:S01]  /*11780*/  LDL.LU R127, [R1+0x348] ;  /* 0x00034800017f7983 */ /* 0x000ea20000300800 */
[----:B------:R-:W-:Y:S02]  /*11790*/  ISETP.GT.AND P3, PT, R149, 0x3e, PT ;  /* 0x0000003e9500780c */ /* 0x000fe40003f64270 */
[----:B------:R-:W-:Y:S02]  /*117a0*/  IADD3 R105, P2, PT, R112, R105, RZ ;  /* 0x0000006970697210 */ /* 0x000fe40007f5e0ff */
[----:B------:R-:W-:-:S03]  /*117b0*/  PRMT R148, RZ, 0x7610, R148 ;  /* 0x00007610ff947816 */ /* 0x000fc60000000094 */
[----:B------:R-:W-:Y:S06]  /*117c0*/  STL [R1+0x34c], R105 ;  /* 0x00034c6901007387 */ /* 0x000fec0000100800 */
[----:B0-----:R-:W-:Y:S02]  /*117d0*/  @P3 IMAD.MOV.U32 R126, RZ, RZ, R105 ;  /* 0x000000ffff7e3224 */ /* 0x001fe400078e0069 */
[----:B--2---:R-:W-:-:S05]  /*117e0*/  IMAD.X R127, R101, 0x1, R127, P2 ;  /* 0x00000001657f7824 */ /* 0x004fca00010e067f */
[----:B------:R0:W-:Y:S04]  /*117f0*/  STL [R1+0x348], R127 ;  /* 0x0003487f01007387 */ /* 0x0001e80000100800 */
[----:B------:R1:W2:Y:S04]  /*11800*/  @P3 LDG.E.U8 R148, desc[UR26][R126.64] ;  /* 0x0000001a7e943981 */ /* 0x0002a8000c1e1100 */
[----:B------:R-:W2:Y:S04]  /*11810*/  LDL.LU R126, [R1+0x350] ;  /* 0x00035000017e7983 */ /* 0x000ea80000300800 */
[----:B0-----:R-:W1:Y:S01]  /*11820*/  LDL.LU R127, [R1+0x354] ;  /* 0x00035400017f7983 */ /* 0x001e620000300800 */
[----:B------:R-:W0:Y:S01]  /*11830*/  S2R R105, SR_TID.X ;  /* 0x0000000000697919 */ /* 0x000e220000002100 */
[----:B------:R-:W-:-:S02]  /*11840*/  ISETP.GT.AND P4, PT, R149, 0x3f, PT ;  /* 0x0000003f9500780c */ /* 0x000fc40003f84270 */
[----:B0-----:R-:W-:-:S04]  /*11850*/  LOP3.LUT R105, R105, 0x3f, RZ, 0xc0, !PT ;  /* 0x0000003f69697812 */ /* 0x001fc800078ec0ff */
[----:B------:R-:W-:Y:S02]  /*11860*/  ISETP.GE.AND P2, PT, R105, R149, PT ;  /* 0x000000956900720c */ /* 0x000fe40003f46270 */
        /* <DEDUP_REMOVED lines=10> */
[----:B------:R-:W-:Y:S02]  /*11910*/  IADD3 R99, P3, PT, R113, R99, RZ ;  /* 0x0000006371637210 */ /* 0x000fe40007f7e0ff */
[----:B------:R-:W-:-:S03]  /*11920*/  PRMT R150, RZ, 0x7610, R150 ;  /* 0x00007610ff967816 */ /* 0x000fc60000000096 */
[----:B0-----:R-:W-:Y:S01]  /*11930*/  @!P2 IMAD.MOV.U32 R126, RZ, RZ, R99 ;  /* 0x000000ffff7ea224 */ /* 0x001fe200078e0063 */
[----:B------:R-:W-:Y:S01]  /*11940*/  STL [R1+0x330], R99 ;  /* 0x0003306301007387 */ /* 0x000fe20000100800 */
[----:B------:R-:W-:Y:S02]  /*11950*/  PRMT R151, RZ, 0x7610, R151 ;  /* 0x00007610ff977816 */ /* 0x000fe40000000097 */
[----:B------:R-:W-:Y:S02]  /*11960*/  PRMT R152, RZ, 0x7610, R152 ;  /* 0x00007610ff987816 */ /* 0x000fe40000000098 */
[----:B------:R-:W-:Y:S02]  /*11970*/  PRMT R153, RZ, 0x7610, R153 ;  /* 0x00007610ff997816 */ /* 0x000fe40000000099 */
[----:B------:R-:W-:Y:S02]  /*11980*/  PRMT R154, RZ, 0x7610, R154 ;  /* 0x00007610ff9a7816 */ /* 0x000fe4000000009a */
[----:B------:R-:W-:-:S02]  /*11990*/  PRMT R155, RZ, 0x7610, R155 ;  /* 0x00007610ff9b7816 */ /* 0x000fc4000000009b */
[----:B------:R-:W-:Y:S02]  /*119a0*/  PRMT R156, RZ, 0x7610, R156 ;  /* 0x00007610ff9c7816 */ /* 0x000fe4000000009c */
[----:B------:R-:W-:Y:S01]  /*119b0*/  PRMT R157, RZ, 0x7610, R157 ;  /* 0x00007610ff9d7816 */ /* 0x000fe2000000009d */
[----:B------:R-:W-:Y:S01]  /*119c0*/  BAR.SYNC.DEFER_BLOCKING 0x0 ;  /* 0x0000000000007b1d */ /* 0x000fe20000010000 */
[----:B--2---:R-:W-:Y:S01]  /*119d0*/  IMAD.X R127, R114, 0x1, R127, P3 ;  /* 0x00000001727f7824 */ /* 0x004fe200018e067f */
[----:B------:R-:W-:-:S04]  /*119e0*/  IADD3 R203, P3, PT, R113, R203, RZ ;  /* 0x000000cb71cb7210 */ /* 0x000fc80007f7e0ff */
[----:B------:R0:W2:Y:S01]  /*119f0*/  @!P2 LDG.E.U8 R150, desc[UR26][R126.64] ;  /* 0x0000001a7e96a981 */ /* 0x0000a2000c1e1100 */
[C---:B------:R-:W-:Y:S01]  /*11a00*/  IMAD.X R202, R114.reuse, 0x1, R202, P3 ;  /* 0x0000000172ca7824 */ /* 0x040fe200018e06ca */
[C---:B------:R-:W-:Y:S02]  /*11a10*/  IADD3 R211, P3, PT, R113.reuse, R211, RZ ;  /* 0x000000d371d37210 */ /* 0x040fe40007f7e0ff */
[----:B------:R1:W-:Y:S03]  /*11a20*/  STL [R1+0x32c], R127 ;  /* 0x00032c7f01007387 */ /* 0x0003e60000100800 */
[----:B------:R-:W-:Y:S02]  /*11a30*/  IMAD.X R210, R114, 0x1, R210, P3 ;  /* 0x0000000172d27824 */ /* 0x000fe400018e06d2 */
[----:B0-----:R-:W-:Y:S01]  /*11a40*/  @!P2 IMAD.MOV.U32 R126, RZ, RZ, R203 ;  /* 0x000000ffff7ea224 */ /* 0x001fe200078e00cb */
[----:B------:R-:W-:Y:S01]  /*11a50*/  IADD3 R219, P3, PT, R113, R219, RZ ;  /* 0x000000db71db7210 */ /* 0x000fe20007f7e0ff */
[----:B-1----:R-:W-:-:S04]  /*11a60*/  @!P2 IMAD.MOV.U32 R127, RZ, RZ, R202 ;  /* 0x000000ffff7fa224 */ /* 0x002fc800078e00ca */
[C---:B------:R-:W-:Y:S01]  /*11a70*/  IMAD.X R218, R114.reuse, 0x1, R218, P3 ;  /* 0x0000000172da7824 */ /* 0x040fe200018e06da */
[----:B------:R0:W2:Y:S01]  /*11a80*/  @!P2 LDG.E.U8 R151, desc[UR26][R126.64] ;  /* 0x0000001a7e97a981 */ /* 0x0000a2000c1e1100 */
[----:B------:R-:W-:Y:S01]  /*11a90*/  IADD3 R227, P3, PT, R113, R227, RZ ;  /* 0x000000e371e37210 */ /* 0x000fe20007f7e0ff */
[----:B0-----:R-:W-:Y:S02]  /*11aa0*/  @!P2 IMAD.MOV.U32 R126, RZ, RZ, R211 ;  /* 0x000000ffff7ea224 */ /* 0x001fe400078e00d3 */
[----:B------:R-:W-:Y:S02]  /*11ab0*/  @!P2 IMAD.MOV.U32 R127, RZ, RZ, R210 ;  /* 0x000000ffff7fa224 */ /* 0x000fe400078e00d2 */
[----:B------:R-:W-:-:S03]  /*11ac0*/  IMAD.X R226, R114, 0x1, R226, P3 ;  /* 0x0000000172e27824 */ /* 0x000fc600018e06e2 */
        /* <DEDUP_REMOVED lines=15> */
[----:B------:R0:W2:Y:S02]  /*11bc0*/  @!P2 LDG.E.U8 R155, desc[UR26][R126.64] ;  /* 0x0000001a7e9ba981 */ /* 0x0000a4000c1e1100 */
[----:B0-----:R-:W-:Y:S02]  /*11bd0*/  @!P2 IMAD.MOV.U32 R126, RZ, RZ, R243 ;  /* 0x000000ffff7ea224 */ /* 0x001fe400078e00f3 */
[----:B------:R-:W-:-:S05]  /*11be0*/  @!P2 IMAD.MOV.U32 R127, RZ, RZ, R242 ;  /* 0x000000ffff7fa224 */ /* 0x000fca00078e00f2 */
[----:B------:R0:W2:Y:S02]  /*11bf0*/  @!P2 LDG.E.U8 R156, desc[UR26][R126.64] ;  /* 0x0000001a7e9ca981 */ /* 0x0000a4000c1e1100 */
[----:B0-----:R-:W-:Y:S02]  /*11c00*/  @!P2 IMAD.MOV.U32 R126, RZ, RZ, R251 ;  /* 0x000000ffff7ea224 */ /* 0x001fe400078e00fb */
[----:B------:R-:W-:-:S05]  /*11c10*/  @!P2 IMAD.MOV.U32 R127, RZ, RZ, R250 ;  /* 0x000000ffff7fa224 */ /* 0x000fca00078e00fa */
[----:B------:R0:W2:Y:S04]  /*11c20*/  @!P2 LDG.E.U8 R157, desc[UR26][R126.64] ;  /* 0x0000001a7e9da981 */ /* 0x0000a8000c1e1100 */
[----:B------:R-:W2:Y:S04]  /*11c30*/  LDL.LU R126, [R1+0x14] ;  /* 0x00001400017e7983 */ /* 0x000ea80000300800 */
[----:B------:R-:W0:Y:S01]  /*11c40*/  LDL.LU R127, [R1+0x18] ;  /* 0x00001800017f7983 */ /* 0x000e220000300800 */
[----:B------:R-:W1:Y:S02]  /*11c50*/  S2R R99, SR_TID.X ;  /* 0x0000000000637919 */ /* 0x000e640000002100 */
[----:B-1----:R-:W-:-:S05]  /*11c60*/  LOP3.LUT R99, R99, 0x7f, RZ, 0xc0, !PT ;  /* 0x0000007f63637812 */ /* 0x002fca00078ec0ff */
[----:B----4-:R1:W-:Y:S02]  /*11c70*/  STS.U8 [R99+UR13+0xa000], R158 ;  /* 0x00a0009e63007988 */ /* 0x0103e4000800000d */
[----:B-1----:R-:W-:Y:S02]  /*11c80*/  PRMT R158, RZ, 0x7610, R158 ;  /* 0x00007610ff9e7816 */ /* 0x002fe4000000009e */
[----:B0-----:R-:W-:-:S05]  /*11c90*/  IADD3 R127, P3, PT, R113, R127, RZ ;  /* 0x0000007f717f7210 */ /* 0x001fca0007f7e0ff */
[----:B--2---:R-:W-:Y:S01]  /*11ca0*/  IMAD.X R126, R114, 0x1, R126, P3 ;  /* 0x00000001727e7824 */ /* 0x004fe200018e067e */
[----:B------:R0:W-:Y:S04]  /*11cb0*/  STL [R1+0x18], R127 ;  /* 0x0000187f01007387 */ /* 0x0001e80000100800 */
[----:B------:R1:W-:Y:S01]  /*11cc0*/  STL [R1+0x14], R126 ;  /* 0x0000147e01007387 */ /* 0x0003e20000100800 */
[----:B0-----:R-:W-:-:S04]  /*11cd0*/  @!P2 LOP3.LUT R127, R127, R126, RZ, 0x3c, !PT ;  /* 0x0000007e7f7fa212 */ /* 0x001fc800078e3cff */
[----:B-1----:R-:W-:-:S04]  /*11ce0*/  @!P2 LOP3.LUT R126, R127, R126, RZ, 0x3c, !PT ;  /* 0x0000007e7f7ea212 */ /* 0x002fc800078e3cff */
[----:B------:R-:W-:-:S05]  /*11cf0*/  @!P2 LOP3.LUT R127, R127, R126, RZ, 0x3c, !PT ;  /* 0x0000007e7f7fa212 */ /* 0x000fca00078e3cff */
[----:B------:R0:W2:Y:S04]  /*11d00*/  @!P2 LDG.E.U8 R158, desc[UR26][R126.64] ;  /* 0x0000001a7e9ea981 */ /* 0x0000a8000c1e1100 */
[----:B------:R-:W4:Y:S04]  /*11d10*/  LDL.LU R126, [R1+0x34] ;  /* 0x00003400017e7983 */ /* 0x000f280000300800 */
[----:B------:R-:W0:Y:S04]  /*11d20*/  LDL.LU R127, [R1+0x38] ;  /* 0x00003800017f7983 */ /* 0x000e280000300800 */
[----:B------:R1:W-:Y:S02]  /*11d30*/  STS.U8 [R99+UR13+0xa400], R159 ;  /* 0x00a4009f63007988 */ /* 0x0003e4000800000d */
[----:B-1----:R-:W-:-:S02]  /*11d40*/  PRMT R159, RZ, 0x7610, R159 ;  /* 0x00007610ff9f7816 */ /* 0x002fc4000000009f */
[----:B0-----:R-:W-:-:S05]  /*11d50*/  IADD3 R127, P3, PT, R113, R127, RZ ;  /* 0x0000007f717f7210 */ /* 0x001fca0007f7e0ff */
[----:B----4-:R-:W-:Y:S01]  /*11d60*/  IMAD.X R126, R114, 0x1, R126, P3 ;  /* 0x00000001727e7824 */ /* 0x010fe200018e067e */
[----:B------:R0:W-:Y:S04]  /*11d70*/  STL [R1+0x38], R127 ;  /* 0x0000387f01007387 */ /* 0x0001e80000100800 */
[----:B------:R1:W-:Y:S01]  /*11d80*/  STL [R1+0x34], R126 ;  /* 0x0000347e01007387 */ /* 0x0003e20000100800 */
[----:B0-----:R-:W-:-:S04]  /*11d90*/  @!P2 LOP3.LUT R127, R127, R126, RZ, 0x3c, !PT ;  /* 0x0000007e7f7fa212 */ /* 0x001fc800078e3cff */
[----:B-1----:R-:W-:-:S04]  /*11da0*/  @!P2 LOP3.LUT R126, R127, R126, RZ, 0x3c, !PT ;  /* 0x0000007e7f7ea212 */ /* 0x002fc800078e3cff */
[----:B------:R-:W-:-:S05]  /*11db0*/  @!P2 LOP3.LUT R127, R127, R126, RZ, 0x3c, !PT ;  /* 0x0000007e7f7fa212 */ /* 0x000fca00078e3cff */
[----:B------:R0:W4:Y:S04]  /*11dc0*/  @!P2 LDG.E.U8 R159, desc[UR26][R126.64] ;  /* 0x0000001a7e9fa981 */ /* 0x000128000c1e1100 */
[----:B------:R-:W2:Y:S04]  /*11dd0*/  LDL.LU R126, [R1+0x54] ;  /* 0x00005400017e7983 */ /* 0x000ea80000300800 */
[----:B------:R-:W0:Y:S04]  /*11de0*/  LDL.LU R127, [R1+0x58] ;  /* 0x00005800017f7983 */ /* 0x000e280000300800 */
[----:B------:R1:W-:Y:S02]  /*11df0*/  STS.U8 [R99+UR13+0xa800], R160 ;  /* 0x00a800a063007988 */ /* 0x0003e4000800000d */
[----:B-1----:R-:W-:-:S02]  /*11e00*/  PRMT R160, RZ, 0x7610, R160 ;  /* 0x00007610ffa07816 */ /* 0x002fc400000000a0 */
        /* <DEDUP_REMOVED lines=69> */
[----:B------:R-:W0:Y:S01]  /*12260*/  LDL.LU R127, [R1+0x118] ;  /* 0x00011800017f7983 */ /* 0x000e220000300800 */
[----:B------:R-:W1:Y:S02]  /*12270*/  S2R R99, SR_TID.X ;  /* 0x0000000000637919 */ /* 0x000e640000002100 */
[----:B-1----:R-:W-:-:S04]  /*12280*/  LOP3.LUT R99, R99, 0x7f, RZ, 0xc0, !PT ;  /* 0x0000007f63637812 */ /* 0x002fc800078ec0ff */
[----:B------:R-:W-:-:S05]  /*12290*/  LOP3.LUT R99, R99, 0x10, RZ, 0x3c, !PT ;  /* 0x0000001063637812 */ /* 0x000fca00078e3cff */
[----:B------:R1:W-:Y:S02]  /*122a0*/  STS.U8 [R99+UR13+0xa080], R137 ;  /* 0x00a0808963007988 */ /* 0x0003e4000800000d */
        /* <DEDUP_REMOVED lines=83> */
[----:B------:R1:W-:Y:S04]  /*127e0*/  STS.U8 [R99+UR13+0xbc80], R167 ;  /* 0x00bc80a763007988 */ /* 0x0003e8000800000d */
[----:B-1----:R-:W3:Y:S01]  /*127f0*/  LDL.LU R99, [R1+0x258] ;  /* 0x0002580001637983 */ /* 0x002ee20000300800 */
[----:B------:R-:W-:Y:S01]  /*12800*/  PRMT R167, RZ, 0x7610, R167 ;  /* 0x00007610ffa77816 */ /* 0x000fe200000000a7 */
[----:B------:R-:W1:Y:S01]  /*12810*/  S2R R101, SR_TID.X ;  /* 0x0000000000657919 */ /* 0x000e620000002100 */
[----:B0-----:R-:W-:-:S05]  /*12820*/  IADD3 R127, P3, PT, R113, R127, RZ ;  /* 0x0000007f717f7210 */ /* 0x001fca0007f7e0ff */
[----:B--2---:R-:W-:Y:S01]  /*12830*/  IMAD.X R126, R114, 0x1, R126, P3 ;  /* 0x00000001727e7824 */ /* 0x004fe200018e067e */
[----:B------:R0:W-:Y:S04]  /*12840*/  STL [R1+0x240], R127 ;  /* 0x0002407f01007387 */ /* 0x0001e80000100800 */
[----:B------:R2:W-:Y:S01]  /*12850*/  STL [R1+0x23c], R126 ;  /* 0x00023c7e01007387 */ /* 0x0005e20000100800 */
[----:B0-----:R-:W-:-:S04]  /*12860*/  @!P2 LOP3.LUT R127, R127, R126, RZ, 0x3c, !PT ;  /* 0x0000007e7f7fa212 */ /* 0x001fc800078e3cff */
[----:B--2---:R-:W-:-:S04]  /*12870*/  @!P2 LOP3.LUT R126, R127, R126, RZ, 0x3c, !PT ;  /* 0x0000007e7f7ea212 */ /* 0x004fc800078e3cff */
[----:B------:R-:W-:-:S05]  /*12880*/  @!P2 LOP3.LUT R127, R127, R126, RZ, 0x3c, !PT ;  /* 0x0000007e7f7fa212 */ /* 0x000fca00078e3cff */
[----:B------:R0:W2:Y:S04]  /*12890*/  @!P2 LDG.E.U8 R167, desc[UR26][R126.64] ;  /* 0x0000001a7ea7a981 */ /* 0x0000a8000c1e1100 */
[----:B------:R-:W2:Y:S01]  /*128a0*/  LDL.LU R127, [R1+0x254] ;  /* 0x00025400017f7983 */ /* 0x000ea20000300800 */
[----:B-1----:R-:W-:Y:S02]  /*128b0*/  LOP3.LUT R101, R101, 0x7f, RZ, 0xc0, !PT ;  /* 0x0000007f65657812 */ /* 0x002fe400078ec0ff */
[----:B---3--:R-:W-:Y:S02]  /*128c0*/  IADD3 R99, P3, PT, R113, R99, RZ ;  /* 0x0000006371637210 */ /* 0x008fe40007f7e0ff */
[----:B------:R-:W-:-:S03]  /*128d0*/  LOP3.LUT R101, R101, 0x20, RZ, 0x3c, !PT ;  /* 0x0000002065657812 */ /* 0x000fc600078e3cff */
[----:B0-----:R-:W-:Y:S02]  /*128e0*/  @!P2 IMAD.MOV.U32 R126, RZ, RZ, R99 ;  /* 0x000000ffff7ea224 */ /* 0x001fe400078e0063 */
[----:B-----5:R0:W-:Y:S04]  /*128f0*/  STS.U8 [R101+UR13+0xa100], R131 ;  /* 0x00a1008365007988 */ /* 0x0201e8000800000d */
[----:B------:R1:W-:Y:S01]  /*12900*/  STL [R1+0x258], R99 ;  /* 0x0002586301007387 */ /* 0x0003e20000100800 */
[----:B0-----:R-:W-:Y:S01]  /*12910*/  PRMT R131, RZ, 0x7610, R131 ;  /* 0x00007610ff837816 */ /* 0x001fe20000000083 */
[----:B--2---:R-:W-:-:S05]  /*12920*/  IMAD.X R127, R114, 0x1, R127, P3 ;  /* 0x00000001727f7824 */ /* 0x004fca00018e067f */
[----:B------:R0:W-:Y:S04]  /*12930*/  STL [R1+0x254], R127 ;  /* 0x0002547f01007387 */ /* 0x0001e80000100800 */
[----:B-1----:R-:W2:Y:S04]  /*12940*/  LDL.LU R99, [R1+0x2b8] ;  /* 0x0002b80001637983 */ /* 0x002ea80000300800 */
[----:B------:R1:W3:Y:S04]  /*12950*/  @!P2 LDG.E.U8 R131, desc[UR26][R126.64] ;  /* 0x0000001a7e83a981 */ /* 0x0002e8000c1e1100 */
[----:B------:R-:W5:Y:S04]  /*12960*/  LDL.LU R126, [R1+0x26c] ;  /* 0x00026c00017e7983 */ /* 0x000f680000300800 */
[----:B0-----:R-:W1:Y:S04]  /*12970*/  LDL.LU R127, [R1+0x270] ;  /* 0x00027000017f7983 */ /* 0x001e680000300800 */
[----:B------:R0:W-:Y:S02]  /*12980*/  STS.U8 [R101+UR13+0xa500], R128 ;  /* 0x00a5008065007988 */ /* 0x0001e4000800000d */
[----:B0-----:R-:W-:-:S02]  /*12990*/  PRMT R128, RZ, 0x7610, R128 ;  /* 0x00007610ff807816 */ /* 0x001fc40000000080 */
[----:B-1----:R-:W-:-:S05]  /*129a0*/  IADD3 R127, P3, PT, R113, R127, RZ ;  /* 0x0000007f717f7210 */ /* 0x002fca0007f7e0ff */
[----:B-----5:R-:W-:Y:S01]  /*129b0*/  IMAD.X R126, R114, 0x1, R126, P3 ;  /* 0x00000001727e7824 */ /* 0x020fe200018e067e */
[----:B------:R0:W-:Y:S04]  /*129c0*/  STL [R1+0x270], R127 ;  /* 0x0002707f01007387 */ /* 0x0001e80000100800 */
[----:B------:R1:W-:Y:S01]  /*129d0*/  STL [R1+0x26c], R126 ;  /* 0x00026c7e01007387 */ /* 0x0003e20000100800 */
[----:B0-----:R-:W-:-:S04]  /*129e0*/  @!P2 LOP3.LUT R127, R127, R126, RZ, 0x3c, !PT ;  /* 0x0000007e7f7fa212 */ /* 0x001fc800078e3cff */
[----:B-1----:R-:W-:-:S04]  /*129f0*/  @!P2 LOP3.LUT R126, R127, R126, RZ, 0x3c, !PT ;  /* 0x0000007e7f7ea212 */ /* 0x002fc800078e3cff */
[----:B------:R-:W-:-:S05]  /*12a00*/  @!P2 LOP3.LUT R127, R127, R126, RZ, 0x3c, !PT ;  /* 0x0000007e7f7fa212 */ /* 0x000fca00078e3cff */
[----:B------:R0:W5:Y:S04]  /*12a10*/  @!P2 LDG.E.U8 R128, desc[UR26][R126.64] ;  /* 0x0000001a7e80a981 */ /* 0x000168000c1e1100 */
        /* <DEDUP_REMOVED lines=24> */
[----:B------:R-:W2:Y:S01]  /*12ba0*/  LDL.LU R127, [R1+0x2b4] ;  /* 0x0002b400017f7983 */ /* 0x000ea20000300800 */
[----:B------:R-:W-:-:S03]  /*12bb0*/  IADD3 R99, P3, PT, R113, R99, RZ ;  /* 0x0000006371637210 */ /* 0x000fc60007f7e0ff */
[----:B------:R1:W-:Y:S02]  /*12bc0*/  STS.U8 [R101+UR13+0xb100], R116 ;  /* 0x00b1007465007988 */ /* 0x0003e4000800000d */
[----:B0-----:R-:W-:Y:S02]  /*12bd0*/  @!P2 IMAD.MOV.U32 R126, RZ, RZ, R99 ;  /* 0x000000ffff7ea224 */ /* 0x001fe400078e0063 */
[----:B------:R0:W-:Y:S01]  /*12be0*/  STL [R1+0x2b8], R99 ;  /* 0x0002b86301007387 */ /* 0x0001e20000100800 */
[----:B-1----:R-:W-:Y:S01]  /*12bf0*/  PRMT R116, RZ, 0x7610, R116 ;  /* 0x00007610ff747816 */ /* 0x002fe20000000074 */
[----:B--2---:R-:W-:-:S05]  /*12c00*/  IMAD.X R127, R114, 0x1, R127, P3 ;  /* 0x00000001727f7824 */ /* 0x004fca00018e067f */
[----:B------:R1:W-:Y:S04]  /*12c10*/  STL [R1+0x2b4], R127 ;  /* 0x0002b47f01007387 */ /* 0x0003e80000100800 */
[----:B0-----:R-:W2:Y:S04]  /*12c20*/  LDL.LU R99, [R1+0x318] ;  /* 0x0003180001637983 */ /* 0x001ea80000300800 */
[----:B------:R0:W2:Y:S04]  /*12c30*/  @!P2 LDG.E.U8 R116, desc[UR26][R126.64] ;  /* 0x0000001a7e74a981 */ /* 0x0000a8000c1e1100 */
[----:B------:R-:W2:Y:S04]  /*12c40*/  LDL.LU R126, [R1+0x2cc] ;  /* 0x0002cc00017e7983 */ /* 0x000ea80000300800 */
[----:B-1----:R-:W0:Y:S04]  /*12c50*/  LDL.LU R127, [R1+0x2d0] ;  /* 0x0002d000017f7983 */ /* 0x002e280000300800 */
        /* <DEDUP_REMOVED lines=35> */
[----:B------:R-:W1:Y:S01]  /*12e90*/  S2R R105, SR_TID.X ;  /* 0x0000000000697919 */ /* 0x000e620000002100 */
[----:B------:R-:W-:Y:S02]  /*12ea0*/  IADD3 R99, P3, PT, R113, R99, RZ ;  /* 0x0000006371637210 */ /* 0x000fe40007f7e0ff */
[----:B------:R-:W-:-:S03]  /*12eb0*/  PRMT R169, RZ, 0x7610, R169 ;  /* 0x00007610ffa97816 */ /* 0x000fc600000000a9 */
[----:B0-----:R-:W-:Y:S01]  /*12ec0*/  @!P2 IMAD.MOV.U32 R126, RZ, RZ, R99 ;  /* 0x000000ffff7ea224 */ /* 0x001fe200078e0063 */
[----:B-1----:R-:W-:-:S04]  /*12ed0*/  LOP3.LUT R105, R105, 0x7f, RZ, 0xc0, !PT ;  /* 0x0000007f69697812 */ /* 0x002fc800078ec0ff */
[----:B------:R-:W-:-:S05]  /*12ee0*/  LOP3.LUT R105, R105, 0x30, RZ, 0x3c, !PT ;  /* 0x0000003069697812 */ /* 0x000fca00078e3cff */
[----:B------:R-:W-:Y:S04]  /*12ef0*/  STS.U8 [R105+UR13+0xa180], R84 ;  /* 0x00a1805469007988 */ /* 0x000fe8000800000d */
[----:B------:R-:W-:Y:S04]  /*12f00*/  STS.U8 [R105+UR13+0xa580], R85 ;  /* 0x00a5805569007988 */ /* 0x000fe8000800000d */
[----:B------:R0:W-:Y:S04]  /*12f10*/  STS.U8 [R105+UR13+0xa980], R86 ;  /* 0x00a9805669007988 */ /* 0x0001e8000800000d */
[----:B------:R1:W-:Y:S01]  /*12f20*/  STS.U8 [R105+UR13+0xad80], R87 ;  /* 0x00ad805769007988 */ /* 0x0003e2000800000d */
[----:B0-----:R-:W-:-:S02]  /*12f30*/  PRMT R86, RZ, 0x7610, R86 ;  /* 0x00007610ff567816 */ /* 0x001fc40000000056 */
[----:B-1----:R-:W-:Y:S01]  /*12f40*/  PRMT R87, RZ, 0x7610, R87 ;  /* 0x00007610ff577816 */ /* 0x002fe20000000057 */
[----:B------:R0:W-:Y:S04]  /*12f50*/  STS.U8 [R105+UR13+0xb180], R88 ;  /* 0x00b1805869007988 */ /* 0x0001e8000800000d */
[----:B------:R1:W-:Y:S01]  /*12f60*/  STS.U8 [R105+UR13+0xb580], R123 ;  /* 0x00b5807b69007988 */ /* 0x0003e2000800000d */
[----:B0-----:R-:W-:Y:S02]  /*12f70*/  PRMT R88, RZ, 0x7610, R88 ;  /* 0x00007610ff587816 */ /* 0x001fe40000000058 */
[----:B-1----:R-:W-:Y:S01]  /*12f80*/  PRMT R123, RZ, 0x7610, R123 ;  /* 0x00007610ff7b7816 */ /* 0x002fe2000000007b */
[----:B------:R-:W-:Y:S01]  /*12f90*/  STL [R1+0x318], R99 ;  /* 0x0003186301007387 */ /* 0x000fe20000100800 */
[----:B--2---:R-:W-:Y:S01]  /*12fa0*/  IMAD.X R127, R114, 0x1, R127, P3 ;  /* 0x00000001727f7824 */ /* 0x004fe200018e067f */
[----:B------:R-:W-:-:S04]  /*12fb0*/  IADD3 R205, P3, PT, R113, R205, RZ ;  /* 0x000000cd71cd7210 */ /* 0x000fc80007f7e0ff */
[----:B------:R0:W2:Y:S01]  /*12fc0*/  @!P2 LDG.E.U8 R169, desc[UR26][R126.64] ;  /* 0x0000001a7ea9a981 */ /* 0x0000a2000c1e1100 */
[C---:B------:R-:W-:Y:S01]  /*12fd0*/  IMAD.X R204, R114.reuse, 0x1, R204, P3 ;  /* 0x0000000172cc7824 */ /* 0x040fe200018e06cc */
[C---:B------:R-:W-:Y:S01]  /*12fe0*/  IADD3 R213, P3, PT, R113.reuse, R213, RZ ;  /* 0x000000d571d57210 */ /* 0x040fe20007f7e0ff */
[----:B------:R-:W-:Y:S02]  /*12ff0*/  @!P2 IMAD.MOV.U32 R84, RZ, RZ, R205 ;  /* 0x000000ffff54a224 */ /* 0x000fe400078e00cd */
[----:B------:R-:W-:Y:S02]  /*13000*/  @!P2 IMAD.MOV.U32 R85, RZ, RZ, R204 ;  /* 0x000000ffff55a224 */ /* 0x000fe400078e00cc */
[----:B------:R-:W-:Y:S01]  /*13010*/  IMAD.X R212, R114, 0x1, R212, P3 ;  /* 0x0000000172d47824 */ /* 0x000fe200018e06d4 */
[----:B0-----:R-:W-:Y:S02]  /*13020*/  PRMT R126, RZ, 0x7610, R126 ;  /* 0x00007610ff7e7816 */ /* 0x001fe4000000007e */
[----:B------:R-:W-:-:S04]  /*13030*/  IADD3 R221, P3, PT, R113, R221, RZ ;  /* 0x000000dd71dd7210 */ /* 0x000fc80007f7e0ff */
[----:B------:R0:W2:Y:S01]  /*13040*/  @!P2 LDG.E.U8 R126, desc[UR26][R84.64] ;  /* 0x0000001a547ea981 */ /* 0x0000a2000c1e1100 */
[C---:B------:R-:W-:Y:S01]  /*13050*/  IMAD.X R220, R114.reuse, 0x1, R220, P3 ;  /* 0x0000000172dc7824 */ /* 0x040fe200018e06dc */
        /* <DEDUP_REMOVED lines=14> */
[----:B------:R0:W2:Y:S04]  /*13140*/  @!P2 LDG.E.U8 R88, desc[UR26][R84.64] ;  /* 0x0000001a5458a981 */ /* 0x0000a8000c1e1100 */
[----:B------:R1:W-:Y:S01]  /*13150*/  STL [R1+0x314], R127 ;  /* 0x0003147f01007387 */ /* 0x0003e20000100800 */
[----:B0-----:R-:W-:Y:S02]  /*13160*/  @!P2 IMAD.MOV.U32 R84, RZ, RZ, R237 ;  /* 0x000000ffff54a224 */ /* 0x001fe400078e00ed */
[----:B------:R-:W-:Y:S01]  /*13170*/  @!P2 IMAD.MOV.U32 R85, RZ, RZ, R236 ;  /* 0x000000ffff55a224 */ /* 0x000fe200078e00ec */
[----:B-1----:R-:W-:-:S04]  /*13180*/  PRMT R127, RZ, 0x7610, R127 ;  /* 0x00007610ff7f7816 */ /* 0x002fc8000000007f */
[----:B------:R0:W2:Y:S02]  /*13190*/  @!P2 LDG.E.U8 R123, desc[UR26][R84.64] ;  /* 0x0000001a547ba981 */ /* 0x0000a4000c1e1100 */
[----:B0-----:R-:W-:Y:S02]  /*131a0*/  @!P2 IMAD.MOV.U32 R84, RZ, RZ, R245 ;  /* 0x000000ffff54a224 */ /* 0x001fe400078e00f5 */
[----:B------:R-:W-:-:S05]  /*131b0*/  @!P2 IMAD.MOV.U32 R85, RZ, RZ, R244 ;  /* 0x000000ffff55a224 */ /* 0x000fca00078e00f4 */
[----:B------:R0:W2:Y:S04]  /*131c0*/  @!P2 LDG.E.U8 R127, desc[UR26][R84.64] ;  /* 0x0000001a547fa981 */ /* 0x0000a8000c1e1100 */
[----:B------:R-:W0:Y:S04]  /*131d0*/  LDL.LU R85, [R1] ;  /* 0x0000000001557983 */ /* 0x000e280000300800 */
[----:B------:R1:W-:Y:S02]  /*131e0*/  STS.U8 [R105+UR13+0xb980], R139 ;  /* 0x00b9808b69007988 */ /* 0x0003e4000800000d */
[----:B-1----:R-:W-:-:S02]  /*131f0*/  PRMT R139, RZ, 0x7610, R139 ;  /* 0x00007610ff8b7816 */ /* 0x002fc4000000008b */
[----:B0-----:R-:W-:-:S05]  /*13200*/  IADD3 R85, P3, PT, R113, R85, RZ ;  /* 0x0000005571557210 */ /* 0x001fca0007f7e0ff */
[----:B------:R-:W-:Y:S01]  /*13210*/  IMAD.X R252, R114, 0x1, R252, P3 ;  /* 0x0000000172fc7824 */ /* 0x000fe200018e06fc */
[----:B------:R0:W-:Y:S01]  /*13220*/  STL [R1], R85 ;  /* 0x0000005501007387 */ /* 0x0001e20000100800 */
[----:B------:R-:W-:Y:S02]  /*13230*/  @!P2 IMAD.MOV.U32 R84, RZ, RZ, R85 ;  /* 0x000000ffff54a224 */ /* 0x000fe400078e0055 */
[----:B0-----:R-:W-:-:S05]  /*13240*/  @!P2 IMAD.MOV.U32 R85, RZ, RZ, R252 ;  /* 0x000000ffff55a224 */ /* 0x001fca00078e00fc */
[----:B------:R0:W2:Y:S04]  /*13250*/  @!P2 LDG.E.U8 R139, desc[UR26][R84.64] ;  /* 0x0000001a548ba981 */ /* 0x0000a8000c1e1100 */
[----:B------:R-:W2:Y:S04]  /*13260*/  LDL.LU R84, [R1+0x1c] ;  /* 0x00001c0001547983 */ /* 0x000ea80000300800 */
[----:B------:R-:W0:Y:S01]  /*13270*/  LDL.LU R85, [R1+0x20] ;  /* 0x0000200001557983 */ /* 0x000e220000300800 */
[----:B------:R-:W1:Y:S03]  /*13280*/  S2R R99, SR_TID.X ;  /* 0x0000000000637919 */ /* 0x000e660000002100 */
[----:B------:R-:W-:Y:S01]  /*13290*/  STS.U8 [R105+UR13+0xbd80], R145 ;  /* 0x00bd809169007988 */ /* 0x000fe2000800000d */
        /* <DEDUP_REMOVED lines=86> */
[----:B------:R-:W-:Y:S02]  /*13800*/  PRMT R145, RZ, 0x7610, R145 ;  /* 0x00007610ff917816 */ /* 0x000fe40000000091 */
        /* <DEDUP_REMOVED lines=11> */
[----:B-1----:R-:W1:Y:S02]  /*138c0*/  S2R R99, SR_TID.X ;  /* 0x0000000000637919 */ /* 0x002e640000002100 */
        /* <DEDUP_REMOVED lines=200> */
[----:B------:R1:W-:Y:S04]  /*14550*/  STS.U8 [R99+UR13+0xa380], R107 ;  /* 0x00a3806b63007988 */ /* 0x0003e8000800000d */
[----:B------:R3:W-:Y:S01]  /*14560*/  STS.U8 [R99+UR13+0xa780], R108 ;  /* 0x00a7806c63007988 */ /* 0x0007e2000800000d */
[----:B-1----:R-:W-:Y:S02]  /*14570*/  PRMT R107, RZ, 0x7610, R107 ;  /* 0x00007610ff6b7816 */ /* 0x002fe4000000006b */
[----:B---3--:R-:W-:Y:S01]  /*14580*/  PRMT R108, RZ, 0x7610, R108 ;  /* 0x00007610ff6c7816 */ /* 0x008fe2000000006c */
[----:B------:R1:W-:Y:S04]  /*14590*/  STS.U8 [R99+UR13+0xab80], R109 ;  /* 0x00ab806d63007988 */ /* 0x0003e8000800000d */
[----:B------:R3:W-:Y:S01]  /*145a0*/  STS.U8 [R99+UR13+0xaf80], R110 ;  /* 0x00af806e63007988 */ /* 0x0007e2000800000d */
[----:B-1----:R-:W-:-:S02]  /*145b0*/  PRMT R109, RZ, 0x7610, R109 ;  /* 0x00007610ff6d7816 */ /* 0x002fc4000000006d */
[----:B---3--:R-:W-:Y:S01]  /*145c0*/  PRMT R110, RZ, 0x7610, R110 ;  /* 0x00007610ff6e7816 */ /* 0x008fe2000000006e */
[----:B------:R1:W-:Y:S04]  /*145d0*/  STS.U8 [R99+UR13+0xb380], R121 ;  /* 0x00b3807963007988 */ /* 0x0003e8000800000d */
[----:B------:R3:W-:Y:S01]  /*145e0*/  STS.U8 [R99+UR13+0xb780], R132 ;  /* 0x00b7808463007988 */ /* 0x0007e2000800000d */
[----:B-1----:R-:W-:Y:S02]  /*145f0*/  PRMT R121, RZ, 0x7610, R121 ;  /* 0x00007610ff797816 */ /* 0x002fe40000000079 */
[----:B---3--:R-:W-:Y:S01]  /*14600*/  PRMT R132, RZ, 0x7610, R132 ;  /* 0x00007610ff847816 */ /* 0x008fe20000000084 */
[----:B------:R1:W-:Y:S02]  /*14610*/  STS.U8 [R99+UR13+0xbb80], R143 ;  /* 0x00bb808f63007988 */ /* 0x0003e4000800000d */
[----:B-1----:R-:W-:-:S02]  /*14620*/  PRMT R143, RZ, 0x7610, R143 ;  /* 0x00007610ff8f7816 */ /* 0x002fc4000000008f */
[----:B0-----:R-:W-:-:S05]  /*14630*/  IADD3 R85, P3, PT, R113, R85, RZ ;  /* 0x0000005571557210 */ /* 0x001fca0007f7e0ff */
[----:B--2---:R-:W-:Y:S01]  /*14640*/  IMAD.X R84, R114, 0x1, R84, P3 ;  /* 0x0000000172547824 */ /* 0x004fe200018e0654 */
[----:B------:R0:W-:Y:S01]  /*14650*/  STL [R1+0x320], R85 ;  /* 0x0003205501007387 */ /* 0x0001e20000100800 */
[----:B------:R-:W-:-:S03]  /*14660*/  IADD3 R207, P3, PT, R113, R207, RZ ;  /* 0x000000cf71cf7210 */ /* 0x000fc60007f7e0ff */
[----:B------:R1:W-:Y:S01]  /*14670*/  STL [R1+0x31c], R84 ;  /* 0x00031c5401007387 */ /* 0x0003e20000100800 */
[----:B0-----:R-:W-:-:S04]  /*14680*/  @!P2 LOP3.LUT R85, R85, R84, RZ, 0x3c, !PT ;  /* 0x000000545555a212 */ /* 0x001fc800078e3cff */
[----:B-1----:R-:W-:Y:S01]  /*14690*/  @!P2 LOP3.LUT R84, R85, R84, RZ, 0x3c, !PT ;  /* 0x000000545554a212 */ /* 0x002fe200078e3cff */
[----:B------:R-:W-:-:S03]  /*146a0*/  IMAD.X R206, R114, 0x1, R206, P3 ;  /* 0x0000000172ce7824 */ /* 0x000fc600018e06ce */
[----:B------:R-:W-:Y:S02]  /*146b0*/  @!P2 LOP3.LUT R85, R85, R84, RZ, 0x3c, !PT ;  /* 0x000000545555a212 */ /* 0x000fe400078e3cff */
[----:B------:R-:W-:-:S03]  /*146c0*/  IADD3 R215, P3, PT, R113, R215, RZ ;  /* 0x000000d771d77210 */ /* 0x000fc60007f7e0ff */
[----:B------:R0:W2:Y:S02]  /*146d0*/  @!P2 LDG.E.U8 R107, desc[UR26][R84.64] ;  /* 0x0000001a546ba981 */ /* 0x0000a4000c1e1100 */
[C---:B------:R-:W-:Y:S01]  /*146e0*/  IMAD.X R214, R114.reuse, 0x1, R214, P3 ;  /* 0x0000000172d67824 */ /* 0x040fe200018e06d6 */
[----:B------:R-:W-:Y:S01]  /*146f0*/  IADD3 R223, P3, PT, R113, R223, RZ ;  /* 0x000000df71df7210 */ /* 0x000fe20007f7e0ff */
[----:B0-----:R-:W-:Y:S02]  /*14700*/  @!P2 IMAD.MOV.U32 R84, RZ, RZ, R207 ;  /* 0x000000ffff54a224 */ /* 0x001fe400078e00cf */
[----:B------:R-:W-:Y:S02]  /*14710*/  @!P2 IMAD.MOV.U32 R85, RZ, RZ, R206 ;  /* 0x000000ffff55a224 */ /* 0x000fe400078e00ce */
[----:B------:R-:W-:-:S03]  /*14720*/  IMAD.X R222, R114, 0x1, R222, P3 ;  /* 0x0000000172de7824 */ /* 0x000fc600018e06de */
[----:B------:R0:W3:Y:S01]  /*14730*/  @!P2 LDG.E.U8 R108, desc[UR26][R84.64] ;  /* 0x0000001a546ca981 */ /* 0x0000e2000c1e1100 */
        /* <DEDUP_REMOVED lines=47> */
[----:B-1----:R-:W-:-:S05]  /*14a30*/  LOP3.LUT R99, R99, 0x7f, RZ, 0xc0, !PT ;  /* 0x0000007f63637812 */ /* 0x002fca00078ec0ff */
        /* <DEDUP_REMOVED lines=96> */
[----:B----4-:R1:W-:Y:S02]  /*15040*/  STS.U8 [R99+UR13+0x5000], R159 ;  /* 0x0050009f63007988 */ /* 0x0103e4000800000d */
        /* <DEDUP_REMOVED lines=71> */
[----:B------:R-:W-:Y:S04]  /*154c0*/  STS.U8 [R99+UR13+0x5c00], R165 ;  /* 0x005c00a563007988 */ /* 0x000fe8000800000d */
        /* <DEDUP_REMOVED lines=108> */
[----:B-----5:R1:W-:Y:S04]  /*15b90*/  STS.U8 [R99+UR13+0x7000], R128 ;  /* 0x0070008063007988 */ /* 0x0203e8000800000d */
[----:B------:R5:W-:Y:S01]  /*15ba0*/  STS.U8 [R99+UR13+0x7200], R122 ;  /* 0x0072007a63007988 */ /* 0x000be2000800000d */
[----:B-1----:R-:W-:-:S02]  /*15bb0*/  PRMT R128, RZ, 0x7610, R128 ;  /* 0x00007610ff807816 */ /* 0x002fc40000000080 */
[----:B-----5:R-:W-:Y:S01]  /*15bc0*/  PRMT R122, RZ, 0x7610, R122 ;  /* 0x00007610ff7a7816 */ /* 0x020fe2000000007a */
[----:B------:R1:W-:Y:S04]  /*15bd0*/  STS.U8 [R99+UR13+0x7400], R120 ;  /* 0x0074007863007988 */ /* 0x0003e8000800000d */
[----:B------:R5:W-:Y:S01]  /*15be0*/  STS.U8 [R99+UR13+0x7600], R116 ;  /* 0x0076007463007988 */ /* 0x000be2000800000d */
[----:B-1----:R-:W-:Y:S02]  /*15bf0*/  PRMT R120, RZ, 0x7610, R120 ;  /* 0x00007610ff787816 */ /* 0x002fe40000000078 */
[----:B-----5:R-:W-:Y:S01]  /*15c00*/  PRMT R116, RZ, 0x7610, R116 ;  /* 0x00007610ff747816 */ /* 0x020fe20000000074 */
[----:B------:R1:W-:Y:S04]  /*15c10*/  STS.U8 [R99+UR13+0x7800], R125 ;  /* 0x0078007d63007988 */ /* 0x0003e8000800000d */
[----:B------:R5:W-:Y:S01]  /*15c20*/  STS.U8 [R99+UR13+0x7a00], R144 ;  /* 0x007a009063007988 */ /* 0x000be2000800000d */
[----:B-1----:R-:W-:-:S02]  /*15c30*/  PRMT R125, RZ, 0x7610, R125 ;  /* 0x00007610ff7d7816 */ /* 0x002fc4000000007d */
[----:B-----5:R-:W-:Y:S02]  /*15c40*/  PRMT R144, RZ, 0x7610, R144 ;  /* 0x00007610ff907816 */ /* 0x020fe40000000090 */
[----:B------:R-:W-:Y:S02]  /*15c50*/  PRMT R167, RZ, 0x7610, R167 ;  /* 0x00007610ffa77816 */ /* 0x000fe400000000a7 */
        /* <DEDUP_REMOVED lines=16> */
[----:B------:R0:W5:Y:S01]  /*15d60*/  @!P2 LDG.E.U8 R122, desc[UR26][R84.64] ;  /* 0x0000001a547aa981 */ /* 0x000162000c1e1100 */
        /* <DEDUP_REMOVED lines=22> */
[----:B------:R-:W0:Y:S04]  /*15ed0*/  LDL.LU R85, [R1+0x10] ;  /* 0x0000100001557983 */ /* 0x000e280000300800 */
[----:B------:R1:W-:Y:S04]  /*15ee0*/  STS.U8 [R99+UR13+0x7c00], R168 ;  /* 0x007c00a863007988 */ /* 0x0003e8000800000d */
[----:B------:R0:W-:Y:S01]  /*15ef0*/  STS.U8 [R99+UR13+0x7e00], R169 ;  /* 0x007e00a963007988 */ /* 0x0001e2000800000d */
[----:B-1----:R-:W-:-:S02]  /*15f00*/  PRMT R168, RZ, 0x7610, R168 ;  /* 0x00007610ffa87816 */ /* 0x002fc400000000a8 */
[----:B0-----:R-:W-:-:S05]  /*15f10*/  IADD3 R85, P3, PT, R113, R85, RZ ;  /* 0x0000005571557210 */ /* 0x001fca0007f7e0ff */
[----:B--2---:R-:W-:Y:S01]  /*15f20*/  IMAD.X R84, R114, 0x1, R84, P3 ;  /* 0x0000000172547824 */ /* 0x004fe200018e0654 */
[----:B------:R0:W-:Y:S04]  /*15f30*/  STL [R1+0x10], R85 ;  /* 0x0000105501007387 */ /* 0x0001e80000100800 */
[----:B------:R1:W-:Y:S04]  /*15f40*/  STL [R1+0xc], R84 ;  /* 0x00000c5401007387 */ /* 0x0003e80000100800 */
[----:B------:R-:W2:Y:S01]  /*15f50*/  LDL.LU R169, [R1+0x90] ;  /* 0x0000900001a97983 */ /* 0x000ea20000300800 */
        /* <DEDUP_REMOVED lines=276> */
[----:B0-----:R-:W-:Y:S01]  /*170a0*/  @!P2 IMAD.MOV.U32 R84, RZ, RZ, R169 ;  /* 0x000000ffff54a224 */ /* 0x001fe200078e00a9 */
[----:B-1----:R-:W-:Y:S01]  /*170b0*/  PRMT R100, RZ, 0x7610, R100 ;  /* 0x00007610ff647816 */ /* 0x002fe20000000064 */
[----:B--2---:R-:W-:-:S05]  /*170c0*/  IMAD.X R85, R114, 0x1, R85, P3 ;  /* 0x0000000172557824 */ /* 0x004fca00018e0655 */
[----:B------:R-:W2:Y:S04]  /*170d0*/  @!P2 LDG.E.U8 R100, desc[UR26][R84.64] ;  /* 0x0000001a5464a981 */ /* 0x000ea8000c1e1100 */
[----:B------:R0:W-:Y:S04]  /*170e0*/  STS.U8 [R99+UR13+0x7080], R102 ;  /* 0x0070806663007988 */ /* 0x0001e8000800000d */
[----:B------:R0:W-:Y:S04]  /*170f0*/  STS.U8 [R99+UR13+0x7280], R103 ;  /* 0x0072806763007988 */ /* 0x0001e8000800000d */
[----:B------:R0:W-:Y:S04]  /*17100*/  STS.U8 [R99+UR13+0x7480], R104 ;  /* 0x0074806863007988 */ /* 0x0001e8000800000d */
[----:B------:R0:W-:Y:S04]  /*17110*/  STS.U8 [R99+UR13+0x7680], R119 ;  /* 0x0076807763007988 */ /* 0x0001e8000800000d */
[----:B------:R0:W-:Y:S04]  /*17120*/  STS.U8 [R99+UR13+0x7880], R130 ;  /* 0x0078808263007988 */ /* 0x0001e8000800000d */
[----:B------:R0:W-:Y:S04]  /*17130*/  STS.U8 [R99+UR13+0x7a80], R142 ;  /* 0x007a808e63007988 */ /* 0x0001e8000800000d */
[----:B------:R0:W-:Y:S04]  /*17140*/  STS.U8 [R99+UR13+0x7c80], R147 ;  /* 0x007c809363007988 */ /* 0x0001e8000800000d */
[----:B------:R0:W-:Y:S04]  /*17150*/  STS.U8 [R99+UR13+0x7e80], R107 ;  /* 0x007e806b63007988 */ /* 0x0001e8000800000d */
[----:B---3--:R0:W-:Y:S04]  /*17160*/  STS.U8 [R101+UR13+0x4100], R108 ;  /* 0x0041006c65007988 */ /* 0x0081e8000800000d */
        /* <DEDUP_REMOVED lines=16> */
[----:B----4-:R0:W-:Y:S04]  /*17270*/  STS.U8 [R101+UR13+0x6300], R160 ;  /* 0x006300a065007988 */ /* 0x0101e8000800000d */
        /* <DEDUP_REMOVED lines=15> */
[----:B-----5:R0:W-:Y:S04]  /*17370*/  STS.U8 [R105+UR13+0x4180], R122 ;  /* 0x0041807a69007988 */ /* 0x0201e8000800000d */
        /* <DEDUP_REMOVED lines=29> */
[----:B------:R0:W-:Y:S04]  /*17550*/  STL [R1+0x12c], R169 ;  /* 0x00012ca901007387 */ /* 0x0001e80000100800 */
[----:B------:R0:W-:Y:S04]  /*17560*/  STL [R1+0x128], R85 ;  /* 0x0001285501007387 */ /* 0x0001e80000100800 */
[----:B--2---:R0:W-:Y:S01]  /*17570*/  STS.U8 [R105+UR13+0x7d80], R100 ;  /* 0x007d806469007988 */ /* 0x0041e2000800000d */
[----:B------:R1:W-:Y:S06]  /*17580*/  MEMBAR.ALL.CTA ;  /* 0x0000000000007992 */ /* 0x0003ec0000008000 */
[----:B-1----:R-:W1:Y:S01]  /*17590*/  FENCE.VIEW.ASYNC.S ;  /* 0x00000000000073c6 */ /* 0x002e620000000000 */
[----:B------:R-:W-:Y:S01]  /*175a0*/  ULEA UR10, UR15, UR13, 0x3 ;  /* 0x0000000d0f0a7291 */ /* 0x000fe2000f8e18ff */
[----:B------:R-:W-:-:S03]  /*175b0*/  UMOV UR4, UR5 ;  /* 0x0000000500047c82 */ /* 0x000fc60008000000 */
[----:B------:R-:W-:Y:S01]  /*175c0*/  UIADD3 UR10, UPT, UPT, UR10, 0xc000, URZ ;  /* 0x0000c0000a0a7890 */ /* 0x000fe2000fffe0ff */
[----:B-1----:R-:W-:Y:S06]  /*175d0*/  BAR.SYNC.DEFER_BLOCKING 0x0 ;  /* 0x0000000000007b1d */ /* 0x002fec0000010000 */
[----:B0-----:R-:W-:Y:S05]  /*175e0*/  @P1 BRA `(.L_x_9) ;  /* 0x0000000000381947 */ /* 0x001fea0003800000 */
[----:B------:R-:W-:Y:S01]  /*175f0*/  UMOV UR20, UR6 ;  /* 0x0000000600147c82 */ /* 0x000fe20008000000 */
[----:B------:R-:W-:Y:S01]  /*17600*/  UMOV UR21, 0x40004040 ;  /* 0x4000404000157882 */ /* 0x000fe20000000000 */
[----:B------:R-:W-:Y:S01]  /*17610*/  UMOV UR22, UR8 ;  /* 0x0000000800167c82 */ /* 0x000fe20008000000 */
[----:B------:R-:W-:Y:S01]  /*17620*/  UMOV UR23, 0x80004020 ;  /* 0x8000402000177882 */ /* 0x000fe20000000000 */
[----:B------:R-:W-:Y:S01]  /*17630*/  UMOV UR24, 0x0 ;  /* 0x0000000000187882 */ /* 0x000fe20000000000 */
[----:B------:R-:W-:Y:S01]  /*17640*/  UMOV UR25, 0x8408490 ;  /* 0x0840849000197882 */ /* 0x000fe20000000000 */
[----:B------:R-:W-:Y:S01]  /*17650*/  UMOV UR11, URZ ;  /* 0x000000ff000b7c82 */ /* 0x000fe20008000000 */
[----:B------:R-:W-:Y:S01]  /*17660*/  UMOV UR28, 0x0 ;  /* 0x00000000001c7882 */ /* 0x000fe20000000000 */
[----:B------:R-:W-:Y:S01]  /*17670*/  UMOV UR29, 0x8408490 ;  /* 0x08408490001d7882 */ /* 0x000fe20000000000 */
[----:B------:R0:W-:Y:S01]  /*17680*/  UTCQMMA gdesc[UR20], gdesc[UR22], tmem[UR12], tmem[UR24], idesc[UR25], UPT ;  /* 0x00ff1816140075ea */ /* 0x0001e2000b80030c */
[----:B------:R-:W-:Y:S01]  /*17690*/  UMOV UR5, UR10 ;  /* 0x0000000a00057c82 */ /* 0x000fe20008000000 */
[----:B------:R0:W-:Y:S01]  /*176a0*/  UTCQMMA gdesc[UR16], gdesc[UR18], tmem[UR12], tmem[UR28], idesc[UR29], UPT ;  /* 0x00ff1c12100075ea */ /* 0x0001e2000b80030c */
[----:B------:R0:W-:Y:S01]  /*176b0*/  UTCBAR [UR5], URZ ;  /* 0x000000ff050073e9 */ /* 0x0001e200080000ff */
[----:B------:R-:W-:-:S02]  /*176c0*/  NOP ;  /* 0x0000000000007918 */ /* 0x000fc40000000000 */
.L_x_9:
[----:B------:R-:W2:Y:S04]  /*176d0*/  LDL R85, [R1+0x360] ;  /* 0x0003600001557983 */ /* 0x000ea80000100800 */
[----:B------:R-:W2:Y:S01]  /*176e0*/  LDL.LU R84, [R1+0x358] ;  /* 0x0003580001547983 */ /* 0x000ea20000300800 */
[----:B------:R-:W-:-:S04]  /*176f0*/  UIADD3 UR15, UPT, UPT, UR15, 0x1, URZ ;  /* 0x000000010f0f7890 */ /* 0x000fc8000fffe0ff */
[----:B------:R-:W-:-:S04]  /*17700*/  UISETP.GT.AND UP1, UPT, UR15, 0x1, UPT ;  /* 0x000000010f00788c */ /* 0x000fc8000bf24270 */
[----:B0-----:R-:W-:Y:S02]  /*17710*/  USEL UR5, URZ, 0x1, !UP1 ;  /* 0x00000001ff057887 */ /* 0x001fe4000c800000 */
[----:B------:R-:W-:Y:S02]  /*17720*/  USEL UR15, UR15, URZ, !UP1 ;  /* 0x000000ff0f0f7287 */ /* 0x000fe4000c800000 */
[----:B------:R-:W-:Y:S01]  /*17730*/  ULOP3.LUT UR5, UR4, UR5, URZ, 0x3c, !UPT ;  /* 0x0000000504057292 */ /* 0x000fe2000f8e3cff */
[----:B--2---:R-:W-:Y:S02]  /*17740*/  ISETP.NE.U32.AND P2, PT, R84, R85, PT ;  /* 0x000000555400720c */ /* 0x004fe40003f45070 */
[----:B------:R-:W2:Y:S01]  /*17750*/  LDL.LU R85, [R1+0x35c] ;  /* 0x00035c0001557983 */ /* 0x000ea20000300800 */
[----:B------:R-:W-:-:S03]  /*17760*/  IMAD.U32 R84, RZ, RZ, UR4 ;  /* 0x00000004ff547e24 */ /* 0x000fc6000f8e00ff */
[----:B--2---:R2:W-:Y:S07]  /*17770*/  STL [R1+0x358], R85 ;  /* 0x0003585501007387 */ /* 0x0045ee0000100800 */
[----:B------:R-:W-:Y:S05]  /*17780*/  @P2 BRA `(.L_x_10) ;  /* 0xffffff8400682947 */ /* 0x000fea000383ffff */
.L_x_7:
[----:B0-2---:R-:W2:Y:S01]  /*17790*/  LDL.LU R85, [R1+0x364] ;  /* 0x0003640001557983 */ /* 0x005ea20000300800 */
[----:B------:R-:W0:Y:S01]  /*177a0*/  LDCU UR5, c[0x0][0x3b8] ;  /* 0x00007700ff0577ac */ /* 0x000e220008000800 */
[----:B------:R-:W1:Y:S01]  /*177b0*/  LDC R86, c[0x0][0x3a0] ;  /* 0x0000e800ff567b82 */ /* 0x000e620000000800 */
[C---:B------:R-:W-:Y:S01]  /*177c0*/  VIADD R2, R0.reuse, 0x1 ;  /* 0x0000000100027836 */ /* 0x040fe20000000000 */
[----:B------:R-:W2:Y:S01]  /*177d0*/  LDCU.128 UR16, c[0x0][0x390] ;  /* 0x00007200ff1077ac */ /* 0x000ea20008000c00 */
[C---:B-----5:R-:W-:Y:S02]  /*177e0*/  VIADD R10, R0.reuse, 0x2 ;  /* 0x00000002000a7836 */ /* 0x060fe40000000000 */
[C---:B------:R-:W-:Y:S01]  /*177f0*/  VIADD R9, R0.reuse, 0x3 ;  /* 0x0000000300097836 */ /* 0x040fe20000000000 */
[----:B------:R-:W3:Y:S01]  /*17800*/  LDCU UR7, c[0x0][0x39c] ;  /* 0x00007380ff0777ac */ /* 0x000ee20008000800 */
[----:B------:R-:W4:Y:S01]  /*17810*/  LDCU UR6, c[0x0][0x3b4] ;  /* 0x00007680ff0677ac */ /* 0x000f220008000800 */
[----:B------:R-:W1:Y:S01]  /*17820*/  LDCU UR8, c[0x0][0x39c] ;  /* 0x00007380ff0877ac */ /* 0x000e620008000800 */
[----:B0-----:R-:W-:Y:S01]  /*17830*/  IMAD R4, R0, UR5, RZ ;  /* 0x0000000500047c24 */ /* 0x001fe2000f8e02ff */
[----:B------:R-:W0:Y:S03]  /*17840*/  LDCU UR9, c[0x0][0x39c] ;  /* 0x00007380ff0977ac */ /* 0x000e260008000800 */
[----:B------:R-:W-:-:S02]  /*17850*/  VIADD R5, R4, UR5 ;  /* 0x0000000504057c36 */ /* 0x000fc40008000000 */
[----:B-1----:R-:W-:Y:S02]  /*17860*/  VIADD R86, R86, 0x3f ;  /* 0x0000003f56567836 */ /* 0x002fe40000000000 */
[----:B------:R-:W-:-:S03]  /*17870*/  VIADD R6, R5, UR5 ;  /* 0x0000000505067c36 */ /* 0x000fc60008000000 */
[----:B------:R-:W-:Y:S01]  /*17880*/  ISETP.GE.AND P4, PT, R86, 0x40, PT ;  /* 0x000000405600780c */ /* 0x000fe20003f86270 */
[----:B------:R-:W-:-:S04]  /*17890*/  VIADD R7, R6, UR5 ;  /* 0x0000000506077c36 */ /* 0x000fc80008000000 */
        /* <DEDUP_REMOVED lines=11> */
[----:B------:R-:W-:Y:S01]  /*17950*/  VIADD R78, R77, UR5 ;  /* 0x000000054d4e7c36 */ /* 0x000fe20008000000 */
[----:B--2---:R-:W-:-:S04]  /*17960*/  ISETP.GE.AND P1, PT, R85, UR18, PT ;  /* 0x0000001255007c0c */ /* 0x004fc8000bf26270 */
[----:B---3--:R-:W-:Y:S01]  /*17970*/  ISETP.LT.AND P6, PT, R2, UR7, !P1 ;  /* 0x0000000702007c0c */ /* 0x008fe2000cfc1270 */
[----:B----4-:R-:W-:Y:S01]  /*17980*/  IMAD R2, R85, UR6, RZ ;  /* 0x0000000655027c24 */ /* 0x010fe2000f8e02ff */
[----:B------:R-:W1:Y:S01]  /*17990*/  LDCU UR6, c[0x0][0x39c] ;  /* 0x00007380ff0677ac */ /* 0x000e620008000800 */
[----:B------:R-:W-:Y:S02]  /*179a0*/  ISETP.LT.AND P3, PT, R10, UR8, !P1 ;  /* 0x000000080a007c0c */ /* 0x000fe4000cf61270 */
[----:B0-----:R-:W-:Y:S01]  /*179b0*/  ISETP.LT.AND P5, PT, R9, UR9, !P1 ;  /* 0x0000000909007c0c */ /* 0x001fe2000cfa1270 */
[----:B------:R-:W-:Y:S01]  /*179c0*/  VIADD R9, R0, 0x4 ;  /* 0x0000000400097836 */ /* 0x000fe20000000000 */
[----:B------:R-:W-:-:S04]  /*179d0*/  IADD3 R3, P2, PT, R2, UR16, RZ ;  /* 0x0000001002037c10 */ /* 0x000fc8000ff5e0ff */
[----:B------:R-:W-:Y:S02]  /*179e0*/  LEA.HI.X.SX32 R2, R2, UR17, 0x1, P2 ;  /* 0x0000001102027c11 */ /* 0x000fe400090f0eff */
[----:B------:R-:W-:Y:S01]  /*179f0*/  IADD3 R246, P2, PT, R4, R3, RZ ;  /* 0x0000000304f67210 */ /* 0x000fe20007f5e0ff */
[----:B------:R-:W-:-:S12]  /*17a00*/  @!P4 BRA `(.L_x_11) ;  /* 0x000000000010c947 */ /* 0x000fd80003800000 */
[----:B------:R-:W-:-:S06]  /*17a10*/  USHF.L.U32 UR4, UR4, 0x1f, URZ ;  /* 0x0000001f04047899 */ /* 0x000fcc00080006ff */
[----:B------:R-:W-:-:S04]  /*17a20*/  IMAD.U32 R10, RZ, RZ, UR4 ;  /* 0x00000004ff0a7e24 */ /* 0x000fc8000f8e00ff */
[----:B------:R-:W0:Y:S02]  /*17a30*/  SYNCS.PHASECHK.TRANS64.TRYWAIT P4, [UR10], R10 ;  /* 0x0000000aff0075a7 */ /* 0x000e24000808110a */
[----:B0-----:R-:W-:Y:S05]  /*17a40*/  @!P4 BRA `(.L_x_12) ;  /* 0x000000940034c947 */ /* 0x001fea0003800000 */
.L_x_11:
[----:B------:R-:W-:Y:S01]  /*17a50*/  BAR.SYNC.DEFER_BLOCKING 0x0 ;  /* 0x0000000000007b1d */ /* 0x000fe20000010000 */
[CC--:B------:R-:W-:Y:S01]  /*17a60*/  IADD3 R88, P4, PT, R5.reuse, R3.reuse, RZ ;  /* 0x0000000305587210 */ /* 0x0c0fe20007f9e0ff */
[----:B------:R-:W-:Y:S01]  /*17a70*/  VIADD R79, R78, UR5 ;  /* 0x000000054e4f7c36 */ /* 0x000fe20008000000 */
[-C--:B------:R-:W-:Y:S01]  /*17a80*/  LEA.HI.X.SX32 R247, R4, R2.reuse, 0x1, P2 ;  /* 0x0000000204f77211 */ /* 0x080fe200010f0eff */
[----:B------:R-:W-:Y:S01]  /*17a90*/  VIADD R86, R0, 0x5 ;  /* 0x0000000500567836 */ /* 0x000fe20000000000 */
[-C--:B------:R-:W-:Y:S01]  /*17aa0*/  LEA.HI.X.SX32 R89, R5, R2.reuse, 0x1, P4 ;  /* 0x0000000205597211 */ /* 0x080fe200020f0eff */
[----:B------:R-:W-:Y:S01]  /*17ab0*/  VIADD R80, R79, UR5 ;  /* 0x000000054f507c36 */ /* 0x000fe20008000000 */
[-C--:B------:R-:W-:Y:S01]  /*17ac0*/  IADD3 R10, P4, PT, R6, R3.reuse, RZ ;  /* 0x00000003060a7210 */ /* 0x080fe20007f9e0ff */
[----:B------:R-:W0:Y:S01]  /*17ad0*/  LDCU UR4, c[0x0][0x39c] ;  /* 0x00007380ff0477ac */ /* 0x000e220008000800 */
[----:B-1----:R-:W-:Y:S01]  /*17ae0*/  ISETP.LT.AND P2, PT, R9, UR6, !P1 ;  /* 0x0000000609007c0c */ /* 0x002fe2000cf41270 */
[----:B------:R-:W-:Y:S01]  /*17af0*/  VIADD R81, R80, UR5 ;  /* 0x0000000550517c36 */ /* 0x000fe20008000000 */
[-C--:B------:R-:W-:Y:S01]  /*17b00*/  LEA.HI.X.SX32 R11, R6, R2.reuse, 0x1, P4 ;  /* 0x00000002060b7211 */ /* 0x080fe200020f0eff */
[----:B------:R-:W1:Y:S01]  /*17b10*/  LDCU UR6, c[0x0][0x39c] ;  /* 0x00007380ff0677ac */ /* 0x000e620008000800 */
[CC--:B------:R-:W-:Y:S01]  /*17b20*/  IADD3 R4, P4, PT, R8.reuse, R3.reuse, RZ ;  /* 0x0000000308047210 */ /* 0x0c0fe20007f9e0ff */
[----:B------:R-:W-:Y:S01]  /*17b30*/  VIADD R82, R81, UR5 ;  /* 0x0000000551527c36 */ /* 0x000fe20008000000 */
[----:B------:R-:W-:Y:S01]  /*17b40*/  P2R R87, PR, RZ, 0x20 ;  /* 0x00000020ff577803 */ /* 0x000fe20000000000 */
[----:B------:R2:W-:Y:S01]  /*17b50*/  STL.64 [R1+0x100], R10 ;  /* 0x0001000a01007387 */ /* 0x0005e20000100a00 */
[-C--:B------:R-:W-:Y:S01]  /*17b60*/  LEA.HI.X.SX32 R5, R8, R2.reuse, 0x1, P4 ;  /* 0x0000000208057211 */ /* 0x080fe200020f0eff */
[----:B------:R-:W-:Y:S01]  /*17b70*/  VIADD R83, R82, UR5 ;  /* 0x0000000552537c36 */ /* 0x000fe20008000000 */
[C---:B------:R-:W-:Y:S01]  /*17b80*/  IADD3 R92, P4, PT, R68.reuse, R3, RZ ;  /* 0x00000003445c7210 */ /* 0x040fe20007f9e0ff */
[----:B------:R-:W3:Y:S02]  /*17b90*/  LDCU UR7, c[0x0][0x39c] ;  /* 0x00007380ff0777ac */ /* 0x000ee40008000800 */
[----:B------:R-:W-:Y:S01]  /*17ba0*/  VIADD R84, R83, UR5 ;  /* 0x0000000553547c36 */ /* 0x000fe20008000000 */
[----:B------:R-:W-:Y:S01]  /*17bb0*/  LEA.HI.X.SX32 R93, R68, R2, 0x1, P4 ;  /* 0x00000002445d7211 */ /* 0x000fe200020f0eff */
[----:B------:R-:W4:Y:S02]  /*17bc0*/  @!P0 SYNCS.CCTL.IV [UR13+0xc000] ;  /* 0x00c00000ff0089b1 */ /* 0x000f24000800000d */
[----:B----4-:R-:W-:Y:S01]  /*17bd0*/  BAR.SYNC.DEFER_BLOCKING 0x0 ;  /* 0x0000000000007b1d */ /* 0x010fe20000010000 */
[----:B------:R-:W-:-:S04]  /*17be0*/  VIADD R85, R84, UR5 ;  /* 0x0000000554557c36 */ /* 0x000fc80008000000 */
[----:B------:R-:W-:Y:S01]  /*17bf0*/  VIADD R68, R85, UR5 ;  /* 0x0000000555447c36 */ /* 0x000fe20008000000 */
[----:B------:R-:W4:Y:S01]  /*17c00*/  LDCU UR8, c[0x0][0x39c] ;  /* 0x00007380ff0877ac */ /* 0x000f220008000800 */
[----:B------:R-:W5:Y:S01]  /*17c10*/  @!P0 SYNCS.CCTL.IV [UR13+0xc008] ;  /* 0x00c00800ff0089b1 */ /* 0x000f62000800000d */
[----:B--2---:R-:W-:-:S04]  /*17c20*/  IADD3 R10, P0, PT, R7, R3, RZ ;  /* 0x00000003070a7210 */ /* 0x004fc80007f1e0ff */
[----:B------:R-:W-:Y:S02]  /*17c30*/  LEA.HI.X.SX32 R11, R7, R2, 0x1, P0 ;  /* 0x00000002070b7211 */ /* 0x000fe400000f0eff */
[----:B------:R-:W-:-:S03]  /*17c40*/  IADD3 R90, P0, PT, R69, R3, RZ ;  /* 0x00000003455a7210 */ /* 0x000fc60007f1e0ff */
[----:B------:R-:W-:Y:S01]  /*17c50*/  STL.64 [R1+0xf8], R10 ;  /* 0x0000f80a01007387 */ /* 0x000fe20000100a00 */
[----:B------:R-:W-:Y:S01]  /*17c60*/  LEA.HI.X.SX32 R91, R69, R2, 0x1, P0 ;  /* 0x00000002455b7211 */ /* 0x000fe200000f0eff */
[----:B------:R-:W-:Y:S02]  /*17c70*/  VIADD R69, R68, UR5 ;  /* 0x0000000544457c36 */ /* 0x000fe40008000000 */
[----:B------:R2:W-:Y:S04]  /*17c80*/  STL.64 [R1+0xf0], R4 ;  /* 0x0000f00401007387 */ /* 0x0005e80000100a00 */
[----:B------:R0:W-:Y:S04]  /*17c90*/  STL.64 [R1+0xe8], R92 ;  /* 0x0000e85c01007387 */ /* 0x0001e80000100a00 */
[----:B------:R1:W-:Y:S01]  /*17ca0*/  STL.64 [R1+0xe0], R90 ;  /* 0x0000e05a01007387 */ /* 0x0003e20000100a00 */
[----:B--2---:R-:W2:Y:S01]  /*17cb0*/  LDTM.x64 R4, tmem[UR14] ;  /* 0x0000000e000479ee */ /* 0x004ea20008340000 */
[----:B------:R-:W2:Y:S01]  /*17cc0*/  LDTM.x64 R132, tmem[UR14+0x40] ;  /* 0x0000400e008479ee */ /* 0x000ea20008340000 */
[----:B0-----:R-:W-:-:S02]  /*17cd0*/  IADD3 R92, P4, PT, R70, R3, RZ ;  /* 0x00000003465c7210 */ /* 0x001fc40007f9e0ff */
[----:B-1----:R-:W-:Y:S02]  /*17ce0*/  IADD3 R90, P0, PT, R71, R3, RZ ;  /* 0x00000003475a7210 */ /* 0x002fe40007f1e0ff */
[-C--:B------:R-:W-:Y:S01]  /*17cf0*/  LEA.HI.X.SX32 R93, R70, R2.reuse, 0x1, P4 ;  /* 0x00000002465d7211 */ /* 0x080fe200020f0eff */
[----:B------:R-:W-:Y:S01]  /*17d00*/  VIADD R70, R69, UR5 ;  /* 0x0000000545467c36 */ /* 0x000fe20008000000 */
[----:B------:R-:W-:-:S03]  /*17d10*/  LEA.HI.X.SX32 R91, R71, R2, 0x1, P0 ;  /* 0x00000002475b7211 */ /* 0x000fc600000f0eff */
[----:B------:R0:W-:Y:S01]  /*17d20*/  STL.64 [R1+0xd8], R92 ;  /* 0x0000d85c01007387 */ /* 0x0001e20000100a00 */
[----:B------:R-:W-:-:S03]  /*17d30*/  VIADD R71, R70, UR5 ;  /* 0x0000000546477c36 */ /* 0x000fc60008000000 */
[----:B------:R1:W-:Y:S01]  /*17d40*/  STL.64 [R1+0xd0], R90 ;  /* 0x0000d05a01007387 */ /* 0x0003e20000100a00 */
[CC--:B0-----:R-:W-:Y:S02]  /*17d50*/  IADD3 R92, P4, PT, R72.reuse, R3.reuse, RZ ;  /* 0x00000003485c7210 */ /* 0x0c1fe40007f9e0ff */
        /* <DEDUP_REMOVED lines=16> */
[C---:B-1----:R-:W-:Y:S02]  /*17e60*/  IADD3 R90, P0, PT, R77.reuse, R3, RZ ;  /* 0x000000034d5a7210 */ /* 0x042fe40007f1e0ff */
[-C--:B------:R-:W-:Y:S02]  /*17e70*/  LEA.HI.X.SX32 R93, R76, R2.reuse, 0x1, P4 ;  /* 0x000000024c5d7211 */ /* 0x080fe400020f0eff */
[----:B------:R-:W-:-:S03]  /*17e80*/  LEA.HI.X.SX32 R91, R77, R2, 0x1, P0 ;  /* 0x000000024d5b7211 */ /* 0x000fc600000f0eff */
[----:B------:R0:W-:Y:S04]  /*17e90*/  STL.64 [R1+0xa8], R92 ;  /* 0x0000a85c01007387 */ /* 0x0001e80000100a00 */
[----:B------:R1:W-:Y:S01]  /*17ea0*/  STL.64 [R1+0xa0], R90 ;  /* 0x0000a05a01007387 */ /* 0x0003e20000100a00 */
[CC--:B0-----:R-:W-:Y:S02]  /*17eb0*/  IADD3 R92, P4, PT, R78.reuse, R3.reuse, RZ ;  /* 0x000000034e5c7210 */ /* 0x0c1fe40007f9e0ff */
[C---:B-1----:R-:W-:Y:S02]  /*17ec0*/  IADD3 R90, P0, PT, R79.reuse, R3, RZ ;  /* 0x000000034f5a7210 */ /* 0x042fe40007f1e0ff */
[-C--:B------:R-:W-:Y:S02]  /*17ed0*/  LEA.HI.X.SX32 R93, R78, R2.reuse, 0x1, P4 ;  /* 0x000000024e5d7211 */ /* 0x080fe400020f0eff */
[----:B------:R-:W-:-:S02]  /*17ee0*/  LEA.HI.X.SX32 R91, R79, R2, 0x1, P0 ;  /* 0x000000024f5b7211 */ /* 0x000fc400000f0eff */
[CC--:B------:R-:W-:Y:S01]  /*17ef0*/  IADD3 R76, P4, PT, R80.reuse, R3.reuse, RZ ;  /* 0x00000003504c7210 */ /* 0x0c0fe20007f9e0ff */
[----:B------:R0:W-:Y:S03]  /*17f00*/  STL.64 [R1+0x98], R92 ;  /* 0x0000985c01007387 */ /* 0x0001e60000100a00 */
[----:B------:R-:W-:Y:S01]  /*17f10*/  LEA.HI.X.SX32 R77, R80, R2, 0x1, P4 ;  /* 0x00000002504d7211 */ /* 0x000fe200020f0eff */
[----:B------:R1:W-:Y:S04]  /*17f20*/  STL.64 [R1+0x90], R90 ;  /* 0x0000905a01007387 */ /* 0x0003e80000100a00 */
[----:B------:R2:W-:Y:S01]  /*17f30*/  STL.64 [R1+0x88], R76 ;  /* 0x0000884c01007387 */ /* 0x0005e20000100a00 */
[----:B0-----:R-:W-:-:S02]  /*17f40*/  IADD3 R92, P0, PT, R81, R3, RZ ;  /* 0x00000003515c7210 */ /* 0x001fc40007f1e0ff */
[CC--:B-1----:R-:W-:Y:S02]  /*17f50*/  IADD3 R90, P4, PT, R82.reuse, R3.reuse, RZ ;  /* 0x00000003525a7210 */ /* 0x0c2fe40007f9e0ff */
[-C--:B------:R-:W-:Y:S02]  /*17f60*/  LEA.HI.X.SX32 R93, R81, R2.reuse, 0x1, P0 ;  /* 0x00000002515d7211 */ /* 0x080fe400000f0eff */
[-C--:B------:R-:W-:Y:S01]  /*17f70*/  LEA.HI.X.SX32 R91, R82, R2.reuse, 0x1, P4 ;  /* 0x00000002525b7211 */ /* 0x080fe200020f0eff */
[----:B--2---:R-:W-:Y:S01]  /*17f80*/  VIADD R76, R75, UR5 ;  /* 0x000000054b4c7c36 */ /* 0x004fe20008000000 */
[CC--:B------:R-:W-:Y:S01]  /*17f90*/  IADD3 R78, P0, PT, R83.reuse, R3.reuse, RZ ;  /* 0x00000003534e7210 */ /* 0x0c0fe20007f1e0ff */
[----:B------:R-:W-:Y:S02]  /*17fa0*/  STL.64 [R1+0x80], R92 ;  /* 0x0000805c01007387 */ /* 0x000fe40000100a00 */
[----:B------:R-:W-:Y:S01]  /*17fb0*/  VIADD R77, R76, UR5 ;  /* 0x000000054c4d7c36 */ /* 0x000fe20008000000 */
[----:B------:R-:W-:Y:S01]  /*17fc0*/  LEA.HI.X.SX32 R79, R83, R2, 0x1, P0 ;  /* 0x00000002534f7211 */ /* 0x000fe200000f0eff */
[----:B------:R0:W-:Y:S01]  /*17fd0*/  STL.64 [R1+0x78], R90 ;  /* 0x0000785a01007387 */ /* 0x0001e20000100a00 */
[----:B------:R-:W-:-:S03]  /*17fe0*/  IADD3 R80, P0, PT, R85, R3, RZ ;  /* 0x0000000355507210 */ /* 0x000fc60007f1e0ff */
[----:B------:R1:W-:Y:S01]  /*17ff0*/  STL.64 [R1+0x70], R78 ;  /* 0x0000704e01007387 */ /* 0x0003e20000100a00 */
[----:B------:R-:W-:Y:S02]  /*18000*/  LEA.HI.X.SX32 R81, R85, R2, 0x1, P0 ;  /* 0x0000000255517211 */ /* 0x000fe400000f0eff */
[----:B0-----:R-:W-:-:S04]  /*18010*/  IADD3 R90, P4, PT, R84, R3, RZ ;  /* 0x00000003545a7210 */ /* 0x001fc80007f9e0ff */
[----:B------:R-:W-:Y:S01]  /*18020*/  LEA.HI.X.SX32 R91, R84, R2, 0x1, P4 ;  /* 0x00000002545b7211 */ /* 0x000fe200020f0eff */
[----:B-1----:R-:W-:Y:S01]  /*18030*/  VIADD R78, R77, UR5 ;  /* 0x000000054d4e7c36 */ /* 0x002fe20008000000 */
[----:B------:R-:W-:-:S03]  /*18040*/  IADD3 R82, P4, PT, R68, R3, RZ ;  /* 0x0000000344527210 */ /* 0x000fc60007f9e0ff */
[----:B------:R-:W-:Y:S01]  /*18050*/  STL.64 [R1+0x68], R90 ;  /* 0x0000685a01007387 */ /* 0x000fe20000100a00 */
[----:B------:R-:W-:Y:S01]  /*18060*/  LEA.HI.X.SX32 R83, R68, R2, 0x1, P4 ;  /* 0x0000000244537211 */ /* 0x000fe200020f0eff */
[----:B------:R-:W-:Y:S02]  /*18070*/  VIADD R79, R78, UR5 ;  /* 0x000000054e4f7c36 */ /* 0x000fe40008000000 */
[----:B------:R0:W-:Y:S02]  /*18080*/  STL.64 [R1+0x60], R80 ;  /* 0x0000605001007387 */ /* 0x0001e40000100a00 */
[----:B------:R-:W-:Y:S02]  /*18090*/  VIADD R68, R79, UR5 ;  /* 0x000000054f447c36 */ /* 0x000fe40008000000 */
[----:B------:R1:W-:Y:S01]  /*180a0*/  STL.64 [R1+0x58], R82 ;  /* 0x0000585201007387 */ /* 0x0003e20000100a00 */
[----:B0-----:R-:W-:-:S04]  /*180b0*/  IADD3 R80, P0, PT, R69, R3, RZ ;  /* 0x0000000345507210 */ /* 0x001fc80007f1e0ff */
[----:B------:R-:W-:Y:S01]  /*180c0*/  LEA.HI.X.SX32 R81, R69, R2, 0x1, P0 ;  /* 0x0000000245517211 */ /* 0x000fe200000f0eff */
[----:B------:R-:W-:Y:S01]  /*180d0*/  VIADD R69, R68, UR5 ;  /* 0x0000000544457c36 */ /* 0x000fe20008000000 */
[----:B-1----:R-:W-:-:S03]  /*180e0*/  IADD3 R82, P4, PT, R70, R3, RZ ;  /* 0x0000000346527210 */ /* 0x002fc60007f9e0ff */
[----:B------:R0:W-:Y:S01]  /*180f0*/  STL.64 [R1+0x50], R80 ;  /* 0x0000505001007387 */ /* 0x0001e20000100a00 */
[----:B------:R-:W-:Y:S01]  /*18100*/  LEA.HI.X.SX32 R83, R70, R2, 0x1, P4 ;  /* 0x0000000246537211 */ /* 0x000fe200020f0eff */
[----:B------:R-:W-:-:S04]  /*18110*/  VIADD R70, R69, UR5 ;  /* 0x0000000545467c36 */ /* 0x000fc80008000000 */
        /* <DEDUP_REMOVED lines=22> */
[----:B------:R-:W-:-:S05]  /*18280*/  LEA.HI.X.SX32 R83, R76, R2, 0x1, P4 ;  /* 0x000000024c537211 */ /* 0x000fca00020f0eff */
[----:B------:R1:W-:Y:S01]  /*18290*/  STL.64 [R1+0x18], R82 ;  /* 0x0000185201007387 */ /* 0x0003e20000100a00 */
[----:B0-----:R-:W-:-:S04]  /*182a0*/  IADD3 R80, P0, PT, R77, R3, RZ ;  /* 0x000000034d507210 */ /* 0x001fc80007f1e0ff */
[----:B------:R-:W-:Y:S02]  /*182b0*/  LEA.HI.X.SX32 R81, R77, R2, 0x1, P0 ;  /* 0x000000024d517211 */ /* 0x000fe400000f0eff */
[----:B-1----:R-:W-:-:S03]  /*182c0*/  IADD3 R82, P4, PT, R78, R3, RZ ;  /* 0x000000034e527210 */ /* 0x002fc60007f9e0ff */
[----:B------:R0:W-:Y:S01]  /*182d0*/  STL.64 [R1+0x10], R80 ;  /* 0x0000105001007387 */ /* 0x0001e20000100a00 */
[----:B------:R-:W-:Y:S02]  /*182e0*/  LEA.HI.X.SX32 R83, R78, R2, 0x1, P4 ;  /* 0x000000024e537211 */ /* 0x000fe400020f0eff */
[----:B------:R-:W-:-:S03]  /*182f0*/  IADD3 R250, P4, PT, R68, R3, RZ ;  /* 0x0000000344fa7210 */ /* 0x000fc60007f9e0ff */
[----:B------:R-:W-:Y:S01]  /*18300*/  STL.64 [R1+0x8], R82 ;  /* 0x0000085201007387 */ /* 0x000fe20000100a00 */
[-C--:B------:R-:W-:Y:S01]  /*18310*/  LEA.HI.X.SX32 R251, R68, R2.reuse, 0x1, P4 ;  /* 0x0000000244fb7211 */ /* 0x080fe200020f0eff */
[----:B------:R-:W-:Y:S01]  /*18320*/  VIADD R68, R75, UR5 ;  /* 0x000000054b447c36 */ /* 0x000fe20008000000 */
[CC--:B------:R-:W-:Y:S02]  /*18330*/  IADD3 R244, P4, PT, R70.reuse, R3.reuse, RZ ;  /* 0x0000000346f47210 */ /* 0x0c0fe40007f9e0ff */
[CC--:B0-----:R-:W-:Y:S02]  /*18340*/  IADD3 R80, P0, PT, R79.reuse, R3.reuse, RZ ;  /* 0x000000034f507210 */ /* 0x0c1fe40007f1e0ff */
[-C--:B------:R-:W-:Y:S02]  /*18350*/  LEA.HI.X.SX32 R245, R70, R2.reuse, 0x1, P4 ;  /* 0x0000000246f57211 */ /* 0x080fe400020f0eff */
[----:B------:R-:W-:Y:S02]  /*18360*/  LEA.HI.X.SX32 R81, R79, R2, 0x1, P0 ;  /* 0x000000024f517211 */ /* 0x000fe400000f0eff */
[----:B------:R-:W-:-:S02]  /*18370*/  IADD3 R248, P0, PT, R69, R3, RZ ;  /* 0x0000000345f87210 */ /* 0x000fc40007f1e0ff */
[-C--:B------:R-:W-:Y:S01]  /*18380*/  IADD3 R240, P4, PT, R72, R3.reuse, RZ ;  /* 0x0000000348f07210 */ /* 0x080fe20007f9e0ff */
[----:B------:R-:W-:Y:S01]  /*18390*/  STL.64 [R1], R80 ;  /* 0x0000005001007387 */ /* 0x000fe20000100a00 */
[-C--:B------:R-:W-:Y:S01]  /*183a0*/  LEA.HI.X.SX32 R249, R69, R2.reuse, 0x1, P0 ;  /* 0x0000000245f97211 */ /* 0x080fe200000f0eff */
[----:B------:R-:W-:Y:S01]  /*183b0*/  VIADD R69, R68, UR5 ;  /* 0x0000000544457c36 */ /* 0x000fe20008000000 */
[-C--:B------:R-:W-:Y:S01]  /*183c0*/  IADD3 R242, P0, PT, R71, R3.reuse, RZ ;  /* 0x0000000347f27210 */ /* 0x080fe20007f1e0ff */
[----:B------:R-:W-:Y:S01]  /*183d0*/  STL [R1+0x3a8], R250 ;  /* 0x0003a8fa01007387 */ /* 0x000fe20000100800 */
[-C--:B------:R-:W-:Y:S01]  /*183e0*/  LEA.HI.X.SX32 R241, R72, R2.reuse, 0x1, P4 ;  /* 0x0000000248f17211 */ /* 0x080fe200020f0eff */
[----:B------:R-:W-:Y:S01]  /*183f0*/  VIADD R70, R69, UR5 ;  /* 0x0000000545467c36 */ /* 0x000fe20008000000 */
[-C--:B------:R-:W-:Y:S01]  /*18400*/  LEA.HI.X.SX32 R243, R71, R2.reuse, 0x1, P0 ;  /* 0x0000000247f37211 */ /* 0x080fe200000f0eff */
[----:B------:R-:W-:Y:S01]  /*18410*/  STL [R1+0x39c], R251 ;  /* 0x00039cfb01007387 */ /* 0x000fe20000100800 */
[CC--:B------:R-:W-:Y:S01]  /*18420*/  IADD3 R238, P0, PT, R73.reuse, R3.reuse, RZ ;  /* 0x0000000349ee7210 */ /* 0x0c0fe20007f1e0ff */
[----:B------:R-:W-:Y:S01]  /*18430*/  VIADD R71, R70, UR5 ;  /* 0x0000000546477c36 */ /* 0x000fe20008000000 */
[CC--:B------:R-:W-:Y:S01]  /*18440*/  IADD3 R236, P4, PT, R74.reuse, R3.reuse, RZ ;  /* 0x000000034aec7210 */ /* 0x0c0fe20007f9e0ff */
[----:B------:R-:W-:Y:S01]  /*18450*/  STL [R1+0x3c0], R248 ;  /* 0x0003c0f801007387 */ /* 0x000fe20000100800 */
[-C--:B------:R-:W-:Y:S01]  /*18460*/  LEA.HI.X.SX32 R239, R73, R2.reuse, 0x1, P0 ;  /* 0x0000000249ef7211 */ /* 0x080fe200000f0eff */
[----:B------:R-:W-:Y:S01]  /*18470*/  VIADD R72, R71, UR5 ;  /* 0x0000000547487c36 */ /* 0x000fe20008000000 */
[----:B------:R-:W-:Y:S01]  /*18480*/  IADD3 R234, P0, PT, R75, R3, RZ ;  /* 0x000000034bea7210 */ /* 0x000fe20007f1e0ff */
[----:B------:R-:W-:Y:S01]  /*18490*/  STL [R1+0x398], R249 ;  /* 0x000398f901007387 */ /* 0x000fe20000100800 */
[----:B------:R-:W-:-:S02]  /*184a0*/  LEA.HI.X.SX32 R237, R74, R2, 0x1, P4 ;  /* 0x000000024aed7211 */ /* 0x000fc400020f0eff */
[----:B------:R-:W-:Y:S01]  /*184b0*/  LEA.HI.X.SX32 R235, R75, R2, 0x1, P0 ;  /* 0x000000024beb7211 */ /* 0x000fe200000f0eff */
[----:B------:R-:W-:Y:S01]  /*184c0*/  STL.64 [R1+0x3a0], R244 ;  /* 0x0003a0f401007387 */ /* 0x000fe20000100a00 */
[----:B------:R-:W-:-:S03]  /*184d0*/  IADD3 R232, P4, PT, R68, R3, RZ ;  /* 0x0000000344e87210 */ /* 0x000fc60007f9e0ff */
[----:B------:R-:W-:Y:S04]  /*184e0*/  STL.64 [R1+0x3b0], R242 ;  /* 0x0003b0f201007387 */ /* 0x000fe80000100a00 */
[----:B------:R-:W-:Y:S04]  /*184f0*/  STL [R1+0x3d8], R240 ;  /* 0x0003d8f001007387 */ /* 0x000fe80000100800 */
[----:B------:R-:W-:Y:S04]  /*18500*/  STL [R1+0x394], R241 ;  /* 0x000394f101007387 */ /* 0x000fe80000100800 */
[----:B------:R-:W-:Y:S04]  /*18510*/  STL.64 [R1+0x3b8], R238 ;  /* 0x0003b8ee01007387 */ /* 0x000fe80000100a00 */
[----:B------:R-:W-:Y:S04]  /*18520*/  STL [R1+0x390], R237 ;  /* 0x000390ed01007387 */ /* 0x000fe80000100800 */
[----:B------:R0:W-:Y:S04]  /*18530*/  STL.64 [R1+0x3c8], R234 ;  /* 0x0003c8ea01007387 */ /* 0x0001e80000100a00 */
[----:B0-----:R-:W2:Y:S01]  /*18540*/  LDL.LU.64 R234, [R1+0x100] ;  /* 0x0001000001ea7983 */ /* 0x001ea20000300a00 */
[----:B------:R-:W-:-:S02]  /*18550*/  IADD3 R230, P0, PT, R69, R3, RZ ;  /* 0x0000000345e67210 */ /* 0x000fc40007f1e0ff */
[-C--:B------:R-:W-:Y:S01]  /*18560*/  LEA.HI.X.SX32 R233, R68, R2.reuse, 0x1, P4 ;  /* 0x0000000244e97211 */ /* 0x080fe200020f0eff */
[----:B------:R-:W-:Y:S01]  /*18570*/  VIADD R68, R72, UR5 ;  /* 0x0000000548447c36 */ /* 0x000fe20008000000 */
[-C--:B------:R-:W-:Y:S02]  /*18580*/  IADD3 R228, P4, PT, R70, R3.reuse, RZ ;  /* 0x0000000346e47210 */ /* 0x080fe40007f9e0ff */
[-C--:B------:R-:W-:Y:S01]  /*18590*/  LEA.HI.X.SX32 R231, R69, R2.reuse, 0x1, P0 ;  /* 0x0000000245e77211 */ /* 0x080fe200000f0eff */
[----:B------:R-:W-:Y:S01]  /*185a0*/  VIADD R69, R68, UR5 ;  /* 0x0000000544457c36 */ /* 0x000fe20008000000 */
[-C--:B------:R-:W-:Y:S02]  /*185b0*/  IADD3 R226, P0, PT, R71, R3.reuse, RZ ;  /* 0x0000000347e27210 */ /* 0x080fe40007f1e0ff */
[----:B------:R-:W-:Y:S01]  /*185c0*/  LEA.HI.X.SX32 R229, R70, R2, 0x1, P4 ;  /* 0x0000000246e57211 */ /* 0x000fe200020f0eff */
[----:B------:R-:W-:Y:S01]  /*185d0*/  VIADD R70, R69, UR5 ;  /* 0x0000000545467c36 */ /* 0x000fe20008000000 */
[----:B------:R-:W-:-:S02]  /*185e0*/  IADD3 R224, P4, PT, R72, R3, RZ ;  /* 0x0000000348e07210 */ /* 0x000fc40007f9e0ff */
[-C--:B------:R-:W-:Y:S01]  /*185f0*/  LEA.HI.X.SX32 R227, R71, R2.reuse, 0x1, P0 ;  /* 0x0000000247e37211 */ /* 0x080fe200000f0eff */
[----:B------:R-:W-:Y:S01]  /*18600*/  VIADD R71, R70, UR5 ;  /* 0x0000000546477c36 */ /* 0x000fe20008000000 */
[-C--:B------:R-:W-:Y:S02]  /*18610*/  IADD3 R222, P0, PT, R68, R3.reuse, RZ ;  /* 0x0000000344de7210 */ /* 0x080fe40007f1e0ff */
[-C--:B------:R-:W-:Y:S02]  /*18620*/  LEA.HI.X.SX32 R225, R72, R2.reuse, 0x1, P4 ;  /* 0x0000000248e17211 */ /* 0x080fe400020f0eff */
[-C--:B------:R-:W-:Y:S02]  /*18630*/  IADD3 R220, P4, PT, R69, R3.reuse, RZ ;  /* 0x0000000345dc7210 */ /* 0x080fe40007f9e0ff */
[----:B------:R-:W-:Y:S01]  /*18640*/  LEA.HI.X.SX32 R223, R68, R2, 0x1, P0 ;  /* 0x0000000244df7211 */ /* 0x000fe200000f0eff */
[----:B------:R-:W-:Y:S01]  /*18650*/  VIADD R68, R71, UR5 ;  /* 0x0000000547447c36 */ /* 0x000fe20008000000 */
[----:B------:R-:W-:-:S02]  /*18660*/  IADD3 R216, P0, PT, R70, R3, RZ ;  /* 0x0000000346d87210 */ /* 0x000fc40007f1e0ff */
[-C--:B------:R-:W-:Y:S01]  /*18670*/  LEA.HI.X.SX32 R221, R69, R2.reuse, 0x1, P4 ;  /* 0x0000000245dd7211 */ /* 0x080fe200020f0eff */
[----:B------:R-:W-:Y:S01]  /*18680*/  VIADD R69, R68, UR5 ;  /* 0x0000000544457c36 */ /* 0x000fe20008000000 */
[CC--:B------:R-:W-:Y:S02]  /*18690*/  IADD3 R212, P4, PT, R71.reuse, R3.reuse, RZ ;  /* 0x0000000347d47210 */ /* 0x0c0fe40007f9e0ff */
[-C--:B------:R-:W-:Y:S02]  /*186a0*/  LEA.HI.X.SX32 R217, R70, R2.reuse, 0x1, P0 ;  /* 0x0000000246d97211 */ /* 0x080fe400000f0eff */
[----:B------:R-:W-:Y:S02]  /*186b0*/  LEA.HI.X.SX32 R213, R71, R2, 0x1, P4 ;  /* 0x0000000247d57211 */ /* 0x000fe400020f0eff */
[----:B------:R-:W-:Y:S02]  /*186c0*/  IADD3 R208, P4, PT, R68, R3, RZ ;  /* 0x0000000344d07210 */ /* 0x000fe40007f9e0ff */
[----:B------:R-:W-:-:S02]  /*186d0*/  F2FP.SATFINITE.E5M2.F32.PACK_AB_MERGE_C R245, R17, R16, RZ ;  /* 0x0000001011f5723e */ /* 0x000fc400048060ff */
[----:B------:R-:W-:Y:S02]  /*186e0*/  LEA.HI.X.SX32 R209, R68, R2, 0x1, P4 ;  /* 0x0000000244d17211 */ /* 0x000fe400020f0eff */
[----:B------:R-:W-:Y:S02]  /*186f0*/  IADD3 R204, P4, PT, R69, R3, RZ ;  /* 0x0000000345cc7210 */ /* 0x000fe40007f9e0ff */
[----:B------:R-:W-:Y:S02]  /*18700*/  F2FP.SATFINITE.E5M2.F32.PACK_AB_MERGE_C R244, R11, R10, RZ ;  /* 0x0000000a0bf4723e */ /* 0x000fe400048060ff */
[----:B------:R-:W-:Y:S02]  /*18710*/  LEA.HI.X.SX32 R205, R69, R2, 0x1, P4 ;  /* 0x0000000245cd7211 */ /* 0x000fe400020f0eff */
[----:B------:R-:W-:Y:S01]  /*18720*/  ISETP.LT.AND P0, PT, R86, UR4, !P1 ;  /* 0x0000000456007c0c */ /* 0x000fe2000cf01270 */
[----:B------:R-:W0:Y:S01]  /*18730*/  LDCU UR4, c[0x0][0x39c] ;  /* 0x00007380ff0477ac */ /* 0x000e220008000800 */
[----:B------:R-:W-:-:S02]  /*18740*/  F2FP.SATFINITE.E5M2.F32.PACK_AB_MERGE_C R238, R23, R22, RZ ;  /* 0x0000001617ee723e */ /* 0x000fc400048060ff */
[----:B------:R-:W-:Y:S02]  /*18750*/  F2FP.SATFINITE.E5M2.F32.PACK_AB_MERGE_C R239, R25, R24, RZ ;  /* 0x0000001819ef723e */ /* 0x000fe400048060ff */
[----:B------:R-:W-:Y:S02]  /*18760*/  F2FP.SATFINITE.E5M2.F32.PACK_AB_MERGE_C R240, R27, R26, RZ ;  /* 0x0000001a1bf0723e */ /* 0x000fe400048060ff */
[----:B------:R-:W-:Y:S02]  /*18770*/  F2FP.SATFINITE.E5M2.F32.PACK_AB_MERGE_C R242, R29, R28, RZ ;  /* 0x0000001c1df2723e */ /* 0x000fe400048060ff */
[----:B------:R-:W-:Y:S02]  /*18780*/  F2FP.SATFINITE.E5M2.F32.PACK_AB_MERGE_C R243, R31, R30, RZ ;  /* 0x0000001e1ff3723e */ /* 0x000fe400048060ff */
[----:B------:R-:W-:Y:S02]  /*18790*/  F2FP.SATFINITE.E5M2.F32.PACK_AB_MERGE_C R248, R33, R32, RZ ;  /* 0x0000002021f8723e */ /* 0x000fe400048060ff */
[----:B------:R-:W-:-:S02]  /*187a0*/  F2FP.SATFINITE.E5M2.F32.PACK_AB_MERGE_C R251, R35, R34, RZ ;  /* 0x0000002223fb723e */ /* 0x000fc400048060ff */
[----:B------:R-:W-:Y:S02]  /*187b0*/  F2FP.SATFINITE.E5M2.F32.PACK_AB_MERGE_C R250, R37, R36, RZ ;  /* 0x0000002425fa723e */ /* 0x000fe400048060ff */
[----:B------:R-:W-:Y:S02]  /*187c0*/  F2FP.SATFINITE.E5M2.F32.PACK_AB_MERGE_C R249, R39, R38, RZ ;  /* 0x0000002627f9723e */ /* 0x000fe400048060ff */
[----:B------:R-:W-:Y:S02]  /*187d0*/  F2FP.SATFINITE.E5M2.F32.PACK_AB_MERGE_C R241, R41, R40, RZ ;  /* 0x0000002829f1723e */ /* 0x000fe400048060ff */
[----:B------:R-:W-:Y:S01]  /*187e0*/  F2FP.SATFINITE.E5M2.F32.PACK_AB_MERGE_C R237, R43, R42, RZ ;  /* 0x0000002a2bed723e */ /* 0x000fe200048060ff */
[----:B--2---:R1:W-:Y:S04]  /*187f0*/  STL.64 [R1+0x428], R234 ;  /* 0x000428ea01007387 */ /* 0x0043e80000100a00 */
[----:B------:R2:W-:Y:S04]  /*18800*/  STL [R1+0x38c], R233 ;  /* 0x00038ce901007387 */ /* 0x0005e80000100800 */
[----:B------:R0:W-:Y:S04]  /*18810*/  STL.64 [R1+0x3d0], R230 ;  /* 0x0003d0e601007387 */ /* 0x0001e80000100a00 */
[----:B------:R3:W-:Y:S01]  /*18820*/  STL [R1+0x388], R229 ;  /* 0x000388e501007387 */ /* 0x0007e20000100800 */
[----:B-1----:R-:W-:Y:S01]  /*18830*/  IMAD.MOV.U32 R234, RZ, RZ, R88 ;  /* 0x000000ffffea7224 */ /* 0x002fe200078e0058 */
[----:B--2---:R-:W-:Y:S01]  /*18840*/  F2FP.SATFINITE.E5M2.F32.PACK_AB_MERGE_C R233, R45, R44, RZ ;  /* 0x0000002c2de9723e */ /* 0x004fe200048060ff */
[----:B------:R-:W-:Y:S01]  /*18850*/  IMAD.MOV.U32 R235, RZ, RZ, R89 ;  /* 0x000000ffffeb7224 */ /* 0x000fe200078e0059 */
[----:B------:R1:W-:Y:S04]  /*18860*/  STL.64 [R1+0x3e0], R226 ;  /* 0x0003e0e201007387 */ /* 0x0003e80000100a00 */
[----:B------:R2:W-:Y:S01]  /*18870*/  STL [R1+0x384], R225 ;  /* 0x000384e101007387 */ /* 0x0005e20000100800 */
[----:B0-----:R-:W-:-:S02]  /*18880*/  F2FP.SATFINITE.E5M2.F32.PACK_AB_MERGE_C R230, R19, R18, RZ ;  /* 0x0000001213e6723e */ /* 0x001fc400048060ff */
[----:B------:R-:W-:Y:S01]  /*18890*/  F2FP.SATFINITE.E5M2.F32.PACK_AB_MERGE_C R231, R21, R20, RZ ;  /* 0x0000001415e7723e */ /* 0x000fe200048060ff */
[----:B------:R-:W-:Y:S01]  /*188a0*/  STL.64 [R1+0x3f0], R222 ;  /* 0x0003f0de01007387 */ /* 0x000fe20000100a00 */
[----:B---3--:R-:W-:-:S03]  /*188b0*/  F2FP.SATFINITE.E5M2.F32.PACK_AB_MERGE_C R229, R47, R46, RZ ;  /* 0x0000002e2fe5723e */ /* 0x008fc600048060ff */
[----:B------:R0:W-:Y:S01]  /*188c0*/  STL [R1+0x380], R221 ;  /* 0x000380dd01007387 */ /* 0x0001e20000100800 */
[----:B-1----:R-:W-:Y:S02]  /*188d0*/  F2FP.SATFINITE.E5M2.F32.PACK_AB_MERGE_C R226, R13, R12, RZ ;  /* 0x0000000c0de2723e */ /* 0x002fe400048060ff */
[----:B------:R-:W-:Y:S01]  /*188e0*/  F2FP.SATFINITE.E5M2.F32.PACK_AB_MERGE_C R227, R15, R14, RZ ;  /* 0x0000000e0fe3723e */ /* 0x000fe200048060ff */
[----:B------:R1:W-:Y:S01]  /*188f0*/  STL.64 [R1+0x3f8], R216 ;  /* 0x0003f8d801007387 */ /* 0x0003e20000100a00 */
[----:B--2---:R-:W-:-:S03]  /*18900*/  F2FP.SATFINITE.E5M2.F32.PACK_AB_MERGE_C R225, R49, R48, RZ ;  /* 0x0000003031e1723e */ /* 0x004fc600048060ff */
[----:B------:R-:W-:Y:S01]  /*18910*/  STL [R1+0x37c], R213 ;  /* 0x00037cd501007387 */ /* 0x000fe20000100800 */
[----:B0-----:R-:W-:-:S03]  /*18920*/  F2FP.SATFINITE.E5M2.F32.PACK_AB_MERGE_C R221, R51, R50, RZ ;  /* 0x0000003233dd723e */ /* 0x001fc600048060ff */
[----:B------:R0:W-:Y:S01]  /*18930*/  STL.64 [R1+0x400], R208 ;  /* 0x000400d001007387 */ /* 0x0001e20000100a00 */
[----:B-1----:R-:W-:Y:S01]  /*18940*/  F2FP.SATFINITE.E5M2.F32.PACK_AB_MERGE_C R216, R5, R4, RZ ;  /* 0x0000000405d8723e */ /* 0x002fe200048060ff */
[----:B------:R-:W-:Y:S02]  /*18950*/  VIADD R4, R69, UR5 ;  /* 0x0000000545047c36 */ /* 0x000fe40008000000 */
[----:B------:R1:W-:Y:S01]  /*18960*/  STL [R1+0x378], R205 ;  /* 0x000378cd01007387 */ /* 0x0003e20000100800 */
[----:B------:R-:W-:Y:S01]  /*18970*/  F2FP.SATFINITE.E5M2.F32.PACK_AB_MERGE_C R217, R7, R6, RZ ;  /* 0x0000000607d9723e */ /* 0x000fe200048060ff */
[C---:B------:R-:W-:Y:S01]  /*18980*/  VIADD R5, R4.reuse, UR5 ;  /* 0x0000000504057c36 */ /* 0x040fe20008000000 */
[----:B------:R-:W-:Y:S01]  /*18990*/  IADD3 R200, P4, PT, R4, R3, RZ ;  /* 0x0000000304c87210 */ /* 0x000fe20007f9e0ff */
[----:B------:R-:W-:Y:S01]  /*189a0*/  STL.64 [R1+0x418], R226 ;  /* 0x000418e201007387 */ /* 0x000fe20000100a00 */
[----:B0-----:R-:W-:Y:S01]  /*189b0*/  IMAD.MOV.U32 R208, RZ, RZ, R87 ;  /* 0x000000ffffd07224 */ /* 0x001fe200078e0057 */
[----:B------:R-:W-:-:S02]  /*189c0*/  F2FP.SATFINITE.E5M2.F32.PACK_AB_MERGE_C R209, R9, R8, RZ ;  /* 0x0000000809d1723e */ /* 0x000fc400048060ff */
[----:B------:R-:W-:Y:S01]  /*189d0*/  LEA.HI.X.SX32 R201, R4, R2, 0x1, P4 ;  /* 0x0000000204c97211 */ /* 0x000fe200020f0eff */
[C---:B------:R-:W-:Y:S01]  /*189e0*/  VIADD R4, R5.reuse, UR5 ;  /* 0x0000000505047c36 */ /* 0x040fe20008000000 */
[-C--:B------:R-:W-:Y:S01]  /*189f0*/  IADD3 R196, P4, PT, R5, R3.reuse, RZ ;  /* 0x0000000305c47210 */ /* 0x080fe20007f9e0ff */
[----:B------:R-:W0:Y:S01]  /*18a00*/  LDTM.x64 R68, tmem[UR14+0x80] ;  /* 0x0000800e004479ee */ /* 0x000e220008340000 */
[----:B------:R-:W-:Y:S01]  /*18a10*/  F2FP.SATFINITE.E5M2.F32.PACK_AB_MERGE_C R213, R53, R52, RZ ;  /* 0x0000003435d5723e */ /* 0x000fe200048060ff */
[----:B------:R-:W-:Y:S01]  /*18a20*/  STL.64 [R1+0x408], R200 ;  /* 0x000408c801007387 */ /* 0x000fe20000100a00 */
[----:B------:R-:W-:Y:S01]  /*18a30*/  LEA.HI.X.SX32 R197, R5, R2, 0x1, P4 ;  /* 0x0000000205c57211 */ /* 0x000fe200020f0eff */
[C---:B------:R-:W-:Y:S01]  /*18a40*/  VIADD R5, R4.reuse, UR5 ;  /* 0x0000000504057c36 */ /* 0x040fe20008000000 */
[----:B------:R-:W-:Y:S01]  /*18a50*/  IADD3 R198, P4, PT, R4, R3, RZ ;  /* 0x0000000304c67210 */ /* 0x000fe20007f9e0ff */
[----:B------:R-:W-:Y:S01]  /*18a60*/  STL [R1+0x410], R245 ;  /* 0x000410f501007387 */ /* 0x000fe20000100800 */
[----:B-1----:R-:W-:-:S02]  /*18a70*/  F2FP.SATFINITE.E5M2.F32.PACK_AB_MERGE_C R205, R55, R54, RZ ;  /* 0x0000003637cd723e */ /* 0x002fc400048060ff */
[-C--:B------:R-:W-:Y:S01]  /*18a80*/  LEA.HI.X.SX32 R199, R4, R2.reuse, 0x1, P4 ;  /* 0x0000000204c77211 */ /* 0x080fe200020f0eff */
[C---:B------:R-:W-:Y:S01]  /*18a90*/  VIADD R4, R5.reuse, UR5 ;  /* 0x0000000505047c36 */ /* 0x040fe20008000000 */
[CC--:B------:R-:W-:Y:S01]  /*18aa0*/  IADD3 R202, P4, PT, R5.reuse, R3.reuse, RZ ;  /* 0x0000000305ca7210 */ /* 0x0c0fe20007f9e0ff */
[----:B------:R-:W-:Y:S03]  /*18ab0*/  STL [R1+0x420], R244 ;  /* 0x000420f401007387 */ /* 0x000fe60000100800 */
[-C--:B------:R-:W-:Y:S01]  /*18ac0*/  LEA.HI.X.SX32 R203, R5, R2.reuse, 0x1, P4 ;  /* 0x0000000205cb7211 */ /* 0x080fe200020f0eff */
[C---:B------:R-:W-:Y:S01]  /*18ad0*/  VIADD R5, R4.reuse, UR5 ;  /* 0x0000000504057c36 */ /* 0x040fe20008000000 */
[CC--:B------:R-:W-:Y:S01]  /*18ae0*/  IADD3 R206, P4, PT, R4.reuse, R3.reuse, RZ ;  /* 0x0000000304ce7210 */ /* 0x0c0fe20007f9e0ff */
[----:B------:R1:W-:Y:S03]  /*18af0*/  STL [R1+0x374], R197 ;  /* 0x000374c501007387 */ /* 0x0003e60000100800 */
[-C--:B------:R-:W-:Y:S01]  /*18b00*/  LEA.HI.X.SX32 R207, R4, R2.reuse, 0x1, P4 ;  /* 0x0000000204cf7211 */ /* 0x080fe200020f0eff */
[C---:B------:R-:W-:Y:S01]  /*18b10*/  VIADD R4, R5.reuse, UR5 ;  /* 0x0000000505047c36 */ /* 0x040fe20008000000 */
[CC--:B------:R-:W-:Y:S01]  /*18b20*/  IADD3 R210, P4, PT, R5.reuse, R3.reuse, RZ ;  /* 0x0000000305d27210 */ /* 0x0c0fe20007f9e0ff */
[----:B------:R2:W-:Y:S02]  /*18b30*/  STL [R1+0x370], R203 ;  /* 0x000370cb01007387 */ /* 0x0005e40000100800 */
[C---:B------:R-:W-:Y:S01]  /*18b40*/  VIADD R252, R4.reuse, UR5 ;  /* 0x0000000504fc7c36 */ /* 0x040fe20008000000 */
[----:B------:R-:W-:Y:S01]  /*18b50*/  LEA.HI.X.SX32 R211, R5, R2, 0x1, P4 ;  /* 0x0000000205d37211 */ /* 0x000fe200020f0eff */
[----:B------:R3:W-:Y:S01]  /*18b60*/  STL [R1+0x36c], R207 ;  /* 0x00036ccf01007387 */ /* 0x0007e20000100800 */
[----:B------:R-:W-:-:S02]  /*18b70*/  IADD3 R214, P4, PT, R4, R3, RZ ;  /* 0x0000000304d67210 */ /* 0x000fc40007f9e0ff */
[----:B------:R-:W-:Y:S02]  /*18b80*/  F2FP.SATFINITE.E5M2.F32.PACK_AB_MERGE_C R5, R65, R64, RZ ;  /* 0x000000404105723e */ /* 0x000fe400048060ff */
[----:B------:R-:W-:Y:S02]  /*18b90*/  LEA.HI.X.SX32 R215, R4, R2, 0x1, P4 ;  /* 0x0000000204d77211 */ /* 0x000fe400020f0eff */
[C---:B------:R-:W-:Y:S02]  /*18ba0*/  IADD3 R218, P4, PT, R252.reuse, R3, RZ ;  /* 0x00000003fcda7210 */ /* 0x040fe40007f9e0ff */
[----:B------:R-:W-:Y:S02]  /*18bb0*/  F2FP.SATFINITE.E5M2.F32.PACK_AB_MERGE_C R4, R67, R66, RZ ;  /* 0x000000424304723e */ /* 0x000fe400048060ff */
[----:B------:R-:W-:Y:S02]  /*18bc0*/  LEA.HI.X.SX32 R219, R252, R2, 0x1, P4 ;  /* 0x00000002fcdb7211 */ /* 0x000fe400020f0eff */
[----:B------:R-:W-:-:S02]  /*18bd0*/  ISETP.LT.AND P4, PT, R0, UR19, !P1 ;  /* 0x0000001300007c0c */ /* 0x000fc4000cf81270 */
[----:B-1----:R-:W-:Y:S01]  /*18be0*/  F2FP.SATFINITE.E5M2.F32.PACK_AB_MERGE_C R197, R57, R56, RZ ;  /* 0x0000003839c5723e */ /* 0x002fe200048060ff */
[----:B------:R1:W-:Y:S01]  /*18bf0*/  STL [R1+0x368], R219 ;  /* 0x000368db01007387 */ /* 0x0003e20000100800 */
[----:B--2---:R-:W-:Y:S02]  /*18c00*/  F2FP.SATFINITE.E5M2.F32.PACK_AB_MERGE_C R203, R59, R58, RZ ;  /* 0x0000003a3bcb723e */ /* 0x004fe400048060ff */
[----:B---3--:R-:W-:Y:S01]  /*18c10*/  F2FP.SATFINITE.E5M2.F32.PACK_AB_MERGE_C R207, R61, R60, RZ ;  /* 0x0000003c3dcf723e */ /* 0x008fe200048060ff */
[----:B------:R-:W2:Y:S04]  /*18c20*/  LDL.LU.64 R244, [R1+0xf8] ;  /* 0x0000f80001f47983 */ /* 0x000ea80000300a00 */
[----:B------:R-:W-:Y:S01]  /*18c30*/  STL [R1+0x140], R5 ;  /* 0x0001400501007387 */ /* 0x000fe20000100800 */
[----:B-1----:R-:W-:-:S03]  /*18c40*/  F2FP.SATFINITE.E5M2.F32.PACK_AB_MERGE_C R219, R63, R62, RZ ;  /* 0x0000003e3fdb723e */ /* 0x002fc600048060ff */
[----:B------:R-:W3:Y:S04]  /*18c50*/  LDL.LU.64 R222, [R1+0xf0] ;  /* 0x0000f00001de7983 */ /* 0x000ee80000300a00 */
[----:B------:R1:W-:Y:S01]  /*18c60*/  STL [R1+0x138], R4 ;  /* 0x0001380401007387 */ /* 0x0003e20000100800 */
[----:B------:R-:W-:Y:S01]  /*18c70*/  VIADD R252, R252, UR5 ;  /* 0x00000005fcfc7c36 */ /* 0x000fe20008000000 */
[----:B------:R-:W-:Y:S02]  /*18c80*/  PRMT R200, R216, 0x9910, RZ ;  /* 0x00009910d8c87816 */ /* 0x000fe400000000ff */
[----:B------:R-:W2:Y:S01]  /*18c90*/  LDL.LU.64 R226, [R1+0xe8] ;  /* 0x0000e80001e27983 */ /* 0x000ea20000300a00 */
[----:B-1----:R-:W1:Y:S01]  /*18ca0*/  LDTM.x64 R4, tmem[UR14+0xc0] ;  /* 0x0000c00e000479ee */ /* 0x002e620008340000 */
[----:B------:R-:W-:-:S02]  /*18cb0*/  NOP ;  /* 0x0000000000007918 */ /* 0x000fc40000000000 */
[----:B------:R0:W-:Y:S02]  /*18cc0*/  @P4 STG.E.U8 desc[UR26][R246.64], R216 ;  /* 0x000000d8f6004986 */ /* 0x0001e4000c10111a */
[----:B0-----:R-:W-:-:S05]  /*18cd0*/  VIADD R246, R0, 0x6 ;  /* 0x0000000600f67836 */ /* 0x001fca0000000000 */
[----:B------:R-:W-:Y:S01]  /*18ce0*/  ISETP.LT.AND P4, PT, R246, UR4, !P1 ;  /* 0x00000004f6007c0c */ /* 0x000fe2000cf81270 */
[----:B------:R-:W0:Y:S01]  /*18cf0*/  LDCU UR4, c[0x0][0x39c] ;  /* 0x00007380ff0477ac */ /* 0x000e220008000800 */
[----:B------:R-:W-:-:S04]  /*18d00*/  IADD3 R246, P5, PT, R252, R3, RZ ;  /* 0x00000003fcf67210 */ /* 0x000fc80007fbe0ff */
[----:B------:R-:W-:Y:S02]  /*18d10*/  LEA.HI.X.SX32 R247, R252, R2, 0x1, P5 ;  /* 0x00000002fcf77211 */ /* 0x000fe400028f0eff */
[----:B------:R-:W-:Y:S02]  /*18d20*/  ISETP.NE.AND P5, PT, R208, RZ, PT ;  /* 0x000000ffd000720c */ /* 0x000fe40003fa5270 */
[----:B------:R-:W-:Y:S02]  /*18d30*/  SHF.R.S32.HI R208, RZ, 0x8, R200 ;  /* 0x00000008ffd07819 */ /* 0x000fe400000114c8 */
[----:B------:R-:W2:Y:S04]  /*18d40*/  LDL.LU.64 R200, [R1+0xe0] ;  /* 0x0000e00001c87983 */ /* 0x000ea80000300a00 */
[----:B------:R0:W-:Y:S04]  /*18d50*/  @P6 STG.E.U8 desc[UR26][R234.64], R208 ;  /* 0x000000d0ea006986 */ /* 0x0001e8000c10111a */
[----:B0-----:R-:W2:Y:S01]  /*18d60*/  LDL.LU.64 R234, [R1+0x428] ;  /* 0x0004280001ea7983 */ /* 0x001ea20000300a00 */
[----:B------:R-:W-:-:S05]  /*18d70*/  VIADD R208, R0, 0x7 ;  /* 0x0000000700d07836 */ /* 0x000fca0000000000 */
[----:B------:R-:W-:Y:S01]  /*18d80*/  ISETP.LT.AND P6, PT, R208, UR4, !P1 ;  /* 0x00000004d0007c0c */ /* 0x000fe2000cfc1270 */
[----:B------:R-:W0:Y:S01]  /*18d90*/  LDCU UR4, c[0x0][0x39c] ;  /* 0x00007380ff0477ac */ /* 0x000e220008000800 */
[----:B------:R-:W-:Y:S01]  /*18da0*/  VIADD R208, R0, 0x8 ;  /* 0x0000000800d07836 */ /* 0x000fe20000000000 */
[----:B--2---:R2:W-:Y:S04]  /*18db0*/  @P3 STG.E.U8 desc[UR26][R234.64], R217 ;  /* 0x000000d9ea003986 */ /* 0x0045e8000c10111a */
[----:B0-----:R-:W-:Y:S01]  /*18dc0*/  ISETP.LT.AND P3, PT, R208, UR4, !P1 ;  /* 0x00000004d0007c0c */ /* 0x001fe2000cf61270 */
[----:B------:R-:W0:Y:S01]  /*18dd0*/  LDCU UR4, c[0x0][0x39c] ;  /* 0x00007380ff0477ac */ /* 0x000e220008000800 */
[----:B------:R-:W-:-:S04]  /*18de0*/  PRMT R208, R217, 0x9910, RZ ;  /* 0x00009910d9d07816 */ /* 0x000fc800000000ff */
[----:B------:R-:W-:Y:S01]  /*18df0*/  SHF.R.S32.HI R208, RZ, 0x8, R208 ;  /* 0x00000008ffd07819 */ /* 0x000fe200000114d0 */
[----:B--2---:R-:W2:Y:S04]  /*18e00*/  LDL.LU.64 R234, [R1+0xd8] ;  /* 0x0000d80001ea7983 */ /* 0x004ea80000300a00 */
[----:B------:R-:W2:Y:S04]  /*18e10*/  LDL.LU.64 R216, [R1+0xd0] ;  /* 0x0000d00001d87983 */ /* 0x000ea80000300a00 */
[----:B------:R0:W-:Y:S04]  /*18e20*/  @P5 STG.E.U8 desc[UR26][R244.64], R208 ;  /* 0x000000d0f4005986 */ /* 0x0001e8000c10111a */
[----:B0-----:R-:W2:Y:S01]  /*18e30*/  LDL.LU R244, [R1+0x420] ;  /* 0x0004200001f47983 */ /* 0x001ea20000300800 */
[----:B------:R-:W-:-:S05]  /*18e40*/  VIADD R208, R0, 0x9 ;  /* 0x0000000900d07836 */ /* 0x000fca0000000000 */
[----:B------:R-:W-:Y:S01]  /*18e50*/  ISETP.LT.AND P5, PT, R208, UR4, !P1 ;  /* 0x00000004d0007c0c */ /* 0x000fe2000cfa1270 */
[----:B------:R-:W0:Y:S01]  /*18e60*/  LDCU UR4, c[0x0][0x39c] ;  /* 0x00007380ff0477ac */ /* 0x000e220008000800 */
[----:B------:R-:W-:Y:S01]  /*18e70*/  VIADD R208, R0, 0xa ;  /* 0x0000000a00d07836 */ /* 0x000fe20000000000 */
[----:B---3--:R3:W-:Y:S04]  /*18e80*/  @P2 STG.E.U8 desc[UR26][R222.64], R209 ;  /* 0x000000d1de002986 */ /* 0x0087e8000c10111a */
[----:B---3--:R-:W3:Y:S01]  /*18e90*/  LDL.LU.64 R222, [R1+0xc8] ;  /* 0x0000c80001de7983 */ /* 0x008ee20000300a00 */
[----:B0-----:R-:W-:Y:S01]  /*18ea0*/  ISETP.LT.AND P2, PT, R208, UR4, !P1 ;  /* 0x00000004d0007c0c */ /* 0x001fe2000cf41270 */
[----:B------:R-:W0:Y:S01]  /*18eb0*/  LDCU UR4, c[0x0][0x39c] ;  /* 0x00007380ff0477ac */ /* 0x000e220008000800 */
[----:B------:R-:W-:-:S04]  /*18ec0*/  PRMT R208, R209, 0x9910, RZ ;  /* 0x00009910d1d07816 */ /* 0x000fc800000000ff */
[----:B------:R-:W-:-:S05]  /*18ed0*/  SHF.R.S32.HI R208, RZ, 0x8, R208 ;  /* 0x00000008ffd07819 */ /* 0x000fca00000114d0 */
[----:B------:R0:W-:Y:S04]  /*18ee0*/  @P0 STG.E.U8 desc[UR26][R226.64], R208 ;  /* 0x000000d0e2000986 */ /* 0x0001e8000c10111a */
[----:B0-----:R-:W3:Y:S01]  /*18ef0*/  LDL.LU.64 R226, [R1+0x418] ;  /* 0x0004180001e27983 */ /* 0x001ee20000300a00 */
[----:B------:R-:W-:-:S03]  /*18f00*/  VIADD R245, R0, 0xb ;  /* 0x0000000b00f57836 */ /* 0x000fc60000000000 */
[----:B------:R-:W4:Y:S02]  /*18f10*/  LDL.LU.64 R208, [R1+0xc0] ;  /* 0x0000c00001d07983 */ /* 0x000f240000300a00 */
[----:B------:R-:W-:Y:S01]  /*18f20*/  ISETP.LT.AND P0, PT, R245, UR4, !P1 ;  /* 0x00000004f5007c0c */ /* 0x000fe2000cf01270 */
[----:B------:R-:W0:Y:S01]  /*18f30*/  LDCU UR4, c[0x0][0x39c] ;  /* 0x00007380ff0477ac */ /* 0x000e220008000800 */
[----:B--2---:R2:W-:Y:S02]  /*18f40*/  @P4 STG.E.U8 desc[UR26][R200.64], R244 ;  /* 0x000000f4c8004986 */ /* 0x0045e4000c10111a */
[----:B--2---:R-:W-:-:S05]  /*18f50*/  VIADD R200, R0, 0xc ;  /* 0x0000000c00c87836 */ /* 0x004fca0000000000 */
[----:B0-----:R-:W-:Y:S01]  /*18f60*/  ISETP.LT.AND P4, PT, R200, UR4, !P1 ;  /* 0x00000004c8007c0c */ /* 0x001fe2000cf81270 */
[----:B------:R-:W0:Y:S01]  /*18f70*/  LDCU UR4, c[0x0][0x39c] ;  /* 0x00007380ff0477ac */ /* 0x000e220008000800 */
[----:B------:R-:W-:Y:S02]  /*18f80*/  PRMT R200, R244, 0x9910, RZ ;  /* 0x00009910f4c87816 */ /* 0x000fe400000000ff */
[----:B------:R-:W2:Y:S02]  /*18f90*/  LDL.LU.64 R244, [R1+0xb8] ;  /* 0x0000b80001f47983 */ /* 0x000ea40000300a00 */
[----:B------:R-:W-:-:S05]  /*18fa0*/  SHF.R.S32.HI R200, RZ, 0x8, R200 ;  /* 0x00000008ffc87819 */ /* 0x000fca00000114c8 */
[----:B------:R0:W-:Y:S02]  /*18fb0*/  @P6 STG.E.U8 desc[UR26][R234.64], R200 ;  /* 0x000000c8ea006986 */ /* 0x0001e4000c10111a */
[----:B0-----:R-:W-:Y:S02]  /*18fc0*/  VIADD R200, R0, 0xd ;  /* 0x0000000d00c87836 */ /* 0x001fe40000000000 */
[----:B------:R-:W5:Y:S03]  /*18fd0*/  LDL.LU.64 R234, [R1+0xb0] ;  /* 0x0000b00001ea7983 */ /* 0x000f660000300a00 */
        /* <DEDUP_REMOVED lines=9> */
[----:B------:R0:W-:Y:S02]  /*19070*/  @P5 STG.E.U8 desc[UR26][R222.64], R200 ;  /* 0x000000c8de005986 */ /* 0x0001e4000c10111a */
[----:B0-----:R-:W-:Y:S02]  /*19080*/  VIADD R200, R0, 0xf ;  /* 0x0000000f00c87836 */ /* 0x001fe40000000000 */
[----:B------:R-:W3:Y:S03]  /*19090*/  LDL.LU.64 R222, [R1+0xa0] ;  /* 0x0000a00001de7983 */ /* 0x000ee60000300a00 */
[----:B------:R-:W-:Y:S01]  /*190a0*/  ISETP.LT.AND P5, PT, R200, UR4, !P1 ;  /* 0x00000004c8007c0c */ /* 0x000fe2000cfa1270 */
[----:B------:R-:W0:Y:S01]  /*190b0*/  LDCU UR4, c[0x0][0x39c] ;  /* 0x00007380ff0477ac */ /* 0x000e220008000800 */
[----:B----4-:R4:W-:Y:S01]  /*190c0*/  @P2 STG.E.U8 desc[UR26][R208.64], R227 ;  /* 0x000000e3d0002986 */ /* 0x0109e2000c10111a */
[----:B------:R-:W-:Y:S01]  /*190d0*/  VIADD R200, R0, 0x10 ;  /* 0x0000001000c87836 */ /* 0x000fe20000000000 */
[----:B----4-:R-:W-:-:S04]  /*190e0*/  PRMT R208, R227, 0x9910, RZ ;  /* 0x00009910e3d07816 */ /* 0x010fc800000000ff */
[----:B------:R-:W-:Y:S02]  /*190f0*/  SHF.R.S32.HI R209, RZ, 0x8, R208 ;  /* 0x00000008ffd17819 */ /* 0x000fe400000114d0 */
[----:B0-----:R-:W-:Y:S01]  /*19100*/  ISETP.LT.AND P2, PT, R200, UR4, !P1 ;  /* 0x00000004c8007c0c */ /* 0x001fe2000cf41270 */
[----:B------:R-:W0:Y:S01]  /*19110*/  LDCU UR4, c[0x0][0x39c] ;  /* 0x00007380ff0477ac */ /* 0x000e220008000800 */
[----:B------:R-:W4:Y:S04]  /*19120*/  LDL.LU.64 R200, [R1+0x98] ;  /* 0x0000980001c87983 */ /* 0x000f280000300a00 */
[----:B------:R-:W3:Y:S04]  /*19130*/  LDL.LU.64 R226, [R1+0x90] ;  /* 0x0000900001e27983 */ /* 0x000ee80000300a00 */
[----:B--2---:R2:W-:Y:S04]  /*19140*/  @P0 STG.E.U8 desc[UR26][R244.64], R209 ;  /* 0x000000d1f4000986 */ /* 0x0045e8000c10111a */
[----:B--2---:R-:W5:Y:S01]  /*19150*/  LDL.LU R245, [R1+0x410] ;  /* 0x0004100001f57983 */ /* 0x004f620000300800 */
[----:B------:R-:W-:-:S05]  /*19160*/  VIADD R208, R0, 0x11 ;  /* 0x0000001100d07836 */ /* 0x000fca0000000000 */
[----:B0-----:R-:W-:Y:S01]  /*19170*/  ISETP.LT.AND P0, PT, R208, UR4, !P1 ;  /* 0x00000004d0007c0c */ /* 0x001fe2000cf01270 */
[----:B------:R-:W0:Y:S01]  /*19180*/  LDCU UR4, c[0x0][0x39c] ;  /* 0x00007380ff0477ac */ /* 0x000e220008000800 */
[----:B------:R-:W-:Y:S01]  /*19190*/  VIADD R208, R0, 0x12 ;  /* 0x0000001200d07836 */ /* 0x000fe20000000000 */
[----:B-----5:R2:W-:Y:S04]  /*191a0*/  @P4 STG.E.U8 desc[UR26][R234.64], R245 ;  /* 0x000000f5ea004986 */ /* 0x0205e8000c10111a */
[----:B0-----:R-:W-:Y:S01]  /*191b0*/  ISETP.LT.AND P4, PT, R208, UR4, !P1 ;  /* 0x00000004d0007c0c */ /* 0x001fe2000cf81270 */
[----:B------:R-:W0:Y:S01]  /*191c0*/  LDCU UR4, c[0x0][0x39c] ;  /* 0x00007380ff0477ac */ /* 0x000e220008000800 */
[----:B------:R-:W-:Y:S01]  /*191d0*/  PRMT R208, R245, 0x9910, RZ ;  /* 0x00009910f5d07816 */ /* 0x000fe200000000ff */
[----:B--2---:R-:W2:Y:S04]  /*191e0*/  LDL.LU.64 R234, [R1+0x88] ;  /* 0x0000880001ea7983 */ /* 0x004ea80000300a00 */
[----:B------:R-:W5:Y:S01]  /*191f0*/  LDL.LU.64 R244, [R1+0x80] ;  /* 0x0000800001f47983 */ /* 0x000f620000300a00 */
[----:B------:R-:W-:Y:S01]  /*19200*/  SHF.R.S32.HI R209, RZ, 0x8, R208 ;  /* 0x00000008ffd17819 */ /* 0x000fe200000114d0 */
[----:B------:R-:W-:-:S04]  /*19210*/  VIADD R208, R0, 0x13 ;  /* 0x0000001300d07836 */ /* 0x000fc80000000000 */
[----:B---3--:R3:W-:Y:S01]  /*19220*/  @P6 STG.E.U8 desc[UR26][R216.64], R209 ;  /* 0x000000d1d8006986 */ /* 0x0087e2000c10111a */
[----:B0-----:R-:W-:Y:S01]  /*19230*/  ISETP.LT.AND P6, PT, R208, UR4, !P1 ;  /* 0x00000004d0007c0c */ /* 0x001fe2000cfc1270 */
[----:B------:R-:W0:Y:S01]  /*19240*/  LDCU UR4, c[0x0][0x39c] ;  /* 0x00007380ff0477ac */ /* 0x000e220008000800 */
[----:B------:R-:W-:Y:S01]  /*19250*/  VIADD R208, R0, 0x14 ;  /* 0x0000001400d07836 */ /* 0x000fe20000000000 */
[----:B------:R0:W-:Y:S04]  /*19260*/  @P3 STG.E.U8 desc[UR26][R222.64], R230 ;  /* 0x000000e6de003986 */ /* 0x0001e8000c10111a */
[----:B0-----:R-:W-:Y:S01]  /*19270*/  ISETP.LT.AND P3, PT, R208, UR4, !P1 ;  /* 0x00000004d0007c0c */ /* 0x001fe2000cf61270 */
[----:B------:R-:W0:Y:S01]  /*19280*/  LDCU UR4, c[0x0][0x39c] ;  /* 0x00007380ff0477ac */ /* 0x000e220008000800 */
[----:B---3--:R-:W3:Y:S04]  /*19290*/  LDL.LU.64 R208, [R1+0x78] ;  /* 0x0000780001d07983 */ /* 0x008ee80000300a00 */
[----:B------:R-:W3:Y:S01]  /*192a0*/  LDL.LU.64 R222, [R1+0x70] ;  /* 0x0000700001de7983 */ /* 0x000ee20000300a00 */
[----:B------:R-:W-:-:S04]  /*192b0*/  PRMT R216, R230, 0x9910, RZ ;  /* 0x00009910e6d87816 */ /* 0x000fc800000000ff */
[----:B------:R-:W-:Y:S01]  /*192c0*/  SHF.R.S32.HI R217, RZ, 0x8, R216 ;  /* 0x00000008ffd97819 */ /* 0x000fe200000114d8 */
[----:B------:R-:W-:-:S04]  /*192d0*/  VIADD R216, R0, 0x15 ;  /* 0x0000001500d87836 */ /* 0x000fc80000000000 */
[----:B----4-:R4:W-:Y:S01]  /*192e0*/  @P5 STG.E.U8 desc[UR26][R200.64], R217 ;  /* 0x000000d9c8005986 */ /* 0x0109e2000c10111a */
[----:B0-----:R-:W-:Y:S01]  /*192f0*/  ISETP.LT.AND P5, PT, R216, UR4, !P1 ;  /* 0x00000004d8007c0c */ /* 0x001fe2000cfa1270 */
[----:B------:R-:W0:Y:S02]  /*19300*/  LDCU UR4, c[0x0][0x39c] ;  /* 0x00007380ff0477ac */ /* 0x000e240008000800 */
[----:B------:R1:W-:Y:S04]  /*19310*/  @P2 STG.E.U8 desc[UR26][R226.64], R231 ;  /* 0x000000e7e2002986 */ /* 0x0003e8000c10111a */
[----:B----4-:R-:W4:Y:S04]  /*19320*/  LDL.LU.64 R200, [R1+0x408] ;  /* 0x0004080001c87983 */ /* 0x010f280000300a00 */
[----:B-1----:R-:W4:Y:S01]  /*19330*/  LDL.LU.64 R226, [R1+0x68] ;  /* 0x0000680001e27983 */ /* 0x002f220000300a00 */
[----:B------:R-:W-:-:S05]  /*19340*/  VIADD R216, R0, 0x16 ;  /* 0x0000001600d87836 */ /* 0x000fca0000000000 */
[----:B0-----:R-:W-:Y:S01]  /*19350*/  ISETP.LT.AND P2, PT, R216, UR4, !P1 ;  /* 0x00000004d8007c0c */ /* 0x001fe2000cf41270 */
[----:B------:R-:W0:Y:S01]  /*19360*/  LDCU UR4, c[0x0][0x39c] ;  /* 0x00007380ff0477ac */ /* 0x000e220008000800 */
[----:B------:R-:W-:Y:S02]  /*19370*/  PRMT R216, R231, 0x9910, RZ ;  /* 0x00009910e7d87816 */ /* 0x000fe400000000ff */
[----:B------:R-:W4:Y:S02]  /*19380*/  LDL.LU.64 R230, [R1+0x60] ;  /* 0x0000600001e67983 */ /* 0x000f240000300a00 */
[----:B------:R-:W-:Y:S01]  /*19390*/  SHF.R.S32.HI R217, RZ, 0x8, R216 ;  /* 0x00000008ffd97819 */ /* 0x000fe200000114d8 */
[----:B------:R-:W-:-:S04]  /*193a0*/  VIADD R216, R0, 0x17 ;  /* 0x0000001700d87836 */ /* 0x000fc80000000000 */
[----:B--2---:R-:W-:Y:S04]  /*193b0*/  @P0 STG.E.U8 desc[UR26][R234.64], R217 ;  /* 0x000000d9ea000986 */ /* 0x004fe8000c10111a */
[----:B-----5:R1:W-:Y:S04]  /*193c0*/  @P4 STG.E.U8 desc[UR26][R244.64], R238 ;  /* 0x000000eef4004986 */ /* 0x0203e8000c10111a */
[----:B-1----:R-:W2:Y:S01]  /*193d0*/  LDL.LU.64 R244, [R1+0x58] ;  /* 0x0000580001f47983 */ /* 0x002ea20000300a00 */
[----:B0-----:R-:W-:Y:S01]  /*193e0*/  ISETP.LT.AND P0, PT, R216, UR4, !P1 ;  /* 0x00000004d8007c0c */ /* 0x001fe2000cf01270 */
[----:B------:R-:W0:Y:S01]  /*193f0*/  LDCU UR4, c[0x0][0x39c] ;  /* 0x00007380ff0477ac */ /* 0x000e220008000800 */
[----:B------:R-:W-:Y:S01]  /*19400*/  VIADD R216, R0, 0x18 ;  /* 0x0000001800d87836 */ /* 0x000fe20000000000 */
[----:B------:R-:W5:Y:S04]  /*19410*/  LDL.LU.64 R234, [R1+0x50] ;  /* 0x0000500001ea7983 */ /* 0x000f680000300a00 */
[----:B0-----:R-:W-:Y:S01]  /*19420*/  ISETP.LT.AND P4, PT, R216, UR4, !P1 ;  /* 0x00000004d8007c0c */ /* 0x001fe2000cf81270 */
[----:B------:R-:W0:Y:S01]  /*19430*/  LDCU UR4, c[0x0][0x39c] ;  /* 0x00007380ff0477ac */ /* 0x000e220008000800 */
[----:B------:R-:W-:-:S04]  /*19440*/  PRMT R216, R238, 0x9910, RZ ;  /* 0x00009910eed87816 */ /* 0x000fc800000000ff */
[----:B------:R-:W-:Y:S01]  /*19450*/  SHF.R.S32.HI R217, RZ, 0x8, R216 ;  /* 0x00000008ffd97819 */ /* 0x000fe200000114d8 */
[----:B------:R-:W-:-:S04]  /*19460*/  VIADD R216, R0, 0x19 ;  /* 0x0000001900d87836 */ /* 0x000fc80000000000 */
[----:B---3--:R1:W-:Y:S01]  /*19470*/  @P6 STG.E.U8 desc[UR26][R208.64], R217 ;  /* 0x000000d9d0006986 */ /* 0x0083e2000c10111a */
[----:B0-----:R-:W-:Y:S01]  /*19480*/  ISETP.LT.AND P6, PT, R216, UR4, !P1 ;  /* 0x00000004d8007c0c */ /* 0x001fe2000cfc1270 */
[----:B------:R-:W0:Y:S01]  /*19490*/  LDCU UR4, c[0x0][0x39c] ;  /* 0x00007380ff0477ac */ /* 0x000e220008000800 */
[----:B------:R-:W-:Y:S01]  /*194a0*/  VIADD R216, R0, 0x1a ;  /* 0x0000001a00d87836 */ /* 0x000fe20000000000 */
[----:B------:R3:W-:Y:S04]  /*194b0*/  @P3 STG.E.U8 desc[UR26][R222.64], R239 ;  /* 0x000000efde003986 */ /* 0x0007e8000c10111a */
[----:B-1----:R-:W5:Y:S01]  /*194c0*/  LDL.LU.64 R208, [R1+0x400] ;  /* 0x0004000001d07983 */ /* 0x002f620000300a00 */
[----:B0-----:R-:W-:Y:S01]  /*194d0*/  ISETP.LT.AND P3, PT, R216, UR4, !P1 ;  /* 0x00000004d8007c0c */ /* 0x001fe2000cf61270 */
[----:B------:R-:W0:Y:S02]  /*194e0*/  LDCU UR4, c[0x0][0x39c] ;  /* 0x00007380ff0477ac */ /* 0x000e240008000800 */
[----:B------:R-:W5:Y:S01]  /*194f0*/  LDL.LU.64 R216, [R1+0x48] ;  /* 0x0000480001d87983 */ /* 0x000f620000300a00 */
[----:B---3--:R-:W-:-:S03]  /*19500*/  PRMT R222, R239, 0x9910, RZ ;  /* 0x00009910efde7816 */ /* 0x008fc600000000ff */
[----:B------:R-:W3:Y:S01]  /*19510*/  LDL.LU.64 R238, [R1+0x40] ;  /* 0x0000400001ee7983 */ /* 0x000ee20000300a00 */
[----:B------:R-:W-:Y:S01]  /*19520*/  SHF.R.S32.HI R223, RZ, 0x8, R222 ;  /* 0x00000008ffdf7819 */ /* 0x000fe200000114de */
[----:B------:R-:W-:-:S04]  /*19530*/  VIADD R222, R0, 0x1b ;  /* 0x0000001b00de7836 */ /* 0x000fc80000000000 */
[----:B----4-:R1:W-:Y:S01]  /*19540*/  @P5 STG.E.U8 desc[UR26][R226.64], R223 ;  /* 0x000000dfe2005986 */ /* 0x0103e2000c10111a */
[----:B0-----:R-:W-:Y:S01]  /*19550*/  ISETP.LT.AND P5, PT, R222, UR4, !P1 ;  /* 0x00000004de007c0c */ /* 0x001fe2000cfa1270 */
[----:B------:R-:W0:Y:S01]  /*19560*/  LDCU UR4, c[0x0][0x39c] ;  /* 0x00007380ff0477ac */ /* 0x000e220008000800 */
[----:B------:R-:W-:Y:S01]  /*19570*/  VIADD R222, R0, 0x1c ;  /* 0x0000001c00de7836 */ /* 0x000fe20000000000 */
[----:B------:R-:W-:Y:S01]  /*19580*/  @P2 STG.E.U8 desc[UR26][R230.64], R240 ;  /* 0x000000f0e6002986 */ /* 0x000fe2000c10111a */
[----:B-1----:R-:W-:-:S03]  /*19590*/  PRMT R226, R240, 0x9910, RZ ;  /* 0x00009910f0e27816 */ /* 0x002fc600000000ff */
[----:B0-----:R-:W-:Y:S01]  /*195a0*/  ISETP.LT.AND P2, PT, R222, UR4, !P1 ;  /* 0x00000004de007c0c */ /* 0x001fe2000cf41270 */
[----:B------:R-:W0:Y:S01]  /*195b0*/  LDCU UR4, c[0x0][0x39c] ;  /* 0x00007380ff0477ac */ /* 0x000e220008000800 */
[----:B------:R-:W4:Y:S01]  /*195c0*/  LDL.LU.64 R222, [R1+0x38] ;  /* 0x0000380001de7983 */ /* 0x000f220000300a00 */
[----:B------:R-:W-:Y:S01]  /*195d0*/  SHF.R.S32.HI R227, RZ, 0x8, R226 ;  /* 0x00000008ffe37819 */ /* 0x000fe200000114e2 */
[----:B------:R-:W-:-:S04]  /*195e0*/  VIADD R226, R0, 0x1d ;  /* 0x0000001d00e27836 */ /* 0x000fc80000000000 */
[----:B--2---:R1:W-:Y:S04]  /*195f0*/  @P0 STG.E.U8 desc[UR26][R244.64], R227 ;  /* 0x000000e3f4000986 */ /* 0x0043e8000c10111a */
[----:B-1----:R-:W2:Y:S01]  /*19600*/  LDL.LU.64 R244, [R1+0x30] ;  /* 0x0000300001f47983 */ /* 0x002ea20000300a00 */
[----:B0-----:R-:W-:Y:S01]  /*19610*/  ISETP.LT.AND P0, PT, R226, UR4, !P1 ;  /* 0x00000004e2007c0c */ /* 0x001fe2000cf01270 */
[----:B------:R-:W0:Y:S01]  /*19620*/  LDCU UR4, c[0x0][0x39c] ;  /* 0x00007380ff0477ac */ /* 0x000e220008000800 */
[----:B------:R-:W-:Y:S01]  /*19630*/  VIADD R226, R0, 0x1e ;  /* 0x0000001e00e27836 */ /* 0x000fe20000000000 */
[----:B-----5:R1:W-:Y:S01]  /*19640*/  @P4 STG.E.U8 desc[UR26][R234.64], R242 ;  /* 0x000000f2ea004986 */ /* 0x0203e2000c10111a */
[----:B------:R-:W-:-:S03]  /*19650*/  PRMT R230, R242, 0x9910, RZ ;  /* 0x00009910f2e67816 */ /* 0x000fc600000000ff */
[----:B0-----:R-:W-:Y:S01]  /*19660*/  ISETP.LT.AND P4, PT, R226, UR4, !P1 ;  /* 0x00000004e2007c0c */ /* 0x001fe2000cf81270 */
[----:B------:R-:W0:Y:S01]  /*19670*/  LDCU UR4, c[0x0][0x39c] ;  /* 0x00007380ff0477ac */ /* 0x000e220008000800 */
[----:B------:R-:W5:Y:S01]  /*19680*/  LDL.LU.64 R226, [R1+0x28] ;  /* 0x0000280001e27983 */ /* 0x000f620000300a00 */
[----:B-1----:R-:W-:Y:S01]  /*19690*/  SHF.R.S32.HI R235, RZ, 0x8, R230 ;  /* 0x00000008ffeb7819 */ /* 0x002fe200000114e6 */
[----:B------:R-:W-:Y:S02]  /*196a0*/  VIADD R234, R0, 0x1f ;  /* 0x0000001f00ea7836 */ /* 0x000fe40000000000 */
[----:B------:R-:W5:Y:S04]  /*196b0*/  LDL.LU.64 R230, [R1+0x20] ;  /* 0x0000200001e67983 */ /* 0x000f680000300a00 */
[----:B------:R1:W-:Y:S01]  /*196c0*/  @P6 STG.E.U8 desc[UR26][R216.64], R235 ;  /* 0x000000ebd8006986 */ /* 0x0003e2000c10111a */
[----:B0-----:R-:W-:Y:S01]  /*196d0*/  ISETP.LT.AND P6, PT, R234, UR4, !P1 ;  /* 0x00000004ea007c0c */ /* 0x001fe2000cfc1270 */
[----:B------:R-:W0:Y:S01]  /*196e0*/  LDCU UR4, c[0x0][0x39c] ;  /* 0x00007380ff0477ac */ /* 0x000e220008000800 */
[----:B------:R-:W-:Y:S01]  /*196f0*/  VIADD R234, R0, 0x20 ;  /* 0x0000002000ea7836 */ /* 0x000fe20000000000 */
[----:B---3--:R3:W-:Y:S04]  /*19700*/  @P3 STG.E.U8 desc[UR26][R238.64], R243 ;  /* 0x000000f3ee003986 */ /* 0x0087e8000c10111a */
[----:B-1----:R-:W5:Y:S01]  /*19710*/  LDL.LU.64 R216, [R1+0x3f8] ;  /* 0x0003f80001d87983 */ /* 0x002f620000300a00 */
[----:B0-----:R-:W-:Y:S01]  /*19720*/  ISETP.LT.AND P3, PT, R234, UR4, !P1 ;  /* 0x00000004ea007c0c */ /* 0x001fe2000cf61270 */
[----:B------:R-:W0:Y:S02]  /*19730*/  LDCU UR4, c[0x0][0x39c] ;  /* 0x00007380ff0477ac */ /* 0x000e240008000800 */
[----:B------:R-:W5:Y:S01]  /*19740*/  LDL.LU.64 R234, [R1+0x18] ;  /* 0x0000180001ea7983 */ /* 0x000f620000300a00 */
[----:B---3--:R-:W-:-:S05]  /*19750*/  PRMT R238, R243, 0x9910, RZ ;  /* 0x00009910f3ee7816 */ /* 0x008fca00000000ff */
[----:B------:R-:W-:Y:S02]  /*19760*/  IMAD.MOV.U32 R240, RZ, RZ, R238 ;  /* 0x000000fffff07224 */ /* 0x000fe400078e00ee */
[----:B------:R-:W3:Y:S03]  /*19770*/  LDL.LU.64 R238, [R1+0x10] ;  /* 0x0000100001ee7983 */ /* 0x000ee60000300a00 */
[----:B------:R-:W-:-:S05]  /*19780*/  SHF.R.S32.HI R242, RZ, 0x8, R240 ;  /* 0x00000008fff27819 */ /* 0x000fca00000114f0 */
[----:B----4-:R1:W-:Y:S04]  /*19790*/  @P5 STG.E.U8 desc[UR26][R222.64], R242 ;  /* 0x000000f2de005986 */ /* 0x0103e8000c10111a */
[----:B-1----:R-:W4:Y:S04]  /*197a0*/  LDL.LU.64 R222, [R1+0x3f0] ;  /* 0x0003f00001de7983 */ /* 0x002f280000300a00 */
[----:B------:R-:W4:Y:S01]  /*197b0*/  LDL.LU.64 R242, [R1+0x8] ;  /* 0x0000080001f27983 */ /* 0x000f220000300a00 */
[----:B------:R-:W-:-:S05]  /*197c0*/  VIADD R240, R0, 0x21 ;  /* 0x0000002100f07836 */ /* 0x000fca0000000000 */
[----:B0-----:R-:W-:Y:S01]  /*197d0*/  ISETP.LT.AND P5, PT, R240, UR4, !P1 ;  /* 0x00000004f0007c0c */ /* 0x001fe2000cfa1270 */
[----:B------:R-:W0:Y:S01]  /*197e0*/  LDCU UR4, c[0x0][0x39c] ;  /* 0x00007380ff0477ac */ /* 0x000e220008000800 */
[----:B------:R-:W-:Y:S01]  /*197f0*/  VIADD R240, R0, 0x22 ;  /* 0x0000002200f07836 */ /* 0x000fe20000000000 */
[----:B--2---:R1:W-:Y:S04]  /*19800*/  @P2 STG.E.U8 desc[UR26][R244.64], R248 ;  /* 0x000000f8f4002986 */ /* 0x0043e8000c10111a */
[----:B-1----:R-:W2:Y:S01]  /*19810*/  LDL.LU.64 R244, [R1] ;  /* 0x0000000001f47983 */ /* 0x002ea20000300a00 */
[----:B0-----:R-:W-:Y:S01]  /*19820*/  ISETP.LT.AND P2, PT, R240, UR4, !P1 ;  /* 0x00000004f0007c0c */ /* 0x001fe2000cf41270 */
[----:B------:R-:W0:Y:S01]  /*19830*/  LDCU UR4, c[0x0][0x39c] ;  /* 0x00007380ff0477ac */ /* 0x000e220008000800 */
[----:B------:R-:W-:Y:S01]  /*19840*/  PRMT R240, R248, 0x9910, RZ ;  /* 0x00009910f8f07816 */ /* 0x000fe200000000ff */
[----:B------:R-:W-:-:S03]  /*19850*/  VIADD R248, R0, 0x23 ;  /* 0x0000002300f87836 */ /* 0x000fc60000000000 */
[----:B------:R-:W-:-:S05]  /*19860*/  SHF.R.S32.HI R240, RZ, 0x8, R240 ;  /* 0x00000008fff07819 */ /* 0x000fca00000114f0 */
[----:B-----5:R1:W-:Y:S01]  /*19870*/  @P0 STG.E.U8 desc[UR26][R226.64], R240 ;  /* 0x000000f0e2000986 */ /* 0x0203e2000c10111a */
[----:B0-----:R-:W-:Y:S01]  /*19880*/  ISETP.LT.AND P0, PT, R248, UR4, !P1 ;  /* 0x00000004f8007c0c */ /* 0x001fe2000cf01270 */
[----:B------:R-:W0:Y:S01]  /*19890*/  LDCU UR4, c[0x0][0x39c] ;  /* 0x00007380ff0477ac */ /* 0x000e220008000800 */
[----:B------:R-:W-:Y:S01]  /*198a0*/  VIADD R248, R0, 0x24 ;  /* 0x0000002400f87836 */ /* 0x000fe20000000000 */
[----:B------:R5:W-:Y:S04]  /*198b0*/  @P4 STG.E.U8 desc[UR26][R230.64], R251 ;  /* 0x000000fbe6004986 */ /* 0x000be8000c10111a */
[----:B-1----:R-:W2:Y:S04]  /*198c0*/  LDL.LU.64 R226, [R1+0x3e0] ;  /* 0x0003e00001e27983 */ /* 0x002ea80000300a00 */
[----:B------:R-:W2:Y:S04]  /*198d0*/  LDL.LU R240, [R1+0x3d8] ;  /* 0x0003d80001f07983 */ /* 0x000ea80000300800 */
[----:B-----5:R-:W5:Y:S01]  /*198e0*/  LDL.LU.64 R230, [R1+0x3d0] ;  /* 0x0003d00001e67983 */ /* 0x020f620000300a00 */
[----:B0-----:R-:W-:Y:S01]  /*198f0*/  ISETP.LT.AND P4, PT, R248, UR4, !P1 ;  /* 0x00000004f8007c0c */ /* 0x001fe2000cf81270 */
[----:B------:R-:W0:Y:S01]  /*19900*/  LDCU UR4, c[0x0][0x39c] ;  /* 0x00007380ff0477ac */ /* 0x000e220008000800 */
[----:B------:R-:W-:Y:S01]  /*19910*/  PRMT R248, R251, 0x9910, RZ ;  /* 0x00009910fbf87816 */ /* 0x000fe200000000ff */
[----:B------:R-:W-:-:S03]  /*19920*/  VIADD R251, R0, 0x25 ;  /* 0x0000002500fb7836 */ /* 0x000fc60000000000 */
[----:B------:R-:W-:-:S05]  /*19930*/  SHF.R.S32.HI R248, RZ, 0x8, R248 ;  /* 0x00000008fff87819 */ /* 0x000fca00000114f8 */
[----:B------:R1:W-:Y:S01]  /*19940*/  @P6 STG.E.U8 desc[UR26][R234.64], R248 ;  /* 0x000000f8ea006986 */ /* 0x0003e2000c10111a */
[----:B0-----:R-:W-:Y:S01]  /*19950*/  ISETP.LT.AND P6, PT, R251, UR4, !P1 ;  /* 0x00000004fb007c0c */ /* 0x001fe2000cfc1270 */
[----:B------:R-:W0:Y:S01]  /*19960*/  LDCU UR4, c[0x0][0x39c] ;  /* 0x00007380ff0477ac */ /* 0x000e220008000800 */
[----:B------:R-:W-:Y:S01]  /*19970*/  VIADD R251, R0, 0x26 ;  /* 0x0000002600fb7836 */ /* 0x000fe20000000000 */
[----:B---3--:R3:W-:Y:S04]  /*19980*/  @P3 STG.E.U8 desc[UR26][R238.64], R250 ;  /* 0x000000faee003986 */ /* 0x0087e8000c10111a */
[----:B-1----:R-:W5:Y:S04]  /*19990*/  LDL.LU.64 R234, [R1+0x3c8] ;  /* 0x0003c80001ea7983 */ /* 0x002f680000300a00 */
[----:B------:R-:W5:Y:S01]  /*199a0*/  LDL.LU R248, [R1+0x3c0] ;  /* 0x0003c00001f87983 */ /* 0x000f620000300800 */
[----:B0-----:R-:W-:Y:S01]  /*199b0*/  ISETP.LT.AND P3, PT, R251, UR4, !P1 ;  /* 0x00000004fb007c0c */ /* 0x001fe2000cf61270 */
[----:B------:R-:W0:Y:S01]  /*199c0*/  LDCU UR4, c[0x0][0x39c] ;  /* 0x00007380ff0477ac */ /* 0x000e220008000800 */
[----:B---3--:R-:W-:Y:S01]  /*199d0*/  PRMT R250, R250, 0x9910, RZ ;  /* 0x00009910fafa7816 */ /* 0x008fe200000000ff */
[----:B------:R-:W-:Y:S01]  /*199e0*/  VIADD R251, R0, 0x27 ;  /* 0x0000002700fb7836 */ /* 0x000fe20000000000 */
[----:B------:R-:W3:Y:S02]  /*199f0*/  LDL.LU.64 R238, [R1+0x3b8] ;  /* 0x0003b80001ee7983 */ /* 0x000ee40000300a00 */
[----:B------:R-:W-:-:S05]  /*19a00*/  SHF.R.S32.HI R250, RZ, 0x8, R250 ;  /* 0x00000008fffa7819 */ /* 0x000fca00000114fa */
[----:B----4-:R1:W-:Y:S01]  /*19a10*/  @P5 STG.E.U8 desc[UR26][R242.64], R250 ;  /* 0x000000faf2005986 */ /* 0x0103e2000c10111a */
[----:B0-----:R-:W-:Y:S01]  /*19a20*/  ISETP.LT.AND P5, PT, R251, UR4, !P1 ;  /* 0x00000004fb007c0c */ /* 0x001fe2000cfa1270 */
[----:B------:R-:W0:Y:S01]  /*19a30*/  LDCU UR4, c[0x0][0x39c] ;  /* 0x00007380ff0477ac */ /* 0x000e220008000800 */
[----:B------:R-:W-:Y:S01]  /*19a40*/  VIADD R251, R0, 0x28 ;  /* 0x0000002800fb7836 */ /* 0x000fe20000000000 */
[----:B-1----:R-:W4:Y:S04]  /*19a50*/  LDL.LU.64 R242, [R1+0x3b0] ;  /* 0x0003b00001f27983 */ /* 0x002f280000300a00 */
[----:B------:R-:W3:Y:S04]  /*19a60*/  LDL.LU R250, [R1+0x3a8] ;  /* 0x0003a80001fa7983 */ /* 0x000ee80000300800 */
[----:B--2---:R1:W-:Y:S01]  /*19a70*/  @P2 STG.E.U8 desc[UR26][R244.64], R249 ;  /* 0x000000f9f4002986 */ /* 0x0043e2000c10111a */
[----:B0-----:R-:W-:Y:S01]  /*19a80*/  ISETP.LT.AND P2, PT, R251, UR4, !P1 ;  /* 0x00000004fb007c0c */ /* 0x001fe2000cf41270 */
[----:B------:R-:W0:Y:S02]  /*19a90*/  LDCU UR4, c[0x0][0x39c] ;  /* 0x00007380ff0477ac */ /* 0x000e240008000800 */
[----:B-1----:R-:W2:Y:S04]  /*19aa0*/  LDL.LU.64 R244, [R1+0x3a0] ;  /* 0x0003a00001f47983 */ /* 0x002ea80000300a00 */
[----:B------:R-:W3:Y:S01]  /*19ab0*/  LDL.LU R251, [R1+0x39c] ;  /* 0x00039c0001fb7983 */ /* 0x000ee20000300800 */
[----:B------:R-:W-:-:S04]  /*19ac0*/  PRMT R249, R249, 0x9910, RZ ;  /* 0x00009910f9f97816 */ /* 0x000fc800000000ff */
[----:B------:R-:W-:-:S05]  /*19ad0*/  SHF.R.S32.HI R249, RZ, 0x8, R249 ;  /* 0x00000008fff97819 */ /* 0x000fca00000114f9 */
[----:B---3--:R1:W-:Y:S04]  /*19ae0*/  @P0 STG.E.U8 desc[UR26][R250.64], R249 ;  /* 0x000000f9fa000986 */ /* 0x0083e8000c10111a */
[----:B-1----:R-:W5:Y:S01]  /*19af0*/  LDL.LU R249, [R1+0x398] ;  /* 0x0003980001f97983 */ /* 0x002f620000300800 */
[----:B------:R-:W-:-:S05]  /*19b00*/  VIADD R251, R0, 0x29 ;  /* 0x0000002900fb7836 */ /* 0x000fca0000000000 */
[----:B0-----:R-:W-:Y:S01]  /*19b10*/  ISETP.LT.AND P0, PT, R251, UR4, !P1 ;  /* 0x00000004fb007c0c */ /* 0x001fe2000cf01270 */
[----:B------:R-:W0:Y:S01]  /*19b20*/  LDCU UR4, c[0x0][0x39c] ;  /* 0x00007380ff0477ac */ /* 0x000e220008000800 */
[----:B------:R-:W-:Y:S01]  /*19b30*/  VIADD R250, R0, 0x2a ;  /* 0x0000002a00fa7836 */ /* 0x000fe20000000000 */
[----:B-----5:R1:W-:Y:S02]  /*19b40*/  @P4 STG.E.U8 desc[UR26][R248.64], R241 ;  /* 0x000000f1f8004986 */ /* 0x0203e4000c10111a */
[----:B-1----:R-:W-:Y:S02]  /*19b50*/  PRMT R248, R241, 0x9910, RZ ;  /* 0x00009910f1f87816 */ /* 0x002fe400000000ff */
[----:B------:R-:W3:Y:S01]  /*19b60*/  LDL.LU R241, [R1+0x394] ;  /* 0x0003940001f17983 */ /* 0x000ee20000300800 */
[----:B0-----:R-:W-:Y:S01]  /*19b70*/  ISETP.LT.AND P4, PT, R250, UR4, !P1 ;  /* 0x00000004fa007c0c */ /* 0x001fe2000cf81270 */
[----:B------:R-:W0:Y:S01]  /*19b80*/  LDCU UR4, c[0x0][0x39c] ;  /* 0x00007380ff0477ac */ /* 0x000e220008000800 */
[----:B------:R-:W-:Y:S01]  /*19b90*/  SHF.R.S32.HI R248, RZ, 0x8, R248 ;  /* 0x00000008fff87819 */ /* 0x000fe200000114f8 */
[----:B------:R-:W-:-:S04]  /*19ba0*/  VIADD R249, R0, 0x2b ;  /* 0x0000002b00f97836 */ /* 0x000fc80000000000 */
[----:B--2---:R1:W-:Y:S01]  /*19bb0*/  @P6 STG.E.U8 desc[UR26][R244.64], R248 ;  /* 0x000000f8f4006986 */ /* 0x0043e2000c10111a */
[----:B0-----:R-:W-:Y:S01]  /*19bc0*/  ISETP.LT.AND P6, PT, R249, UR4, !P1 ;  /* 0x00000004f9007c0c */ /* 0x001fe2000cfc1270 */
[----:B------:R-:W0:Y:S01]  /*19bd0*/  LDCU UR4, c[0x0][0x39c] ;  /* 0x00007380ff0477ac */ /* 0x000e220008000800 */
[----:B-1----:R-:W-:Y:S01]  /*19be0*/  VIADD R244, R0, 0x2c ;  /* 0x0000002c00f47836 */ /* 0x002fe20000000000 */
[----:B----4-:R1:W-:Y:S04]  /*19bf0*/  @P3 STG.E.U8 desc[UR26][R242.64], R237 ;  /* 0x000000edf2003986 */ /* 0x0103e8000c10111a */
[----:B0-----:R-:W-:Y:S01]  /*19c00*/  ISETP.LT.AND P3, PT, R244, UR4, !P1 ;  /* 0x00000004f4007c0c */ /* 0x001fe2000cf61270 */
[----:B------:R-:W0:Y:S01]  /*19c10*/  LDCU UR4, c[0x0][0x39c] ;  /* 0x00007380ff0477ac */ /* 0x000e220008000800 */
[----:B-1----:R-:W-:-:S02]  /*19c20*/  PRMT R242, R237, 0x9910, RZ ;  /* 0x00009910edf27816 */ /* 0x002fc400000000ff */
[----:B------:R-:W2:Y:S01]  /*19c30*/  LDL.LU R237, [R1+0x390] ;  /* 0x0003900001ed7983 */ /* 0x000ea20000300800 */
[----:B------:R-:W-:Y:S01]  /*19c40*/  VIADD R243, R0, 0x2d ;  /* 0x0000002d00f37836 */ /* 0x000fe20000000000 */
[----:B------:R-:W-:-:S05]  /*19c50*/  SHF.R.S32.HI R242, RZ, 0x8, R242 ;  /* 0x00000008fff27819 */ /* 0x000fca00000114f2 */
[----:B---3--:R-:W-:Y:S01]  /*19c60*/  @P5 STG.E.U8 desc[UR26][R240.64], R242 ;  /* 0x000000f2f0005986 */ /* 0x008fe2000c10111a */
[----:B0-----:R-:W-:Y:S01]  /*19c70*/  ISETP.LT.AND P5, PT, R243, UR4, !P1 ;  /* 0x00000004f3007c0c */ /* 0x001fe2000cfa1270 */
[----:B------:R-:W0:Y:S01]  /*19c80*/  LDCU UR4, c[0x0][0x39c] ;  /* 0x00007380ff0477ac */ /* 0x000e220008000800 */
[----:B------:R-:W-:Y:S01]  /*19c90*/  PRMT R243, R233, 0x9910, RZ ;  /* 0x00009910e9f37816 */ /* 0x000fe200000000ff */
[----:B------:R1:W-:Y:S04]  /*19ca0*/  @P2 STG.E.U8 desc[UR26][R238.64], R233 ;  /* 0x000000e9ee002986 */ /* 0x0003e8000c10111a */
[----:B-1----:R-:W3:Y:S01]  /*19cb0*/  LDL.LU R233, [R1+0x38c] ;  /* 0x00038c0001e97983 */ /* 0x002ee20000300800 */
[----:B------:R-:W-:-:S05]  /*19cc0*/  VIADD R240, R0, 0x2e ;  /* 0x0000002e00f07836 */ /* 0x000fca0000000000 */
[----:B0-----:R-:W-:Y:S01]  /*19cd0*/  ISETP.LT.AND P2, PT, R240, UR4, !P1 ;  /* 0x00000004f0007c0c */ /* 0x001fe2000cf41270 */
[----:B------:R-:W0:Y:S01]  /*19ce0*/  LDCU UR4, c[0x0][0x39c] ;  /* 0x00007380ff0477ac */ /* 0x000e220008000800 */
[----:B------:R-:W-:Y:S01]  /*19cf0*/  SHF.R.S32.HI R238, RZ, 0x8, R243 ;  /* 0x00000008ffee7819 */ /* 0x000fe200000114f3 */
[----:B------:R-:W-:-:S04]  /*19d00*/  VIADD R239, R0, 0x2f ;  /* 0x0000002f00ef7836 */ /* 0x000fc80000000000 */
[----:B--2---:R-:W-:Y:S01]  /*19d10*/  @P0 STG.E.U8 desc[UR26][R236.64], R238 ;  /* 0x000000eeec000986 */ /* 0x004fe2000c10111a */
[----:B0-----:R-:W-:Y:S01]  /*19d20*/  ISETP.LT.AND P0, PT, R239, UR4, !P1 ;  /* 0x00000004ef007c0c */ /* 0x001fe2000cf01270 */
[----:B------:R-:W0:Y:S01]  /*19d30*/  LDCU UR4, c[0x0][0x39c] ;  /* 0x00007380ff0477ac */ /* 0x000e220008000800 */
[----:B------:R-:W-:-:S04]  /*19d40*/  PRMT R239, R229, 0x9910, RZ ;  /* 0x00009910e5ef7816 */ /* 0x000fc800000000ff */
[----:B------:R-:W-:Y:S01]  /*19d50*/  SHF.R.S32.HI R239, RZ, 0x8, R239 ;  /* 0x00000008ffef7819 */ /* 0x000fe200000114ef */
[----:B------:R1:W-:Y:S04]  /*19d60*/  @P4 STG.E.U8 desc[UR26][R234.64], R229 ;  /* 0x000000e5ea004986 */ /* 0x0003e8000c10111a */
[----:B-1----:R-:W2:Y:S01]  /*19d70*/  LDL.LU R229, [R1+0x388] ;  /* 0x0003880001e57983 */ /* 0x002ea20000300800 */
[----:B------:R-:W-:-:S03]  /*19d80*/  PRMT R235, R225, 0x9910, RZ ;  /* 0x00009910e1eb7816 */ /* 0x000fc600000000ff */
[----:B---3--:R-:W-:Y:S04]  /*19d90*/  @P6 STG.E.U8 desc[UR26][R232.64], R239 ;  /* 0x000000efe8006986 */ /* 0x008fe8000c10111a */
[----:B------:R1:W-:Y:S04]  /*19da0*/  @P3 STG.E.U8 desc[UR26][R230.64], R225 ;  /* 0x000000e1e6003986 */ /* 0x0003e8000c10111a */
[----:B-1----:R-:W3:Y:S01]  /*19db0*/  LDL.LU R225, [R1+0x384] ;  /* 0x0003840001e17983 */ /* 0x002ee20000300800 */
[----:B------:R-:W-:Y:S01]  /*19dc0*/  VIADD R240, R0, 0x30 ;  /* 0x0000003000f07836 */ /* 0x000fe20000000000 */
[----:B------:R-:W-:-:S04]  /*19dd0*/  PRMT R231, R221, 0x9910, RZ ;  /* 0x00009910dde77816 */ /* 0x000fc800000000ff */
[----:B0-----:R-:W-:Y:S01]  /*19de0*/  ISETP.LT.AND P4, PT, R240, UR4, !P1 ;  /* 0x00000004f0007c0c */ /* 0x001fe2000cf81270 */
[----:B------:R-:W0:Y:S01]  /*19df0*/  LDCU UR4, c[0x0][0x39c] ;  /* 0x00007380ff0477ac */ /* 0x000e220008000800 */
[----:B------:R-:W-:Y:S02]  /*19e00*/  SHF.R.S32.HI R235, RZ, 0x8, R235 ;  /* 0x00000008ffeb7819 */ /* 0x000fe400000114eb */
[----:B------:R-:W-:-:S03]  /*19e10*/  SHF.R.S32.HI R231, RZ, 0x8, R231 ;  /* 0x00000008ffe77819 */ /* 0x000fc600000114e7 */
[----:B--2---:R-:W-:Y:S04]  /*19e20*/  @P5 STG.E.U8 desc[UR26][R228.64], R235 ;  /* 0x000000ebe4005986 */ /* 0x004fe8000c10111a */
[----:B------:R1:W-:Y:S04]  /*19e30*/  @P2 STG.E.U8 desc[UR26][R226.64], R221 ;  /* 0x000000dde2002986 */ /* 0x0003e8000c10111a */
[----:B-1----:R-:W2:Y:S01]  /*19e40*/  LDL.LU R221, [R1+0x380] ;  /* 0x0003800001dd7983 */ /* 0x002ea20000300800 */
[----:B------:R-:W-:Y:S01]  /*19e50*/  PRMT R227, R213, 0x9910, RZ ;  /* 0x00009910d5e37816 */ /* 0x000fe200000000ff */
[----:B------:R-:W-:-:S05]  /*19e60*/  VIADD R240, R0, 0x31 ;  /* 0x0000003100f07836 */ /* 0x000fca0000000000 */
[----:B0-----:R-:W-:Y:S01]  /*19e70*/  ISETP.LT.AND P6, PT, R240, UR4, !P1 ;  /* 0x00000004f0007c0c */ /* 0x001fe2000cfc1270 */
[----:B------:R-:W0:Y:S01]  /*19e80*/  LDCU UR4, c[0x0][0x39c] ;  /* 0x00007380ff0477ac */ /* 0x000e220008000800 */
[----:B---3--:R-:W-:Y:S04]  /*19e90*/  @P0 STG.E.U8 desc[UR26][R224.64], R231 ;  /* 0x000000e7e0000986 */ /* 0x008fe8000c10111a */
[----:B------:R1:W-:Y:S04]  /*19ea0*/  @P4 STG.E.U8 desc[UR26][R222.64], R213 ;  /* 0x000000d5de004986 */ /* 0x0003e8000c10111a */
[----:B-1----:R-:W3:Y:S01]  /*19eb0*/  LDL.LU R213, [R1+0x37c] ;  /* 0x00037c0001d57983 */ /* 0x002ee20000300800 */
[----:B------:R-:W-:-:S05]  /*19ec0*/  VIADD R236, R0, 0x32 ;  /* 0x0000003200ec7836 */ /* 0x000fca0000000000 */
[----:B0-----:R-:W-:Y:S01]  /*19ed0*/  ISETP.LT.AND P3, PT, R236, UR4, !P1 ;  /* 0x00000004ec007c0c */ /* 0x001fe2000cf61270 */
[----:B------:R-:W0:Y:S01]  /*19ee0*/  LDCU UR4, c[0x0][0x39c] ;  /* 0x00007380ff0477ac */ /* 0x000e220008000800 */
[C---:B------:R-:W-:Y:S02]  /*19ef0*/  VIADD R234, R0.reuse, 0x33 ;  /* 0x0000003300ea7836 */ /* 0x040fe40000000000 */
[----:B------:R-:W-:-:S03]  /*19f00*/  VIADD R232, R0, 0x34 ;  /* 0x0000003400e87836 */ /* 0x000fc60000000000 */
[----:B0-----:R-:W-:Y:S01]  /*19f10*/  ISETP.LT.AND P5, PT, R234, UR4, !P1 ;  /* 0x00000004ea007c0c */ /* 0x001fe2000cfa1270 */
[----:B------:R-:W0:Y:S01]  /*19f20*/  LDCU UR4, c[0x0][0x39c] ;  /* 0x00007380ff0477ac */ /* 0x000e220008000800 */
[----:B------:R-:W-:Y:S02]  /*19f30*/  PRMT R223, R205, 0x9910, RZ ;  /* 0x00009910cddf7816 */ /* 0x000fe400000000ff */
[----:B------:R-:W-:Y:S02]  /*19f40*/  SHF.R.S32.HI R227, RZ, 0x8, R227 ;  /* 0x00000008ffe37819 */ /* 0x000fe400000114e3 */
[----:B------:R-:W-:-:S03]  /*19f50*/  SHF.R.S32.HI R223, RZ, 0x8, R223 ;  /* 0x00000008ffdf7819 */ /* 0x000fc600000114df */
[----:B--2---:R-:W-:Y:S01]  /*19f60*/  @P6 STG.E.U8 desc[UR26][R220.64], R227 ;  /* 0x000000e3dc006986 */ /* 0x004fe2000c10111a */
[----:B0-----:R-:W-:-:S03]  /*19f70*/  ISETP.LT.AND P2, PT, R232, UR4, !P1 ;  /* 0x00000004e8007c0c */ /* 0x001fc6000cf41270 */
[----:B------:R0:W-:Y:S01]  /*19f80*/  @P3 STG.E.U8 desc[UR26][R216.64], R205 ;  /* 0x000000cdd8003986 */ /* 0x0001e2000c10111a */
[----:B------:R-:W1:Y:S03]  /*19f90*/  LDCU UR4, c[0x0][0x39c] ;  /* 0x00007380ff0477ac */ /* 0x000e660008000800 */
[----:B0-----:R-:W2:Y:S01]  /*19fa0*/  LDL.LU R205, [R1+0x378] ;  /* 0x0003780001cd7983 */ /* 0x001ea20000300800 */
[----:B------:R-:W-:Y:S01]  /*19fb0*/  PRMT R217, R197, 0x9910, RZ ;  /* 0x00009910c5d97816 */ /* 0x000fe200000000ff */
[----:B------:R-:W-:-:S05]  /*19fc0*/  VIADD R230, R0, 0x35 ;  /* 0x0000003500e67836 */ /* 0x000fca0000000000 */
[----:B-1----:R-:W-:Y:S01]  /*19fd0*/  ISETP.LT.AND P0, PT, R230, UR4, !P1 ;  /* 0x00000004e6007c0c */ /* 0x002fe2000cf01270 */
[----:B------:R-:W0:Y:S01]  /*19fe0*/  LDCU UR4, c[0x0][0x39c] ;  /* 0x00007380ff0477ac */ /* 0x000e220008000800 */
[----:B---3--:R-:W-:Y:S04]  /*19ff0*/  @P5 STG.E.U8 desc[UR26][R212.64], R223 ;  /* 0x000000dfd4005986 */ /* 0x008fe8000c10111a */
[----:B------:R1:W-:Y:S04]  /*1a000*/  @P2 STG.E.U8 desc[UR26][R208.64], R197 ;  /* 0x000000c5d0002986 */ /* 0x0003e8000c10111a */
[----:B-1----:R-:W3:Y:S01]  /*1a010*/  LDL.LU R197, [R1+0x374] ;  /* 0x0003740001c57983 */ /* 0x002ee20000300800 */
[----:B------:R-:W-:-:S02]  /*1a020*/  VIADD R228, R0, 0x36 ;  /* 0x0000003600e47836 */ /* 0x000fc40000000000 */
[C---:B------:R-:W-:Y:S02]  /*1a030*/  VIADD R226, R0.reuse, 0x37 ;  /* 0x0000003700e27836 */ /* 0x040fe40000000000 */
[----:B------:R-:W-:Y:S01]  /*1a040*/  VIADD R224, R0, 0x38 ;  /* 0x0000003800e07836 */ /* 0x000fe20000000000 */
[----:B0-----:R-:W-:Y:S01]  /*1a050*/  ISETP.LT.AND P4, PT, R228, UR4, !P1 ;  /* 0x00000004e4007c0c */ /* 0x001fe2000cf81270 */
[----:B------:R-:W0:Y:S01]  /*1a060*/  LDCU UR4, c[0x0][0x39c] ;  /* 0x00007380ff0477ac */ /* 0x000e220008000800 */
[----:B------:R-:W-:Y:S01]  /*1a070*/  PRMT R209, R203, 0x9910, RZ ;  /* 0x00009910cbd17816 */ /* 0x000fe200000000ff */
[----:B------:R-:W4:Y:S01]  /*1a080*/  LDL.LU R250, [R1+0x140] ;  /* 0x0001400001fa7983 */ /* 0x000f220000300800 */
[----:B0-----:R-:W-:Y:S01]  /*1a090*/  ISETP.LT.AND P6, PT, R226, UR4, !P1 ;  /* 0x00000004e2007c0c */ /* 0x001fe2000cfc1270 */
[----:B------:R-:W0:Y:S01]  /*1a0a0*/  LDCU UR4, c[0x0][0x39c] ;  /* 0x00007380ff0477ac */ /* 0x000e220008000800 */
[----:B------:R-:W-:Y:S02]  /*1a0b0*/  SHF.R.S32.HI R217, RZ, 0x8, R217 ;  /* 0x00000008ffd97819 */ /* 0x000fe400000114d9 */
[----:B------:R-:W-:-:S02]  /*1a0c0*/  SHF.R.S32.HI R209, RZ, 0x8, R209 ;  /* 0x00000008ffd17819 */ /* 0x000fc400000114d1 */
[----:B0-----:R-:W-:Y:S01]  /*1a0d0*/  ISETP.LT.AND P3, PT, R224, UR4, !P1 ;  /* 0x00000004e0007c0c */ /* 0x001fe2000cf61270 */
[----:B--2---:R-:W-:Y:S01]  /*1a0e0*/  @P0 STG.E.U8 desc[UR26][R204.64], R217 ;  /* 0x000000d9cc000986 */ /* 0x004fe2000c10111a */
[----:B------:R-:W0:Y:S03]  /*1a0f0*/  LDCU UR4, c[0x0][0x39c] ;  /* 0x00007380ff0477ac */ /* 0x000e260008000800 */
[----:B------:R1:W-:Y:S04]  /*1a100*/  @P4 STG.E.U8 desc[UR26][R200.64], R203 ;  /* 0x000000cbc8004986 */ /* 0x0003e8000c10111a */
[----:B-1----:R-:W2:Y:S01]  /*1a110*/  LDL.LU R203, [R1+0x370] ;  /* 0x0003700001cb7983 */ /* 0x002ea20000300800 */
[----:B------:R-:W-:-:S03]  /*1a120*/  PRMT R200, R207, 0x9910, RZ ;  /* 0x00009910cfc87816 */ /* 0x000fc600000000ff */
[----:B---3--:R-:W-:Y:S04]  /*1a130*/  @P6 STG.E.U8 desc[UR26][R196.64], R209 ;  /* 0x000000d1c4006986 */ /* 0x008fe8000c10111a */
[----:B------:R1:W-:Y:S04]  /*1a140*/  @P3 STG.E.U8 desc[UR26][R198.64], R207 ;  /* 0x000000cfc6003986 */ /* 0x0003e8000c10111a */
[----:B-1----:R-:W3:Y:S01]  /*1a150*/  LDL.LU R207, [R1+0x36c] ;  /* 0x00036c0001cf7983 */ /* 0x002ee20000300800 */
[C---:B------:R-:W-:Y:S02]  /*1a160*/  VIADD R222, R0.reuse, 0x39 ;  /* 0x0000003900de7836 */ /* 0x040fe40000000000 */
[----:B------:R-:W-:Y:S01]  /*1a170*/  VIADD R220, R0, 0x3a ;  /* 0x0000003a00dc7836 */ /* 0x000fe20000000000 */
[----:B------:R-:W-:Y:S01]  /*1a180*/  SHF.R.S32.HI R197, RZ, 0x8, R200 ;  /* 0x00000008ffc57819 */ /* 0x000fe200000114c8 */
[----:B------:R-:W5:Y:S01]  /*1a190*/  LDL.LU R251, [R1+0x138] ;  /* 0x0001380001fb7983 */ /* 0x000f620000300800 */
[----:B0-----:R-:W-:Y:S01]  /*1a1a0*/  ISETP.LT.AND P5, PT, R222, UR4, !P1 ;  /* 0x00000004de007c0c */ /* 0x001fe2000cfa1270 */
[----:B------:R-:W0:Y:S01]  /*1a1b0*/  LDCU UR4, c[0x0][0x39c] ;  /* 0x00007380ff0477ac */ /* 0x000e220008000800 */
[----:B------:R-:W-:-:S02]  /*1a1c0*/  PRMT R199, R219, 0x9910, RZ ;  /* 0x00009910dbc77816 */ /* 0x000fc400000000ff */
[----:B0-----:R-:W-:Y:S01]  /*1a1d0*/  ISETP.LT.AND P2, PT, R220, UR4, !P1 ;  /* 0x00000004dc007c0c */ /* 0x001fe2000cf41270 */
[----:B------:R-:W0:Y:S08]  /*1a1e0*/  LDCU UR4, c[0x0][0x39c] ;  /* 0x00007380ff0477ac */ /* 0x000e300008000800 */
[----:B--2---:R-:W-:Y:S01]  /*1a1f0*/  @P5 STG.E.U8 desc[UR26][R202.64], R197 ;  /* 0x000000c5ca005986 */ /* 0x004fe2000c10111a */
[----:B------:R-:W-:-:S05]  /*1a200*/  VIADD R216, R0, 0x3b ;  /* 0x0000003b00d87836 */ /* 0x000fca0000000000 */
[----:B0-----:R-:W-:Y:S01]  /*1a210*/  ISETP.LT.AND P0, PT, R216, UR4, !P1 ;  /* 0x00000004d8007c0c */ /* 0x001fe2000cf01270 */
[----:B------:R-:W0:Y:S01]  /*1a220*/  LDCU UR4, c[0x0][0x39c] ;  /* 0x00007380ff0477ac */ /* 0x000e220008000800 */
[C---:B------:R-:W-:Y:S02]  /*1a230*/  VIADD R212, R0.reuse, 0x3c ;  /* 0x0000003c00d47836 */ /* 0x040fe40000000000 */
[----:B------:R-:W-:-:S03]  /*1a240*/  VIADD R208, R0, 0x3d ;  /* 0x0000003d00d07836 */ /* 0x000fc60000000000 */
[----:B0-----:R-:W-:Y:S01]  /*1a250*/  ISETP.LT.AND P4, PT, R212, UR4, !P1 ;  /* 0x00000004d4007c0c */ /* 0x001fe2000cf81270 */
[----:B------:R-:W0:Y:S01]  /*1a260*/  LDCU UR4, c[0x0][0x39c] ;  /* 0x00007380ff0477ac */ /* 0x000e220008000800 */
[----:B---3--:R1:W-:Y:S04]  /*1a270*/  @P2 STG.E.U8 desc[UR26][R206.64], R219 ;  /* 0x000000dbce002986 */ /* 0x0083e8000c10111a */
[----:B-1----:R-:W2:Y:S01]  /*1a280*/  LDL.LU R219, [R1+0x368] ;  /* 0x0003680001db7983 */ /* 0x002ea20000300800 */
[----:B0-----:R-:W-:Y:S01]  /*1a290*/  ISETP.LT.AND P6, PT, R208, UR4, !P1 ;  /* 0x00000004d0007c0c */ /* 0x001fe2000cfc1270 */
[----:B------:R-:W0:Y:S01]  /*1a2a0*/  LDCU UR4, c[0x0][0x39c] ;  /* 0x00007380ff0477ac */ /* 0x000e220008000800 */
[C---:B------:R-:W-:Y:S02]  /*1a2b0*/  VIADD R204, R0.reuse, 0x3e ;  /* 0x0000003e00cc7836 */ /* 0x040fe40000000000 */
[----:B------:R-:W-:-:S03]  /*1a2c0*/  VIADD R196, R0, 0x3f ;  /* 0x0000003f00c47836 */ /* 0x000fc60000000000 */
[----:B0-----:R-:W-:Y:S01]  /*1a2d0*/  ISETP.LT.AND P3, PT, R204, UR4, !P1 ;  /* 0x00000004cc007c0c */ /* 0x001fe2000cf61270 */
[----:B------:R-:W0:Y:S01]  /*1a2e0*/  LDCU UR4, c[0x0][0x39c] ;  /* 0x00007380ff0477ac */ /* 0x000e220008000800 */
[----:B----4-:R-:W-:Y:S02]  /*1a2f0*/  PRMT R198, R250, 0x9910, RZ ;  /* 0x00009910fac67816 */ /* 0x010fe400000000ff */
[----:B------:R-:W-:-:S03]  /*1a300*/  SHF.R.S32.HI R199, RZ, 0x8, R199 ;  /* 0x00000008ffc77819 */ /* 0x000fc600000114c7 */
[----:B------:R-:W-:Y:S01]  /*1a310*/  IMAD.MOV.U32 R197, RZ, RZ, R198 ;  /* 0x000000ffffc57224 */ /* 0x000fe200078e00c6 */
[----:B0-----:R-:W-:Y:S01]  /*1a320*/  ISETP.LT.AND P5, PT, R196, UR4, !P1 ;  /* 0x00000004c4007c0c */ /* 0x001fe2000cfa1270 */
[----:B------:R-:W0:Y:S01]  /*1a330*/  LDCU UR4, c[0x0][0x39c] ;  /* 0x00007380ff0477ac */ /* 0x000e220008000800 */
[----:B------:R-:W-:-:S05]  /*1a340*/  VIADD R196, R0, 0x40 ;  /* 0x0000004000c47836 */ /* 0x000fca0000000000 */
[----:B------:R-:W-:Y:S01]  /*1a350*/  ISETP.LT.AND P2, PT, R196, UR6, !P1 ;  /* 0x00000006c4007c0c */ /* 0x000fe2000cf41270 */
[C---:B------:R-:W-:Y:S01]  /*1a360*/  VIADD R196, R0.reuse, 0x41 ;  /* 0x0000004100c47836 */ /* 0x040fe20000000000 */
[----:B------:R1:W-:Y:S01]  /*1a370*/  @P0 STG.E.U8 desc[UR26][R210.64], R199 ;  /* 0x000000c7d2000986 */ /* 0x0003e2000c10111a */
[----:B------:R-:W-:Y:S01]  /*1a380*/  SHF.R.S32.HI R197, RZ, 0x8, R197 ;  /* 0x00000008ffc57819 */ /* 0x000fe200000114c5 */
[----:B------:R-:W-:Y:S02]  /*1a390*/  VIADD R198, R0, 0x42 ;  /* 0x0000004200c67836 */ /* 0x000fe40000000000 */
[----:B------:R-:W-:Y:S01]  /*1a3a0*/  VIADD R252, R252, UR5 ;  /* 0x00000005fcfc7c36 */ /* 0x000fe20008000000 */
[----:B------:R-:W-:Y:S01]  /*1a3b0*/  ISETP.LT.AND P0, PT, R196, UR7, !P1 ;  /* 0x00000007c4007c0c */ /* 0x000fe2000cf01270 */
[----:B------:R-:W-:Y:S01]  /*1a3c0*/  VIADD R196, R0, 0x43 ;  /* 0x0000004300c47836 */ /* 0x000fe20000000000 */
[----:B------:R-:W-:Y:S01]  /*1a3d0*/  @P4 STG.E.U8 desc[UR26][R214.64], R250 ;  /* 0x000000fad6004986 */ /* 0x000fe2000c10111a */
[----:B------:R-:W-:Y:S01]  /*1a3e0*/  ISETP.LT.AND P4, PT, R198, UR8, !P1 ;  /* 0x00000008c6007c0c */ /* 0x000fe2000cf81270 */
[----:B------:R-:W-:Y:S01]  /*1a3f0*/  VIADD R198, R252, UR5 ;  /* 0x00000005fcc67c36 */ /* 0x000fe20008000000 */
[----:B------:R-:W-:Y:S01]  /*1a400*/  F2FP.SATFINITE.E5M2.F32.PACK_AB_MERGE_C R203, R133, R132, RZ ;  /* 0x0000008485cb723e */ /* 0x000fe200048060ff */
[----:B------:R-:W3:Y:S01]  /*1a410*/  LDCU UR7, c[0x0][0x39c] ;  /* 0x00007380ff0777ac */ /* 0x000ee20008000800 */
[----:B-1----:R-:W-:Y:S01]  /*1a420*/  VIADD R199, R0, 0x44 ;  /* 0x0000004400c77836 */ /* 0x002fe20000000000 */
[----:B-----5:R-:W-:Y:S01]  /*1a430*/  PRMT R201, R251, 0x9910, RZ ;  /* 0x00009910fbc97816 */ /* 0x020fe200000000ff */
[----:B------:R-:W1:Y:S03]  /*1a440*/  LDCU UR6, c[0x0][0x39c] ;  /* 0x00007380ff0677ac */ /* 0x000e660008000800 */
[----:B------:R-:W-:-:S02]  /*1a450*/  SHF.R.S32.HI R201, RZ, 0x8, R201 ;  /* 0x00000008ffc97819 */ /* 0x000fc400000114c9 */
[----:B------:R-:W-:Y:S01]  /*1a460*/  PRMT R202, R203, 0x9910, RZ ;  /* 0x00009910cbca7816 */ /* 0x000fe200000000ff */
[----:B------:R-:W-:Y:S01]  /*1a470*/  VIADD R204, R0, 0x45 ;  /* 0x0000004500cc7836 */ /* 0x000fe20000000000 */
[----:B------:R-:W-:-:S04]  /*1a480*/  F2FP.SATFINITE.E5M2.F32.PACK_AB_MERGE_C R137, R137, R136, RZ ;  /* 0x000000888989723e */ /* 0x000fc800048060ff */
[----:B------:R-:W-:Y:S02]  /*1a490*/  PRMT R136, R137, 0x9910, RZ ;  /* 0x0000991089887816 */ /* 0x000fe400000000ff */
[----:B------:R-:W-:Y:S02]  /*1a4a0*/  F2FP.SATFINITE.E5M2.F32.PACK_AB_MERGE_C R143, R143, R142, RZ ;  /* 0x0000008e8f8f723e */ /* 0x000fe400048060ff */
[----:B------:R-:W-:Y:S02]  /*1a4b0*/  F2FP.SATFINITE.E5M2.F32.PACK_AB_MERGE_C R145, R145, R144, RZ ;  /* 0x000000909191723e */ /* 0x000fe400048060ff */
[----:B------:R-:W-:Y:S02]  /*1a4c0*/  F2FP.SATFINITE.E5M2.F32.PACK_AB_MERGE_C R147, R147, R146, RZ ;  /* 0x000000929393723e */ /* 0x000fe400048060ff */
[----:B------:R-:W-:Y:S02]  /*1a4d0*/  F2FP.SATFINITE.E5M2.F32.PACK_AB_MERGE_C R149, R149, R148, RZ ;  /* 0x000000949595723e */ /* 0x000fe400048060ff */
[----:B------:R-:W-:Y:S01]  /*1a4e0*/  F2FP.SATFINITE.E5M2.F32.PACK_AB_MERGE_C R151, R151, R150, RZ ;  /* 0x000000969797723e */ /* 0x000fe200048060ff */
[----:B------:R-:W-:Y:S01]  /*1a4f0*/  VIADD R142, R0, 0x57 ;  /* 0x00000057008e7836 */ /* 0x000fe20000000000 */
[----:B------:R-:W-:-:S02]  /*1a500*/  F2FP.SATFINITE.E5M2.F32.PACK_AB_MERGE_C R153, R153, R152, RZ ;  /* 0x000000989999723e */ /* 0x000fc400048060ff */
[----:B------:R-:W-:Y:S01]  /*1a510*/  F2FP.SATFINITE.E5M2.F32.PACK_AB_MERGE_C R155, R155, R154, RZ ;  /* 0x0000009a9b9b723e */ /* 0x000fe200048060ff */
[----:B--2---:R2:W-:Y:S01]  /*1a520*/  @P6 STG.E.U8 desc[UR26][R218.64], R197 ;  /* 0x000000c5da006986 */ /* 0x0045e2000c10111a */
[----:B0-----:R-:W-:Y:S01]  /*1a530*/  ISETP.LT.AND P6, PT, R196, UR4, !P1 ;  /* 0x00000004c4007c0c */ /* 0x001fe2000cfc1270 */
[----:B------:R-:W0:Y:S02]  /*1a540*/  LDCU UR4, c[0x0][0x39c] ;  /* 0x00007380ff0477ac */ /* 0x000e240008000800 */
[----:B------:R-:W-:Y:S01]  /*1a550*/  @P3 STG.E.U8 desc[UR26][R246.64], R251 ;  /* 0x000000fbf6003986 */ /* 0x000fe2000c10111a */
[----:B------:R-:W-:-:S04]  /*1a560*/  IADD3 R132, P3, PT, R252, R3, RZ ;  /* 0x00000003fc847210 */ /* 0x000fc80007f7e0ff */
[----:B------:R-:W-:Y:S02]  /*1a570*/  LEA.HI.X.SX32 R133, R252, R2, 0x1, P3 ;  /* 0x00000002fc857211 */ /* 0x000fe400018f0eff */
[----:B------:R-:W-:-:S04]  /*1a580*/  IADD3 R196, P3, PT, R198, R3, RZ ;  /* 0x00000003c6c47210 */ /* 0x000fc80007f7e0ff */
[C---:B--2---:R-:W-:Y:S02]  /*1a590*/  LEA.HI.X.SX32 R197, R198.reuse, R2, 0x1, P3 ;  /* 0x00000002c6c57211 */ /* 0x044fe400018f0eff */
[----:B0-----:R-:W-:Y:S01]  /*1a5a0*/  ISETP.LT.AND P3, PT, R199, UR4, !P1 ;  /* 0x00000004c7007c0c */ /* 0x001fe2000cf61270 */
[----:B------:R-:W0:Y:S01]  /*1a5b0*/  LDCU UR4, c[0x0][0x39c] ;  /* 0x00007380ff0477ac */ /* 0x000e220008000800 */
[----:B------:R-:W-:Y:S01]  /*1a5c0*/  VIADD R199, R198, UR5 ;  /* 0x00000005c6c77c36 */ /* 0x000fe20008000000 */
[----:B------:R2:W-:Y:S04]  /*1a5d0*/  @P5 STG.E.U8 desc[UR26][R132.64], R201 ;  /* 0x000000c984005986 */ /* 0x0005e8000c10111a */
[----:B------:R4:W-:Y:S01]  /*1a5e0*/  @P2 STG.E.U8 desc[UR26][R196.64], R203 ;  /* 0x000000cbc4002986 */ /* 0x0009e2000c10111a */
[C---:B------:R-:W-:Y:S01]  /*1a5f0*/  IADD3 R198, P2, PT, R199.reuse, R3, RZ ;  /* 0x00000003c7c67210 */ /* 0x040fe20007f5e0ff */
[----:B------:R-:W-:-:S03]  /*1a600*/  VIADD R200, R199, UR5 ;  /* 0x00000005c7c87c36 */ /* 0x000fc60008000000 */
[-C--:B------:R-:W-:Y:S02]  /*1a610*/  LEA.HI.X.SX32 R199, R199, R2.reuse, 0x1, P2 ;  /* 0x00000002c7c77211 */ /* 0x080fe400010f0eff */
[----:B--2---:R-:W-:Y:S01]  /*1a620*/  SHF.R.S32.HI R201, RZ, 0x8, R202 ;  /* 0x00000008ffc97819 */ /* 0x004fe200000114ca */
[----:B------:R-:W-:Y:S01]  /*1a630*/  VIADD R133, R0, 0x46 ;  /* 0x0000004600857836 */ /* 0x000fe20000000000 */
[----:B------:R-:W-:Y:S01]  /*1a640*/  IADD3 R132, P5, PT, R200, R3, RZ ;  /* 0x00000003c8847210 */ /* 0x000fe20007fbe0ff */
[----:B----4-:R-:W-:Y:S02]  /*1a650*/  VIADD R196, R0, 0x47 ;  /* 0x0000004700c47836 */ /* 0x010fe40000000000 */
[----:B------:R2:W-:Y:S01]  /*1a660*/  @P0 STG.E.U8 desc[UR26][R198.64], R201 ;  /* 0x000000c9c6000986 */ /* 0x0005e2000c10111a */
[----:B---3--:R-:W-:Y:S01]  /*1a670*/  ISETP.LT.AND P0, PT, R133, UR7, !P1 ;  /* 0x0000000785007c0c */ /* 0x008fe2000cf01270 */
[----:B------:R-:W3:Y:S01]  /*1a680*/  LDCU UR7, c[0x0][0x39c] ;  /* 0x00007380ff0777ac */ /* 0x000ee20008000800 */
[C---:B------:R-:W-:Y:S01]  /*1a690*/  LEA.HI.X.SX32 R133, R200.reuse, R2, 0x1, P5 ;  /* 0x00000002c8857211 */ /* 0x040fe200028f0eff */
[----:B------:R-:W-:Y:S01]  /*1a6a0*/  VIADD R200, R200, UR5 ;  /* 0x00000005c8c87c36 */ /* 0x000fe20008000000 */
[----:B------:R-:W-:-:S02]  /*1a6b0*/  F2FP.SATFINITE.E5M2.F32.PACK_AB_MERGE_C R203, R135, R134, RZ ;  /* 0x0000008687cb723e */ /* 0x000fc400048060ff */
[----:B0-----:R-:W-:Y:S01]  /*1a6c0*/  ISETP.LT.AND P5, PT, R196, UR4, !P1 ;  /* 0x00000004c4007c0c */ /* 0x001fe2000cfa1270 */
[----:B------:R-:W0:Y:S01]  /*1a6d0*/  LDCU UR4, c[0x0][0x39c] ;  /* 0x00007380ff0477ac */ /* 0x000e220008000800 */
[----:B------:R-:W-:Y:S01]  /*1a6e0*/  PRMT R135, R203, 0x9910, RZ ;  /* 0x00009910cb877816 */ /* 0x000fe200000000ff */
[----:B------:R4:W-:Y:S01]  /*1a6f0*/  @P4 STG.E.U8 desc[UR26][R132.64], R203 ;  /* 0x000000cb84004986 */ /* 0x0009e2000c10111a */
[----:B-1----:R-:W-:Y:S01]  /*1a700*/  ISETP.LT.AND P2, PT, R204, UR6, !P1 ;  /* 0x00000006cc007c0c */ /* 0x002fe2000cf41270 */
[----:B------:R-:W1:Y:S01]  /*1a710*/  LDCU UR6, c[0x0][0x39c] ;  /* 0x00007380ff0677ac */ /* 0x000e620008000800 */
[C---:B------:R-:W-:Y:S01]  /*1a720*/  IADD3 R134, P4, PT, R200.reuse, R3, RZ ;  /* 0x00000003c8867210 */ /* 0x040fe20007f9e0ff */
[C---:B--2---:R-:W-:Y:S02]  /*1a730*/  VIADD R198, R200.reuse, UR5 ;  /* 0x00000005c8c67c36 */ /* 0x044fe40008000000 */
[----:B------:R-:W-:Y:S01]  /*1a740*/  IMAD.MOV.U32 R199, RZ, RZ, R135 ;  /* 0x000000ffffc77224 */ /* 0x000fe200078e0087 */
[----:B------:R-:W-:-:S02]  /*1a750*/  LEA.HI.X.SX32 R135, R200, R2, 0x1, P4 ;  /* 0x00000002c8877211 */ /* 0x000fc400020f0eff */
[-C--:B------:R-:W-:Y:S02]  /*1a760*/  IADD3 R196, P4, PT, R198, R3.reuse, RZ ;  /* 0x00000003c6c47210 */ /* 0x080fe40007f9e0ff */
[----:B------:R-:W-:Y:S01]  /*1a770*/  SHF.R.S32.HI R199, RZ, 0x8, R199 ;  /* 0x00000008ffc77819 */ /* 0x000fe200000114c7 */
[----:B----4-:R-:W-:Y:S01]  /*1a780*/  VIADD R132, R0, 0x48 ;  /* 0x0000004800847836 */ /* 0x010fe20000000000 */
[CC--:B------:R-:W-:Y:S01]  /*1a790*/  LEA.HI.X.SX32 R197, R198.reuse, R2.reuse, 0x1, P4 ;  /* 0x00000002c6c57211 */ /* 0x0c0fe200020f0eff */
[----:B------:R-:W-:Y:S02]  /*1a7a0*/  VIADD R198, R198, UR5 ;  /* 0x00000005c6c67c36 */ /* 0x000fe40008000000 */
[----:B------:R-:W-:Y:S01]  /*1a7b0*/  VIADD R133, R0, 0x49 ;  /* 0x0000004900857836 */ /* 0x000fe20000000000 */
[----:B------:R2:W-:Y:S01]  /*1a7c0*/  @P6 STG.E.U8 desc[UR26][R134.64], R199 ;  /* 0x000000c786006986 */ /* 0x0005e2000c10111a */
[----:B0-----:R-:W-:Y:S01]  /*1a7d0*/  ISETP.LT.AND P4, PT, R132, UR4, !P1 ;  /* 0x0000000484007c0c */ /* 0x001fe2000cf81270 */
[----:B------:R-:W0:Y:S01]  /*1a7e0*/  LDCU UR4, c[0x0][0x39c] ;  /* 0x00007380ff0477ac */ /* 0x000e220008000800 */
[C---:B------:R-:W-:Y:S01]  /*1a7f0*/  IADD3 R132, P6, PT, R198.reuse, R3, RZ ;  /* 0x00000003c6847210 */ /* 0x040fe20007fde0ff */
[----:B------:R4:W-:Y:S01]  /*1a800*/  @P3 STG.E.U8 desc[UR26][R196.64], R137 ;  /* 0x00000089c4003986 */ /* 0x0009e2000c10111a */
[----:B-1----:R-:W-:Y:S01]  /*1a810*/  ISETP.LT.AND P3, PT, R133, UR6, !P1 ;  /* 0x0000000685007c0c */ /* 0x002fe2000cf61270 */
[----:B------:R-:W1:Y:S01]  /*1a820*/  LDCU UR6, c[0x0][0x39c] ;  /* 0x00007380ff0677ac */ /* 0x000e620008000800 */
[C---:B------:R-:W-:Y:S01]  /*1a830*/  LEA.HI.X.SX32 R133, R198.reuse, R2, 0x1, P6 ;  /* 0x00000002c6857211 */ /* 0x040fe200030f0eff */
[----:B------:R-:W-:Y:S01]  /*1a840*/  VIADD R198, R198, UR5 ;  /* 0x00000005c6c67c36 */ /* 0x000fe20008000000 */
[----:B--2---:R-:W-:-:S02]  /*1a850*/  SHF.R.S32.HI R199, RZ, 0x8, R136 ;  /* 0x00000008ffc77819 */ /* 0x004fc40000011488 */
[----:B----4-:R-:W-:-:S03]  /*1a860*/  F2FP.SATFINITE.E5M2.F32.PACK_AB_MERGE_C R197, R139, R138, RZ ;  /* 0x0000008a8bc5723e */ /* 0x010fc600048060ff */
[----:B------:R2:W-:Y:S01]  /*1a870*/  @P2 STG.E.U8 desc[UR26][R132.64], R199 ;  /* 0x000000c784002986 */ /* 0x0005e2000c10111a */
[CC--:B------:R-:W-:Y:S01]  /*1a880*/  IADD3 R134, P2, PT, R198.reuse, R3.reuse, RZ ;  /* 0x00000003c6867210 */ /* 0x0c0fe20007f5e0ff */
[C---:B------:R-:W-:Y:S01]  /*1a890*/  VIADD R138, R198.reuse, UR5 ;  /* 0x00000005c68a7c36 */ /* 0x040fe20008000000 */
[----:B------:R-:W-:Y:S02]  /*1a8a0*/  PRMT R139, R197, 0x9910, RZ ;  /* 0x00009910c58b7816 */ /* 0x000fe400000000ff */
[-C--:B------:R-:W-:Y:S02]  /*1a8b0*/  LEA.HI.X.SX32 R135, R198, R2.reuse, 0x1, P2 ;  /* 0x00000002c6877211 */ /* 0x080fe400010f0eff */
[C---:B------:R-:W-:Y:S02]  /*1a8c0*/  IADD3 R136, P2, PT, R138.reuse, R3, RZ ;  /* 0x000000038a887210 */ /* 0x040fe40007f5e0ff */
[----:B------:R-:W-:Y:S02]  /*1a8d0*/  SHF.R.S32.HI R139, RZ, 0x8, R139 ;  /* 0x00000008ff8b7819 */ /* 0x000fe4000001148b */
[C---:B------:R-:W-:Y:S01]  /*1a8e0*/  LEA.HI.X.SX32 R137, R138.reuse, R2, 0x1, P2 ;  /* 0x000000028a897211 */ /* 0x040fe200010f0eff */
[----:B------:R-:W-:Y:S01]  /*1a8f0*/  VIADD R138, R138, UR5 ;  /* 0x000000058a8a7c36 */ /* 0x000fe20008000000 */
[----:B------:R4:W-:Y:S01]  /*1a900*/  @P0 STG.E.U8 desc[UR26][R134.64], R197 ;  /* 0x000000c586000986 */ /* 0x0009e2000c10111a */
[----:B------:R-:W-:-:S02]  /*1a910*/  VIADD R196, R0, 0x4b ;  /* 0x0000004b00c47836 */ /* 0x000fc40000000000 */
[----:B--2---:R-:W-:Y:S01]  /*1a920*/  VIADD R133, R0, 0x4c ;  /* 0x0000004c00857836 */ /* 0x004fe20000000000 */
[----:B------:R2:W-:Y:S01]  /*1a930*/  @P5 STG.E.U8 desc[UR26][R136.64], R139 ;  /* 0x0000008b88005986 */ /* 0x0005e2000c10111a */
[-C--:B------:R-:W-:Y:S01]  /*1a940*/  IADD3 R132, P5, PT, R138, R3.reuse, RZ ;  /* 0x000000038a847210 */ /* 0x080fe20007fbe0ff */
[----:B------:R-:W-:Y:S01]  /*1a950*/  VIADD R200, R0, 0x4a ;  /* 0x0000004a00c87836 */ /* 0x000fe20000000000 */
[----:B0-----:R-:W-:Y:S01]  /*1a960*/  ISETP.LT.AND P0, PT, R196, UR4, !P1 ;  /* 0x00000004c4007c0c */ /* 0x001fe2000cf01270 */
[----:B------:R-:W0:Y:S01]  /*1a970*/  LDCU UR4, c[0x0][0x39c] ;  /* 0x00007380ff0477ac */ /* 0x000e220008000800 */
[----:B-1----:R-:W-:Y:S02]  /*1a980*/  ISETP.LT.AND P2, PT, R133, UR6, !P1 ;  /* 0x0000000685007c0c */ /* 0x002fe4000cf41270 */
[----:B------:R-:W-:Y:S01]  /*1a990*/  F2FP.SATFINITE.E5M2.F32.PACK_AB_MERGE_C R199, R141, R140, RZ ;  /* 0x0000008c8dc7723e */ /* 0x000fe200048060ff */
[----:B------:R-:W1:Y:S01]  /*1a9a0*/  LDCU UR6, c[0x0][0x39c] ;  /* 0x00007380ff0677ac */ /* 0x000e620008000800 */
[C---:B------:R-:W-:Y:S01]  /*1a9b0*/  LEA.HI.X.SX32 R133, R138.reuse, R2, 0x1, P5 ;  /* 0x000000028a857211 */ /* 0x040fe200028f0eff */
[----:B------:R-:W-:Y:S01]  /*1a9c0*/  VIADD R138, R138, UR5 ;  /* 0x000000058a8a7c36 */ /* 0x000fe20008000000 */
[----:B---3--:R-:W-:Y:S01]  /*1a9d0*/  ISETP.LT.AND P6, PT, R200, UR7, !P1 ;  /* 0x00000007c8007c0c */ /* 0x008fe2000cfc1270 */
[----:B------:R-:W3:Y:S02]  /*1a9e0*/  LDCU UR7, c[0x0][0x39c] ;  /* 0x00007380ff0777ac */ /* 0x000ee40008000800 */
[----:B------:R5:W-:Y:S01]  /*1a9f0*/  @P4 STG.E.U8 desc[UR26][R132.64], R199 ;  /* 0x000000c784004986 */ /* 0x000be2000c10111a */
[C---:B----4-:R-:W-:Y:S01]  /*1aa00*/  IADD3 R134, P4, PT, R138.reuse, R3, RZ ;  /* 0x000000038a867210 */ /* 0x050fe20007f9e0ff */
[----:B--2---:R-:W-:Y:S01]  /*1aa10*/  VIADD R139, R138, UR5 ;  /* 0x000000058a8b7c36 */ /* 0x004fe20008000000 */
[----:B------:R-:W-:-:S02]  /*1aa20*/  PRMT R141, R199, 0x9910, RZ ;  /* 0x00009910c78d7816 */ /* 0x000fc400000000ff */
[-C--:B------:R-:W-:Y:S02]  /*1aa30*/  LEA.HI.X.SX32 R135, R138, R2.reuse, 0x1, P4 ;  /* 0x000000028a877211 */ /* 0x080fe400020f0eff */
[C---:B------:R-:W-:Y:S01]  /*1aa40*/  IADD3 R136, P4, PT, R139.reuse, R3, RZ ;  /* 0x000000038b887210 */ /* 0x040fe20007f9e0ff */
[C---:B------:R-:W-:Y:S01]  /*1aa50*/  VIADD R138, R0.reuse, 0x4e ;  /* 0x0000004e008a7836 */ /* 0x040fe20000000000 */
[----:B------:R-:W-:Y:S02]  /*1aa60*/  SHF.R.S32.HI R141, RZ, 0x8, R141 ;  /* 0x00000008ff8d7819 */ /* 0x000fe4000001148d */
[C---:B------:R-:W-:Y:S01]  /*1aa70*/  LEA.HI.X.SX32 R137, R139.reuse, R2, 0x1, P4 ;  /* 0x000000028b897211 */ /* 0x040fe200020f0eff */
[----:B------:R-:W-:Y:S02]  /*1aa80*/  VIADD R139, R139, UR5 ;  /* 0x000000058b8b7c36 */ /* 0x000fe40008000000 */
[----:B------:R-:W-:Y:S01]  /*1aa90*/  VIADD R196, R0, 0x4d ;  /* 0x0000004d00c47836 */ /* 0x000fe20000000000 */
[----:B------:R2:W-:Y:S01]  /*1aaa0*/  @P3 STG.E.U8 desc[UR26][R134.64], R141 ;  /* 0x0000008d86003986 */ /* 0x0005e2000c10111a */
[----:B0-----:R-:W-:Y:S01]  /*1aab0*/  ISETP.LT.AND P3, PT, R138, UR4, !P1 ;  /* 0x000000048a007c0c */ /* 0x001fe2000cf61270 */
[----:B------:R-:W0:Y:S01]  /*1aac0*/  LDCU UR4, c[0x0][0x39c] ;  /* 0x00007380ff0477ac */ /* 0x000e220008000800 */
[----:B------:R-:W-:-:S02]  /*1aad0*/  PRMT R138, R143, 0x9910, RZ ;  /* 0x000099108f8a7816 */ /* 0x000fc400000000ff */
[C---:B-----5:R-:W-:Y:S02]  /*1aae0*/  IADD3 R132, P4, PT, R139.reuse, R3, RZ ;  /* 0x000000038b847210 */ /* 0x060fe40007f9e0ff */
[----:B---3--:R-:W-:Y:S01]  /*1aaf0*/  ISETP.LT.AND P5, PT, R196, UR7, !P1 ;  /* 0x00000007c4007c0c */ /* 0x008fe2000cfa1270 */
[----:B------:R-:W3:Y:S01]  /*1ab00*/  LDCU UR7, c[0x0][0x39c] ;  /* 0x00007380ff0777ac */ /* 0x000ee20008000800 */
[C---:B------:R-:W-:Y:S01]  /*1ab10*/  LEA.HI.X.SX32 R133, R139.reuse, R2, 0x1, P4 ;  /* 0x000000028b857211 */ /* 0x040fe200020f0eff */
[----:B------:R-:W-:Y:S01]  /*1ab20*/  VIADD R139, R139, UR5 ;  /* 0x000000058b8b7c36 */ /* 0x000fe20008000000 */
[----:B--2---:R-:W-:Y:S01]  /*1ab30*/  SHF.R.S32.HI R141, RZ, 0x8, R138 ;  /* 0x00000008ff8d7819 */ /* 0x004fe2000001148a */
[----:B------:R-:W-:Y:S01]  /*1ab40*/  VIADD R140, R0, 0x4f ;  /* 0x0000004f008c7836 */ /* 0x000fe20000000000 */
[----:B------:R2:W-:Y:S01]  /*1ab50*/  @P6 STG.E.U8 desc[UR26][R136.64], R143 ;  /* 0x0000008f88006986 */ /* 0x0005e2000c10111a */
[----:B------:R-:W-:-:S03]  /*1ab60*/  VIADD R138, R139, UR5 ;  /* 0x000000058b8a7c36 */ /* 0x000fc60008000000 */
[----:B------:R4:W-:Y:S01]  /*1ab70*/  @P0 STG.E.U8 desc[UR26][R132.64], R141 ;  /* 0x0000008d84000986 */ /* 0x0009e2000c10111a */
[----:B------:R-:W-:Y:S02]  /*1ab80*/  IADD3 R134, P0, PT, R139, R3, RZ ;  /* 0x000000038b867210 */ /* 0x000fe40007f1e0ff */
[----:B-1----:R-:W-:Y:S01]  /*1ab90*/  ISETP.LT.AND P4, PT, R140, UR6, !P1 ;  /* 0x000000068c007c0c */ /* 0x002fe2000cf81270 */
[----:B------:R-:W1:Y:S01]  /*1aba0*/  LDCU UR6, c[0x0][0x39c] ;  /* 0x00007380ff0677ac */ /* 0x000e620008000800 */
[----:B------:R-:W-:Y:S01]  /*1abb0*/  PRMT R140, R145, 0x9910, RZ ;  /* 0x00009910918c7816 */ /* 0x000fe200000000ff */
[C---:B--2---:R-:W-:Y:S01]  /*1abc0*/  VIADD R136, R0.reuse, 0x50 ;  /* 0x0000005000887836 */ /* 0x044fe20000000000 */
[----:B------:R-:W-:Y:S01]  /*1abd0*/  LEA.HI.X.SX32 R135, R139, R2, 0x1, P0 ;  /* 0x000000028b877211 */ /* 0x000fe200000f0eff */
[----:B------:R-:W-:-:S03]  /*1abe0*/  VIADD R137, R0, 0x51 ;  /* 0x0000005100897836 */ /* 0x000fc60000000000 */
[----:B0-----:R-:W-:Y:S01]  /*1abf0*/  ISETP.LT.AND P0, PT, R136, UR4, !P1 ;  /* 0x0000000488007c0c */ /* 0x001fe2000cf01270 */
[----:B------:R-:W-:Y:S01]  /*1ac00*/  IMAD.MOV.U32 R139, RZ, RZ, R140 ;  /* 0x000000ffff8b7224 */ /* 0x000fe200078e008c */
[CC--:B------:R-:W-:Y:S01]  /*1ac10*/  IADD3 R136, P6, PT, R138.reuse, R3.reuse, RZ ;  /* 0x000000038a887210 */ /* 0x0c0fe20007fde0ff */
[----:B------:R0:W-:Y:S01]  /*1ac20*/  @P2 STG.E.U8 desc[UR26][R134.64], R145 ;  /* 0x0000009186002986 */ /* 0x0001e2000c10111a */
[----:B---3--:R-:W-:Y:S01]  /*1ac30*/  ISETP.LT.AND P2, PT, R137, UR7, !P1 ;  /* 0x0000000789007c0c */ /* 0x008fe2000cf41270 */
[----:B------:R-:W2:Y:S01]  /*1ac40*/  LDCU UR4, c[0x0][0x39c] ;  /* 0x00007380ff0477ac */ /* 0x000ea20008000800 */
[CC--:B------:R-:W-:Y:S01]  /*1ac50*/  LEA.HI.X.SX32 R137, R138.reuse, R2.reuse, 0x1, P6 ;  /* 0x000000028a897211 */ /* 0x0c0fe200030f0eff */
[----:B------:R-:W-:Y:S01]  /*1ac60*/  VIADD R138, R138, UR5 ;  /* 0x000000058a8a7c36 */ /* 0x000fe20008000000 */
[----:B------:R-:W-:Y:S01]  /*1ac70*/  SHF.R.S32.HI R139, RZ, 0x8, R139 ;  /* 0x00000008ff8b7819 */ /* 0x000fe2000001148b */
[----:B----4-:R-:W-:Y:S01]  /*1ac80*/  VIADD R133, R0, 0x52 ;  /* 0x0000005200857836 */ /* 0x010fe20000000000 */
[----:B------:R-:W3:Y:S02]  /*1ac90*/  LDCU UR7, c[0x0][0x39c] ;  /* 0x00007380ff0777ac */ /* 0x000ee40008000800 */
[C---:B------:R-:W-:Y:S01]  /*1aca0*/  IADD3 R132, P6, PT, R138.reuse, R3, RZ ;  /* 0x000000038a847210 */ /* 0x040fe20007fde0ff */
[----:B------:R4:W-:Y:S01]  /*1acb0*/  @P5 STG.E.U8 desc[UR26][R136.64], R139 ;  /* 0x0000008b88005986 */ /* 0x0009e2000c10111a */
[----:B-1----:R-:W-:Y:S01]  /*1acc0*/  ISETP.LT.AND P5, PT, R133, UR6, !P1 ;  /* 0x0000000685007c0c */ /* 0x002fe2000cfa1270 */
[----:B------:R-:W1:Y:S01]  /*1acd0*/  LDCU UR6, c[0x0][0x39c] ;  /* 0x00007380ff0677ac */ /* 0x000e620008000800 */
[C---:B------:R-:W-:Y:S01]  /*1ace0*/  LEA.HI.X.SX32 R133, R138.reuse, R2, 0x1, P6 ;  /* 0x000000028a857211 */ /* 0x040fe200030f0eff */
[----:B------:R-:W-:-:S02]  /*1acf0*/  VIADD R138, R138, UR5 ;  /* 0x000000058a8a7c36 */ /* 0x000fc40008000000 */
[----:B0-----:R-:W-:Y:S01]  /*1ad00*/  VIADD R135, R0, 0x53 ;  /* 0x0000005300877836 */ /* 0x001fe20000000000 */
[----:B------:R-:W-:Y:S02]  /*1ad10*/  PRMT R141, R147, 0x9910, RZ ;  /* 0x00009910938d7816 */ /* 0x000fe400000000ff */
[CC--:B------:R-:W-:Y:S01]  /*1ad20*/  IADD3 R134, P6, PT, R138.reuse, R3.reuse, RZ ;  /* 0x000000038a867210 */ /* 0x0c0fe20007fde0ff */
[----:B------:R0:W-:Y:S01]  /*1ad30*/  @P3 STG.E.U8 desc[UR26][R132.64], R147 ;  /* 0x0000009384003986 */ /* 0x0001e2000c10111a */
[----:B--2---:R-:W-:Y:S01]  /*1ad40*/  ISETP.LT.AND P3, PT, R135, UR4, !P1 ;  /* 0x0000000487007c0c */ /* 0x004fe2000cf61270 */
[C---:B----4-:R-:W-:Y:S01]  /*1ad50*/  VIADD R139, R138.reuse, UR5 ;  /* 0x000000058a8b7c36 */ /* 0x050fe20008000000 */
[----:B------:R-:W-:Y:S01]  /*1ad60*/  LEA.HI.X.SX32 R135, R138, R2, 0x1, P6 ;  /* 0x000000028a877211 */ /* 0x000fe200030f0eff */
[C---:B------:R-:W-:Y:S01]  /*1ad70*/  VIADD R137, R0.reuse, 0x54 ;  /* 0x0000005400897836 */ /* 0x040fe20000000000 */
[----:B------:R-:W-:Y:S01]  /*1ad80*/  SHF.R.S32.HI R141, RZ, 0x8, R141 ;  /* 0x00000008ff8d7819 */ /* 0x000fe2000001148d */
[----:B------:R-:W2:Y:S01]  /*1ad90*/  LDCU UR4, c[0x0][0x39c] ;  /* 0x00007380ff0477ac */ /* 0x000ea20008000800 */
[----:B------:R-:W-:Y:S01]  /*1ada0*/  IADD3 R136, P6, PT, R139, R3, RZ ;  /* 0x000000038b887210 */ /* 0x000fe20007fde0ff */
[----:B------:R-:W-:-:S02]  /*1adb0*/  VIADD R138, R0, 0x55 ;  /* 0x00000055008a7836 */ /* 0x000fc40000000000 */
[----:B------:R4:W-:Y:S01]  /*1adc0*/  @P4 STG.E.U8 desc[UR26][R134.64], R141 ;  /* 0x0000008d86004986 */ /* 0x0009e2000c10111a */
[----:B---3--:R-:W-:Y:S01]  /*1add0*/  ISETP.LT.AND P4, PT, R137, UR7, !P1 ;  /* 0x0000000789007c0c */ /* 0x008fe2000cf81270 */
[----:B------:R-:W3:Y:S01]  /*1ade0*/  LDCU UR7, c[0x0][0x39c] ;  /* 0x00007380ff0777ac */ /* 0x000ee20008000800 */
[CC--:B------:R-:W-:Y:S01]  /*1adf0*/  LEA.HI.X.SX32 R137, R139.reuse, R2.reuse, 0x1, P6 ;  /* 0x000000028b897211 */ /* 0x0c0fe200030f0eff */
[----:B------:R-:W-:Y:S01]  /*1ae00*/  VIADD R139, R139, UR5 ;  /* 0x000000058b8b7c36 */ /* 0x000fe20008000000 */
[----:B0-----:R-:W-:Y:S02]  /*1ae10*/  PRMT R133, R149, 0x9910, RZ ;  /* 0x0000991095857816 */ /* 0x001fe400000000ff */
[----:B-1----:R-:W-:Y:S01]  /*1ae20*/  ISETP.LT.AND P6, PT, R138, UR6, !P1 ;  /* 0x000000068a007c0c */ /* 0x002fe2000cfc1270 */
[----:B------:R0:W-:Y:S01]  /*1ae30*/  @P0 STG.E.U8 desc[UR26][R136.64], R149 ;  /* 0x0000009588000986 */ /* 0x0001e2000c10111a */
[CC--:B------:R-:W-:Y:S01]  /*1ae40*/  IADD3 R132, P0, PT, R139.reuse, R3.reuse, RZ ;  /* 0x000000038b847210 */ /* 0x0c0fe20007f1e0ff */
[C---:B------:R-:W-:Y:S01]  /*1ae50*/  VIADD R138, R139.reuse, UR5 ;  /* 0x000000058b8a7c36 */ /* 0x040fe20008000000 */
[----:B------:R-:W1:Y:S01]  /*1ae60*/  LDCU UR6, c[0x0][0x39c] ;  /* 0x00007380ff0677ac */ /* 0x000e620008000800 */
[----:B----4-:R-:W-:Y:S01]  /*1ae70*/  IMAD.MOV.U32 R141, RZ, RZ, R133 ;  /* 0x000000ffff8d7224 */ /* 0x010fe200078e0085 */
[----:B------:R-:W-:Y:S01]  /*1ae80*/  LEA.HI.X.SX32 R133, R139, R2, 0x1, P0 ;  /* 0x000000028b857211 */ /* 0x000fe200000f0eff */
[----:B------:R-:W-:Y:S01]  /*1ae90*/  VIADD R139, R0, 0x56 ;  /* 0x00000056008b7836 */ /* 0x000fe20000000000 */
[----:B------:R-:W-:-:S02]  /*1aea0*/  IADD3 R134, P0, PT, R138, R3, RZ ;  /* 0x000000038a867210 */ /* 0x000fc40007f1e0ff */
[----:B------:R-:W-:Y:S02]  /*1aeb0*/  SHF.R.S32.HI R141, RZ, 0x8, R141 ;  /* 0x00000008ff8d7819 */ /* 0x000fe4000001148d */
[C---:B------:R-:W-:Y:S02]  /*1aec0*/  LEA.HI.X.SX32 R135, R138.reuse, R2, 0x1, P0 ;  /* 0x000000028a877211 */ /* 0x040fe400000f0eff */
[----:B--2---:R-:W-:Y:S01]  /*1aed0*/  ISETP.LT.AND P0, PT, R139, UR4, !P1 ;  /* 0x000000048b007c0c */ /* 0x004fe2000cf01270 */
[----:B------:R-:W2:Y:S01]  /*1aee0*/  LDCU UR4, c[0x0][0x39c] ;  /* 0x00007380ff0477ac */ /* 0x000ea20008000800 */
[----:B------:R-:W-:Y:S01]  /*1aef0*/  VIADD R138, R138, UR5 ;  /* 0x000000058a8a7c36 */ /* 0x000fe20008000000 */
[----:B------:R4:W-:Y:S01]  /*1af00*/  @P2 STG.E.U8 desc[UR26][R132.64], R141 ;  /* 0x0000008d84002986 */ /* 0x0009e2000c10111a */
[----:B------:R-:W-:-:S03]  /*1af10*/  PRMT R140, R151, 0x9910, RZ ;  /* 0x00009910978c7816 */ /* 0x000fc600000000ff */
[CC--:B0-----:R-:W-:Y:S01]  /*1af20*/  IADD3 R136, P2, PT, R138.reuse, R3.reuse, RZ ;  /* 0x000000038a887210 */ /* 0x0c1fe20007f5e0ff */
[C---:B------:R-:W-:Y:S01]  /*1af30*/  VIADD R139, R138.reuse, UR5 ;  /* 0x000000058a8b7c36 */ /* 0x040fe20008000000 */
[----:B------:R0:W-:Y:S02]  /*1af40*/  @P5 STG.E.U8 desc[UR26][R134.64], R151 ;  /* 0x0000009786005986 */ /* 0x0001e4000c10111a */
[-C--:B------:R-:W-:Y:S02]  /*1af50*/  LEA.HI.X.SX32 R137, R138, R2.reuse, 0x1, P2 ;  /* 0x000000028a897211 */ /* 0x080fe400010f0eff */
[----:B----4-:R-:W-:Y:S01]  /*1af60*/  SHF.R.S32.HI R141, RZ, 0x8, R140 ;  /* 0x00000008ff8d7819 */ /* 0x010fe2000001148c */
[C---:B------:R-:W-:Y:S01]  /*1af70*/  VIADD R133, R0.reuse, 0x58 ;  /* 0x0000005800857836 */ /* 0x040fe20000000000 */
[-C--:B------:R-:W-:Y:S01]  /*1af80*/  IADD3 R132, P5, PT, R139, R3.reuse, RZ ;  /* 0x000000038b847210 */ /* 0x080fe20007fbe0ff */
[----:B0-----:R-:W-:Y:S02]  /*1af90*/  VIADD R134, R0, 0x59 ;  /* 0x0000005900867836 */ /* 0x001fe40000000000 */
[----:B------:R0:W-:Y:S01]  /*1afa0*/  @P3 STG.E.U8 desc[UR26][R136.64], R141 ;  /* 0x0000008d88003986 */ /* 0x0001e2000c10111a */
[----:B---3--:R-:W-:Y:S01]  /*1afb0*/  ISETP.LT.AND P3, PT, R133, UR7, !P1 ;  /* 0x0000000785007c0c */ /* 0x008fe2000cf61270 */
[----:B------:R-:W3:Y:S01]  /*1afc0*/  LDCU UR7, c[0x0][0x39c] ;  /* 0x00007380ff0777ac */ /* 0x000ee20008000800 */
[C---:B------:R-:W-:Y:S01]  /*1afd0*/  LEA.HI.X.SX32 R133, R139.reuse, R2, 0x1, P5 ;  /* 0x000000028b857211 */ /* 0x040fe200028f0eff */
[----:B------:R-:W-:Y:S01]  /*1afe0*/  VIADD R139, R139, UR5 ;  /* 0x000000058b8b7c36 */ /* 0x000fe20008000000 */
[----:B--2---:R-:W-:Y:S01]  /*1aff0*/  ISETP.LT.AND P5, PT, R134, UR4, !P1 ;  /* 0x0000000486007c0c */ /* 0x004fe2000cfa1270 */
[----:B------:R-:W2:Y:S01]  /*1b000*/  LDCU UR4, c[0x0][0x39c] ;  /* 0x00007380ff0477ac */ /* 0x000ea20008000800 */
[----:B------:R-:W-:Y:S01]  /*1b010*/  PRMT R135, R153, 0x9910, RZ ;  /* 0x0000991099877816 */ /* 0x000fe200000000ff */
[----:B------:R4:W-:Y:S01]  /*1b020*/  @P4 STG.E.U8 desc[UR26][R132.64], R153 ;  /* 0x0000009984004986 */ /* 0x0009e2000c10111a */
[----:B-1----:R-:W-:Y:S01]  /*1b030*/  ISETP.LT.AND P2, PT, R142, UR6, !P1 ;  /* 0x000000068e007c0c */ /* 0x002fe2000cf41270 */
[----:B------:R-:W1:Y:S01]  /*1b040*/  LDCU UR6, c[0x0][0x39c] ;  /* 0x00007380ff0677ac */ /* 0x000e620008000800 */
[C---:B------:R-:W-:Y:S01]  /*1b050*/  IADD3 R134, P4, PT, R139.reuse, R3, RZ ;  /* 0x000000038b867210 */ /* 0x040fe20007f9e0ff */
[----:B------:R-:W-:-:S02]  /*1b060*/  VIADD R138, R139, UR5 ;  /* 0x000000058b8a7c36 */ /* 0x000fc40008000000 */
[----:B0-----:R-:W-:Y:S01]  /*1b070*/  IMAD.MOV.U32 R137, RZ, RZ, R135 ;  /* 0x000000ffff897224 */ /* 0x001fe200078e0087 */
[-C--:B------:R-:W-:Y:S02]  /*1b080*/  LEA.HI.X.SX32 R135, R139, R2.reuse, 0x1, P4 ;  /* 0x000000028b877211 */ /* 0x080fe400020f0eff */
[----:B------:R-:W-:Y:S02]  /*1b090*/  IADD3 R136, P4, PT, R138, R3, RZ ;  /* 0x000000038a887210 */ /* 0x000fe40007f9e0ff */
[----:B------:R-:W-:Y:S01]  /*1b0a0*/  SHF.R.S32.HI R139, RZ, 0x8, R137 ;  /* 0x00000008ff8b7819 */ /* 0x000fe20000011489 */
[----:B----4-:R-:W-:Y:S01]  /*1b0b0*/  VIADD R132, R0, 0x5a ;  /* 0x0000005a00847836 */ /* 0x010fe20000000000 */
[C---:B------:R-:W-:Y:S01]  /*1b0c0*/  LEA.HI.X.SX32 R137, R138.reuse, R2, 0x1, P4 ;  /* 0x000000028a897211 */ /* 0x040fe200020f0eff */
[----:B------:R-:W-:Y:S02]  /*1b0d0*/  VIADD R138, R138, UR5 ;  /* 0x000000058a8a7c36 */ /* 0x000fe40008000000 */
[----:B------:R-:W-:Y:S01]  /*1b0e0*/  VIADD R133, R0, 0x5b ;  /* 0x0000005b00857836 */ /* 0x000fe20000000000 */
[----:B------:R0:W-:Y:S01]  /*1b0f0*/  @P6 STG.E.U8 desc[UR26][R134.64], R139 ;  /* 0x0000008b86006986 */ /* 0x0001e2000c10111a */
[----:B--2---:R-:W-:-:S02]  /*1b100*/  ISETP.LT.AND P4, PT, R132, UR4, !P1 ;  /* 0x0000000484007c0c */ /* 0x004fc4000cf81270 */
[----:B------:R-:W-:Y:S02]  /*1b110*/  F2FP.SATFINITE.E5M2.F32.PACK_AB_MERGE_C R157, R157, R156, RZ ;  /* 0x0000009c9d9d723e */ /* 0x000fe400048060ff */
[----:B------:R-:W-:Y:S01]  /*1b120*/  PRMT R141, R155, 0x9910, RZ ;  /* 0x000099109b8d7816 */ /* 0x000fe200000000ff */
[----:B------:R2:W-:Y:S01]  /*1b130*/  @P0 STG.E.U8 desc[UR26][R136.64], R155 ;  /* 0x0000009b88000986 */ /* 0x0005e2000c10111a */
[----:B------:R-:W-:Y:S01]  /*1b140*/  IADD3 R132, P6, PT, R138, R3, RZ ;  /* 0x000000038a847210 */ /* 0x000fe20007fde0ff */
[----:B------:R-:W-:Y:S01]  /*1b150*/  VIADD R140, R0, 0x5c ;  /* 0x0000005c008c7836 */ /* 0x000fe20000000000 */
[----:B-1----:R-:W-:Y:S01]  /*1b160*/  ISETP.LT.AND P0, PT, R133, UR6, !P1 ;  /* 0x0000000685007c0c */ /* 0x002fe2000cf01270 */
[----:B------:R-:W1:Y:S01]  /*1b170*/  LDCU UR6, c[0x0][0x39c] ;  /* 0x00007380ff0677ac */ /* 0x000e620008000800 */
[C---:B------:R-:W-:Y:S01]  /*1b180*/  LEA.HI.X.SX32 R133, R138.reuse, R2, 0x1, P6 ;  /* 0x000000028a857211 */ /* 0x040fe200030f0eff */
[----:B------:R-:W-:Y:S01]  /*1b190*/  VIADD R138, R138, UR5 ;  /* 0x000000058a8a7c36 */ /* 0x000fe20008000000 */
[----:B------:R-:W-:Y:S01]  /*1b1a0*/  SHF.R.S32.HI R141, RZ, 0x8, R141 ;  /* 0x00000008ff8d7819 */ /* 0x000fe2000001148d */
[----:B------:R-:W4:Y:S02]  /*1b1b0*/  LDCU UR4, c[0x0][0x39c] ;  /* 0x00007380ff0477ac */ /* 0x000f240008000800 */
[----:B0-----:R-:W-:-:S02]  /*1b1c0*/  VIADD R139, R138, UR5 ;  /* 0x000000058a8b7c36 */ /* 0x001fc40008000000 */
[----:B------:R0:W-:Y:S01]  /*1b1d0*/  @P2 STG.E.U8 desc[UR26][R132.64], R141 ;  /* 0x0000008d84002986 */ /* 0x0001e2000c10111a */
[CC--:B------:R-:W-:Y:S02]  /*1b1e0*/  IADD3 R134, P2, PT, R138.reuse, R3.reuse, RZ ;  /* 0x000000038a867210 */ /* 0x0c0fe40007f5e0ff */
[----:B--2---:R-:W-:Y:S02]  /*1b1f0*/  PRMT R137, R157, 0x9910, RZ ;  /* 0x000099109d897816 */ /* 0x004fe400000000ff */
[-C--:B------:R-:W-:Y:S02]  /*1b200*/  LEA.HI.X.SX32 R135, R138, R2.reuse, 0x1, P2 ;  /* 0x000000028a877211 */ /* 0x080fe400010f0eff */
[C---:B------:R-:W-:Y:S01]  /*1b210*/  IADD3 R136, P2, PT, R139.reuse, R3, RZ ;  /* 0x000000038b887210 */ /* 0x040fe20007f5e0ff */
[----:B------:R-:W-:Y:S01]  /*1b220*/  IMAD.MOV.U32 R138, RZ, RZ, R137 ;  /* 0x000000ffff8a7224 */ /* 0x000fe200078e0089 */
[----:B---3--:R-:W-:Y:S01]  /*1b230*/  ISETP.LT.AND P6, PT, R140, UR7, !P1 ;  /* 0x000000078c007c0c */ /* 0x008fe2000cfc1270 */
[----:B------:R-:W2:Y:S01]  /*1b240*/  LDCU UR7, c[0x0][0x39c] ;  /* 0x00007380ff0777ac */ /* 0x000ea20008000800 */
[C---:B------:R-:W-:Y:S01]  /*1b250*/  LEA.HI.X.SX32 R137, R139.reuse, R2, 0x1, P2 ;  /* 0x000000028b897211 */ /* 0x040fe200010f0eff */
[----:B------:R-:W-:Y:S01]  /*1b260*/  VIADD R139, R139, UR5 ;  /* 0x000000058b8b7c36 */ /* 0x000fe20008000000 */
[----:B0-----:R-:W-:Y:S01]  /*1b270*/  SHF.R.S32.HI R141, RZ, 0x8, R138 ;  /* 0x00000008ff8d7819 */ /* 0x001fe2000001148a */
[----:B------:R0:W-:Y:S01]  /*1b280*/  @P3 STG.E.U8 desc[UR26][R134.64], R157 ;  /* 0x0000009d86003986 */ /* 0x0001e2000c10111a */
[----:B------:R-:W-:-:S02]  /*1b290*/  VIADD R133, R0, 0x5e ;  /* 0x0000005e00857836 */ /* 0x000fc40000000000 */
[C---:B------:R-:W-:Y:S01]  /*1b2a0*/  VIADD R140, R0.reuse, 0x5d ;  /* 0x0000005d008c7836 */ /* 0x040fe20000000000 */
[----:B------:R3:W-:Y:S01]  /*1b2b0*/  @P5 STG.E.U8 desc[UR26][R136.64], R141 ;  /* 0x0000008d88005986 */ /* 0x0007e2000c10111a */
[-C--:B------:R-:W-:Y:S02]  /*1b2c0*/  IADD3 R132, P5, PT, R139, R3.reuse, RZ ;  /* 0x000000038b847210 */ /* 0x080fe40007fbe0ff */
[----:B------:R-:W-:Y:S02]  /*1b2d0*/  F2FP.SATFINITE.E5M2.F32.PACK_AB_MERGE_C R159, R159, R158, RZ ;  /* 0x0000009e9f9f723e */ /* 0x000fe400048060ff */
[----:B-1----:R-:W-:Y:S01]  /*1b2e0*/  ISETP.LT.AND P3, PT, R133, UR6, !P1 ;  /* 0x0000000685007c0c */ /* 0x002fe2000cf61270 */
[----:B------:R-:W-:Y:S01]  /*1b2f0*/  VIADD R138, R0, 0x5f ;  /* 0x0000005f008a7836 */ /* 0x000fe20000000000 */
[----:B----4-:R-:W-:Y:S01]  /*1b300*/  ISETP.LT.AND P2, PT, R140, UR4, !P1 ;  /* 0x000000048c007c0c */ /* 0x010fe2000cf41270 */
[----:B------:R-:W1:Y:S01]  /*1b310*/  LDCU UR4, c[0x0][0x39c] ;  /* 0x00007380ff0477ac */ /* 0x000e620008000800 */
[C---:B------:R-:W-:Y:S01]  /*1b320*/  LEA.HI.X.SX32 R133, R139.reuse, R2, 0x1, P5 ;  /* 0x000000028b857211 */ /* 0x040fe200028f0eff */
[----:B------:R-:W-:Y:S01]  /*1b330*/  VIADD R139, R139, UR5 ;  /* 0x000000058b8b7c36 */ /* 0x000fe20008000000 */
[----:B0-----:R-:W-:Y:S01]  /*1b340*/  PRMT R135, R159, 0x9910, RZ ;  /* 0x000099109f877816 */ /* 0x001fe200000000ff */
[----:B------:R-:W0:Y:S01]  /*1b350*/  LDCU UR6, c[0x0][0x39c] ;  /* 0x00007380ff0677ac */ /* 0x000e220008000800 */
[----:B--2---:R-:W-:Y:S01]  /*1b360*/  ISETP.LT.AND P5, PT, R138, UR7, !P1 ;  /* 0x000000078a007c0c */ /* 0x004fe2000cfa1270 */
[----:B------:R2:W-:Y:S01]  /*1b370*/  @P4 STG.E.U8 desc[UR26][R132.64], R159 ;  /* 0x0000009f84004986 */ /* 0x0005e2000c10111a */
[-C--:B------:R-:W-:Y:S01]  /*1b380*/  IADD3 R134, P4, PT, R139, R3.reuse, RZ ;  /* 0x000000038b867210 */ /* 0x080fe20007f9e0ff */
[----:B---3--:R-:W-:Y:S01]  /*1b390*/  IMAD.MOV.U32 R136, RZ, RZ, R135 ;  /* 0x000000ffff887224 */ /* 0x008fe200078e0087 */
[----:B------:R-:W-:Y:S01]  /*1b3a0*/  F2FP.SATFINITE.E5M2.F32.PACK_AB_MERGE_C R161, R161, R160, RZ ;  /* 0x000000a0a1a1723e */ /* 0x000fe200048060ff */
[C---:B------:R-:W-:Y:S01]  /*1b3b0*/  VIADD R138, R139.reuse, UR5 ;  /* 0x000000058b8a7c36 */ /* 0x040fe20008000000 */
[----:B------:R-:W-:Y:S01]  /*1b3c0*/  LEA.HI.X.SX32 R135, R139, R2, 0x1, P4 ;  /* 0x000000028b877211 */ /* 0x000fe200020f0eff */
[----:B------:R-:W-:Y:S01]  /*1b3d0*/  VIADD R140, R0, 0x60 ;  /* 0x00000060008c7836 */ /* 0x000fe20000000000 */
[----:B------:R-:W-:Y:S01]  /*1b3e0*/  SHF.R.S32.HI R139, RZ, 0x8, R136 ;  /* 0x00000008ff8b7819 */ /* 0x000fe20000011488 */
[----:B------:R-:W3:Y:S01]  /*1b3f0*/  LDCU UR7, c[0x0][0x39c] ;  /* 0x00007380ff0777ac */ /* 0x000ee20008000800 */
[----:B------:R-:W-:-:S04]  /*1b400*/  IADD3 R136, P4, PT, R138, R3, RZ ;  /* 0x000000038a887210 */ /* 0x000fc80007f9e0ff */
[CC--:B------:R-:W-:Y:S01]  /*1b410*/  LEA.HI.X.SX32 R137, R138.reuse, R2.reuse, 0x1, P4 ;  /* 0x000000028a897211 */ /* 0x0c0fe200020f0eff */
[----:B------:R-:W-:Y:S01]  /*1b420*/  VIADD R138, R138, UR5 ;  /* 0x000000058a8a7c36 */ /* 0x000fe20008000000 */
[----:B------:R4:W-:Y:S01]  /*1b430*/  @P0 STG.E.U8 desc[UR26][R134.64], R139 ;  /* 0x0000008b86000986 */ /* 0x0009e2000c10111a */
[----:B-1----:R-:W-:Y:S01]  /*1b440*/  ISETP.LT.AND P0, PT, R140, UR4, !P1 ;  /* 0x000000048c007c0c */ /* 0x002fe2000cf01270 */
[----:B------:R-:W1:Y:S01]  /*1b450*/  LDCU UR4, c[0x0][0x39c] ;  /* 0x00007380ff0477ac */ /* 0x000e620008000800 */
[----:B------:R-:W-:Y:S02]  /*1b460*/  PRMT R141, R161, 0x9910, RZ ;  /* 0x00009910a18d7816 */ /* 0x000fe400000000ff */
[C---:B--2---:R-:W-:Y:S02]  /*1b470*/  IADD3 R132, P4, PT, R138.reuse, R3, RZ ;  /* 0x000000038a847210 */ /* 0x044fe40007f9e0ff */
[----:B------:R-:W-:Y:S02]  /*1b480*/  SHF.R.S32.HI R141, RZ, 0x8, R141 ;  /* 0x00000008ff8d7819 */ /* 0x000fe4000001148d */
[C---:B------:R-:W-:Y:S01]  /*1b490*/  LEA.HI.X.SX32 R133, R138.reuse, R2, 0x1, P4 ;  /* 0x000000028a857211 */ /* 0x040fe200020f0eff */
[----:B------:R-:W-:-:S02]  /*1b4a0*/  VIADD R138, R138, UR5 ;  /* 0x000000058a8a7c36 */ /* 0x000fc40008000000 */
[----:B------:R-:W-:Y:S01]  /*1b4b0*/  VIADD R140, R0, 0x61 ;  /* 0x00000061008c7836 */ /* 0x000fe20000000000 */
[----:B------:R2:W-:Y:S01]  /*1b4c0*/  @P6 STG.E.U8 desc[UR26][R136.64], R161 ;  /* 0x000000a188006986 */ /* 0x0005e2000c10111a */
[----:B------:R-:W-:-:S03]  /*1b4d0*/  F2FP.SATFINITE.E5M2.F32.PACK_AB_MERGE_C R163, R163, R162, RZ ;  /* 0x000000a2a3a3723e */ /* 0x000fc600048060ff */
[----:B------:R5:W-:Y:S01]  /*1b4e0*/  @P2 STG.E.U8 desc[UR26][R132.64], R141 ;  /* 0x0000008d84002986 */ /* 0x000be2000c10111a */
[C---:B----4-:R-:W-:Y:S01]  /*1b4f0*/  IADD3 R134, P2, PT, R138.reuse, R3, RZ ;  /* 0x000000038a867210 */ /* 0x050fe20007f5e0ff */
[----:B------:R-:W-:Y:S01]  /*1b500*/  VIADD R139, R138, UR5 ;  /* 0x000000058a8b7c36 */ /* 0x000fe20008000000 */
[----:B0-----:R-:W-:Y:S01]  /*1b510*/  ISETP.LT.AND P4, PT, R140, UR6, !P1 ;  /* 0x000000068c007c0c */ /* 0x001fe2000cf81270 */
[----:B------:R-:W0:Y:S01]  /*1b520*/  LDCU UR6, c[0x0][0x39c] ;  /* 0x00007380ff0677ac */ /* 0x000e220008000800 */
[----:B------:R-:W-:Y:S01]  /*1b530*/  PRMT R140, R163, 0x9910, RZ ;  /* 0x00009910a38c7816 */ /* 0x000fe200000000ff */
[----:B--2---:R-:W-:Y:S01]  /*1b540*/  VIADD R136, R0, 0x62 ;  /* 0x0000006200887836 */ /* 0x004fe20000000000 */
[----:B------:R-:W-:Y:S01]  /*1b550*/  LEA.HI.X.SX32 R135, R138, R2, 0x1, P2 ;  /* 0x000000028a877211 */ /* 0x000fe200010f0eff */
[----:B------:R-:W-:-:S03]  /*1b560*/  VIADD R137, R0, 0x63 ;  /* 0x0000006300897836 */ /* 0x000fc60000000000 */
[----:B-1----:R-:W-:Y:S01]  /*1b570*/  ISETP.LT.AND P2, PT, R136, UR4, !P1 ;  /* 0x0000000488007c0c */ /* 0x002fe2000cf41270 */
[----:B------:R-:W-:Y:S01]  /*1b580*/  IMAD.MOV.U32 R138, RZ, RZ, R140 ;  /* 0x000000ffff8a7224 */ /* 0x000fe200078e008c */
[-C--:B------:R-:W-:Y:S01]  /*1b590*/  IADD3 R136, P6, PT, R139, R3.reuse, RZ ;  /* 0x000000038b887210 */ /* 0x080fe20007fde0ff */
[----:B------:R1:W-:Y:S01]  /*1b5a0*/  @P3 STG.E.U8 desc[UR26][R134.64], R163 ;  /* 0x000000a386003986 */ /* 0x0003e2000c10111a */
[----:B---3--:R-:W-:Y:S01]  /*1b5b0*/  ISETP.LT.AND P3, PT, R137, UR7, !P1 ;  /* 0x0000000789007c0c */ /* 0x008fe2000cf61270 */
[----:B------:R-:W2:Y:S01]  /*1b5c0*/  LDCU UR4, c[0x0][0x39c] ;  /* 0x00007380ff0477ac */ /* 0x000ea20008000800 */
[C---:B------:R-:W-:Y:S01]  /*1b5d0*/  LEA.HI.X.SX32 R137, R139.reuse, R2, 0x1, P6 ;  /* 0x000000028b897211 */ /* 0x040fe200030f0eff */
[----:B------:R-:W-:Y:S01]  /*1b5e0*/  VIADD R139, R139, UR5 ;  /* 0x000000058b8b7c36 */ /* 0x000fe20008000000 */
[----:B-----5:R-:W-:Y:S01]  /*1b5f0*/  SHF.R.S32.HI R141, RZ, 0x8, R138 ;  /* 0x00000008ff8d7819 */ /* 0x020fe2000001148a */
[C---:B------:R-:W-:Y:S01]  /*1b600*/  VIADD R133, R0.reuse, 0x64 ;  /* 0x0000006400857836 */ /* 0x040fe20000000000 */
[----:B------:R-:W-:Y:S01]  /*1b610*/  F2FP.SATFINITE.E5M2.F32.PACK_AB_MERGE_C R165, R165, R164, RZ ;  /* 0x000000a4a5a5723e */ /* 0x000fe200048060ff */
[----:B------:R-:W3:Y:S01]  /*1b620*/  LDCU UR7, c[0x0][0x39c] ;  /* 0x00007380ff0777ac */ /* 0x000ee20008000800 */
[-C--:B------:R-:W-:Y:S01]  /*1b630*/  IADD3 R132, P6, PT, R139, R3.reuse, RZ ;  /* 0x000000038b847210 */ /* 0x080fe20007fde0ff */
[----:B------:R4:W-:Y:S01]  /*1b640*/  @P5 STG.E.U8 desc[UR26][R136.64], R141 ;  /* 0x0000008d88005986 */ /* 0x0009e2000c10111a */
[----:B0-----:R-:W-:Y:S01]  /*1b650*/  ISETP.LT.AND P5, PT, R133, UR6, !P1 ;  /* 0x0000000685007c0c */ /* 0x001fe2000cfa1270 */
[C---:B-1----:R-:W-:Y:S01]  /*1b660*/  VIADD R135, R0.reuse, 0x65 ;  /* 0x0000006500877836 */ /* 0x042fe20000000000 */
[CC--:B------:R-:W-:Y:S01]  /*1b670*/  LEA.HI.X.SX32 R133, R139.reuse, R2.reuse, 0x1, P6 ;  /* 0x000000028b857211 */ /* 0x0c0fe200030f0eff */
[----:B------:R-:W-:Y:S01]  /*1b680*/  VIADD R139, R139, UR5 ;  /* 0x000000058b8b7c36 */ /* 0x000fe20008000000 */
[----:B------:R-:W-:Y:S01]  /*1b690*/  PRMT R138, R165, 0x9910, RZ ;  /* 0x00009910a58a7816 */ /* 0x000fe200000000ff */
[----:B------:R-:W0:Y:S03]  /*1b6a0*/  LDCU UR6, c[0x0][0x39c] ;  /* 0x00007380ff0677ac */ /* 0x000e260008000800 */
[-C--:B------:R-:W-:Y:S01]  /*1b6b0*/  IADD3 R134, P6, PT, R139, R3.reuse, RZ ;  /* 0x000000038b867210 */ /* 0x080fe20007fde0ff */
[----:B------:R1:W-:Y:S01]  /*1b6c0*/  @P0 STG.E.U8 desc[UR26][R132.64], R165 ;  /* 0x000000a584000986 */ /* 0x0003e2000c10111a */
[----:B----4-:R-:W-:Y:S01]  /*1b6d0*/  IMAD.MOV.U32 R136, RZ, RZ, R138 ;  /* 0x000000ffff887224 */ /* 0x010fe200078e008a */
[----:B--2---:R-:W-:Y:S01]  /*1b6e0*/  ISETP.LT.AND P0, PT, R135, UR4, !P1 ;  /* 0x0000000487007c0c */ /* 0x004fe2000cf01270 */
[C---:B------:R-:W-:Y:S01]  /*1b6f0*/  VIADD R138, R139.reuse, UR5 ;  /* 0x000000058b8a7c36 */ /* 0x040fe20008000000 */
[----:B------:R-:W-:Y:S01]  /*1b700*/  LEA.HI.X.SX32 R135, R139, R2, 0x1, P6 ;  /* 0x000000028b877211 */ /* 0x000fe200030f0eff */
[----:B------:R-:W-:Y:S01]  /*1b710*/  VIADD R137, R0, 0x66 ;  /* 0x0000006600897836 */ /* 0x000fe20000000000 */
[----:B------:R-:W-:Y:S01]  /*1b720*/  SHF.R.S32.HI R139, RZ, 0x8, R136 ;  /* 0x00000008ff8b7819 */ /* 0x000fe20000011488 */
[----:B------:R-:W2:Y:S01]  /*1b730*/  LDCU UR4, c[0x0][0x39c] ;  /* 0x00007380ff0477ac */ /* 0x000ea20008000800 */
[----:B------:R-:W-:-:S03]  /*1b740*/  IADD3 R136, P6, PT, R138, R3, RZ ;  /* 0x000000038a887210 */ /* 0x000fc60007fde0ff */
[----:B------:R4:W-:Y:S01]  /*1b750*/  @P4 STG.E.U8 desc[UR26][R134.64], R139 ;  /* 0x0000008b86004986 */ /* 0x0009e2000c10111a */
[----:B---3--:R-:W-:Y:S02]  /*1b760*/  ISETP.LT.AND P4, PT, R137, UR7, !P1 ;  /* 0x0000000789007c0c */ /* 0x008fe4000cf81270 */
[----:B------:R-:W-:Y:S01]  /*1b770*/  F2FP.SATFINITE.E5M2.F32.PACK_AB_MERGE_C R167, R167, R166, RZ ;  /* 0x000000a6a7a7723e */ /* 0x000fe200048060ff */
[----:B------:R-:W-:Y:S01]  /*1b780*/  VIADD R140, R0, 0x67 ;  /* 0x00000067008c7836 */ /* 0x000fe20000000000 */
[C---:B------:R-:W-:Y:S01]  /*1b790*/  LEA.HI.X.SX32 R137, R138.reuse, R2, 0x1, P6 ;  /* 0x000000028a897211 */ /* 0x040fe200030f0eff */
[----:B------:R-:W-:Y:S01]  /*1b7a0*/  VIADD R138, R138, UR5 ;  /* 0x000000058a8a7c36 */ /* 0x000fe20008000000 */
[----:B------:R-:W3:Y:S03]  /*1b7b0*/  LDCU UR7, c[0x0][0x39c] ;  /* 0x00007380ff0777ac */ /* 0x000ee60008000800 */
[----:B------:R5:W-:Y:S01]  /*1b7c0*/  @P2 STG.E.U8 desc[UR26][R136.64], R167 ;  /* 0x000000a788002986 */ /* 0x000be2000c10111a */
[C---:B-1----:R-:W-:Y:S01]  /*1b7d0*/  IADD3 R132, P2, PT, R138.reuse, R3, RZ ;  /* 0x000000038a847210 */ /* 0x042fe20007f5e0ff */
[----:B----4-:R-:W-:Y:S01]  /*1b7e0*/  VIADD R139, R138, UR5 ;  /* 0x000000058a8b7c36 */ /* 0x010fe20008000000 */
[----:B------:R-:W-:-:S02]  /*1b7f0*/  PRMT R141, R167, 0x9910, RZ ;  /* 0x00009910a78d7816 */ /* 0x000fc400000000ff */
[-C--:B------:R-:W-:Y:S01]  /*1b800*/  LEA.HI.X.SX32 R133, R138, R2.reuse, 0x1, P2 ;  /* 0x000000028a857211 */ /* 0x080fe200010f0eff */
[----:B------:R-:W-:Y:S01]  /*1b810*/  VIADD R138, R0, 0x68 ;  /* 0x00000068008a7836 */ /* 0x000fe20000000000 */
[CC--:B------:R-:W-:Y:S02]  /*1b820*/  IADD3 R134, P2, PT, R139.reuse, R3.reuse, RZ ;  /* 0x000000038b867210 */ /* 0x0c0fe40007f5e0ff */
[----:B------:R-:W-:Y:S02]  /*1b830*/  SHF.R.S32.HI R141, RZ, 0x8, R141 ;  /* 0x00000008ff8d7819 */ /* 0x000fe4000001148d */
[C---:B------:R-:W-:Y:S01]  /*1b840*/  LEA.HI.X.SX32 R135, R139.reuse, R2, 0x1, P2 ;  /* 0x000000028b877211 */ /* 0x040fe200010f0eff */
[----:B------:R-:W-:Y:S01]  /*1b850*/  VIADD R139, R139, UR5 ;  /* 0x000000058b8b7c36 */ /* 0x000fe20008000000 */
[----:B--2---:R-:W-:Y:S01]  /*1b860*/  ISETP.LT.AND P2, PT, R138, UR4, !P1 ;  /* 0x000000048a007c0c */ /* 0x004fe2000cf41270 */
[----:B------:R-:W1:Y:S01]  /*1b870*/  LDCU UR4, c[0x0][0x39c] ;  /* 0x00007380ff0477ac */ /* 0x000e620008000800 */
[----:B------:R-:W-:Y:S01]  /*1b880*/  F2FP.SATFINITE.E5M2.F32.PACK_AB_MERGE_C R169, R169, R168, RZ ;  /* 0x000000a8a9a9723e */ /* 0x000fe200048060ff */
[----:B------:R2:W-:Y:S01]  /*1b890*/  @P3 STG.E.U8 desc[UR26][R132.64], R141 ;  /* 0x0000008d84003986 */ /* 0x0005e2000c10111a */
[----:B0-----:R-:W-:Y:S01]  /*1b8a0*/  ISETP.LT.AND P6, PT, R140, UR6, !P1 ;  /* 0x000000068c007c0c */ /* 0x001fe2000cfc1270 */
[----:B------:R-:W0:Y:S01]  /*1b8b0*/  LDCU UR6, c[0x0][0x39c] ;  /* 0x00007380ff0677ac */ /* 0x000e220008000800 */
[----:B-----5:R-:W-:-:S02]  /*1b8c0*/  IADD3 R136, P3, PT, R139, R3, RZ ;  /* 0x000000038b887210 */ /* 0x020fc40007f7e0ff */
[----:B------:R-:W-:Y:S01]  /*1b8d0*/  PRMT R140, R169, 0x9910, RZ ;  /* 0x00009910a98c7816 */ /* 0x000fe200000000ff */
[C---:B------:R-:W-:Y:S01]  /*1b8e0*/  VIADD R138, R139.reuse, UR5 ;  /* 0x000000058b8a7c36 */ /* 0x040fe20008000000 */
[----:B------:R-:W-:Y:S02]  /*1b8f0*/  LEA.HI.X.SX32 R137, R139, R2, 0x1, P3 ;  /* 0x000000028b897211 */ /* 0x000fe400018f0eff */
[----:B------:R-:W-:Y:S01]  /*1b900*/  SHF.R.S32.HI R139, RZ, 0x8, R140 ;  /* 0x00000008ff8b7819 */ /* 0x000fe2000001148c */
[----:B------:R4:W-:Y:S01]  /*1b910*/  @P5 STG.E.U8 desc[UR26][R134.64], R169 ;  /* 0x000000a986005986 */ /* 0x0009e2000c10111a */
[----:B--2---:R-:W-:Y:S01]  /*1b920*/  VIADD R133, R0, 0x6a ;  /* 0x0000006a00857836 */ /* 0x004fe20000000000 */
[----:B------:R-:W-:Y:S02]  /*1b930*/  IADD3 R132, P5, PT, R138, R3, RZ ;  /* 0x000000038a847210 */ /* 0x000fe40007fbe0ff */
[----:B------:R2:W-:Y:S01]  /*1b940*/  @P0 STG.E.U8 desc[UR26][R136.64], R139 ;  /* 0x0000008b88000986 */ /* 0x0005e2000c10111a */
[----:B------:R-:W-:Y:S01]  /*1b950*/  VIADD R142, R0, 0x69 ;  /* 0x00000069008e7836 */ /* 0x000fe20000000000 */
[----:B------:R-:W-:-:S02]  /*1b960*/  F2FP.SATFINITE.E5M2.F32.PACK_AB_MERGE_C R171, R171, R170, RZ ;  /* 0x000000aaabab723e */ /* 0x000fc400048060ff */
[----:B---3--:R-:W-:Y:S01]  /*1b970*/  ISETP.LT.AND P0, PT, R133, UR7, !P1 ;  /* 0x0000000785007c0c */ /* 0x008fe2000cf01270 */
[----:B------:R-:W3:Y:S01]  /*1b980*/  LDCU UR7, c[0x0][0x39c] ;  /* 0x00007380ff0777ac */ /* 0x000ee20008000800 */
[----:B----4-:R-:W-:Y:S01]  /*1b990*/  VIADD R134, R0, 0x6b ;  /* 0x0000006b00867836 */ /* 0x010fe20000000000 */
[C---:B------:R-:W-:Y:S01]  /*1b9a0*/  LEA.HI.X.SX32 R133, R138.reuse, R2, 0x1, P5 ;  /* 0x000000028a857211 */ /* 0x040fe200028f0eff */
[----:B------:R-:W-:-:S03]  /*1b9b0*/  VIADD R138, R138, UR5 ;  /* 0x000000058a8a7c36 */ /* 0x000fc60008000000 */
[----:B-1----:R-:W-:Y:S01]  /*1b9c0*/  ISETP.LT.AND P5, PT, R134, UR4, !P1 ;  /* 0x0000000486007c0c */ /* 0x002fe2000cfa1270 */
[----:B------:R-:W1:Y:S01]  /*1b9d0*/  LDCU UR4, c[0x0][0x39c] ;  /* 0x00007380ff0477ac */ /* 0x000e620008000800 */
[----:B0-----:R-:W-:Y:S01]  /*1b9e0*/  ISETP.LT.AND P3, PT, R142, UR6, !P1 ;  /* 0x000000068e007c0c */ /* 0x001fe2000cf61270 */
[----:B------:R0:W-:Y:S01]  /*1b9f0*/  @P4 STG.E.U8 desc[UR26][R132.64], R171 ;  /* 0x000000ab84004986 */ /* 0x0001e2000c10111a */
[CC--:B------:R-:W-:Y:S01]  /*1ba00*/  IADD3 R134, P4, PT, R138.reuse, R3.reuse, RZ ;  /* 0x000000038a867210 */ /* 0x0c0fe20007f9e0ff */
[----:B------:R-:W4:Y:S01]  /*1ba10*/  LDCU UR6, c[0x0][0x39c] ;  /* 0x00007380ff0677ac */ /* 0x000f220008000800 */
[C---:B--2---:R-:W-:Y:S01]  /*1ba20*/  VIADD R139, R138.reuse, UR5 ;  /* 0x000000058a8b7c36 */ /* 0x044fe20008000000 */
[----:B------:R-:W-:Y:S02]  /*1ba30*/  PRMT R141, R171, 0x9910, RZ ;  /* 0x00009910ab8d7816 */ /* 0x000fe400000000ff */
[----:B------:R-:W-:Y:S02]  /*1ba40*/  LEA.HI.X.SX32 R135, R138, R2, 0x1, P4 ;  /* 0x000000028a877211 */ /* 0x000fe400020f0eff */
[----:B------:R-:W-:-:S02]  /*1ba50*/  IADD3 R136, P4, PT, R139, R3, RZ ;  /* 0x000000038b887210 */ /* 0x000fc40007f9e0ff */
[----:B------:R-:W-:Y:S01]  /*1ba60*/  SHF.R.S32.HI R141, RZ, 0x8, R141 ;  /* 0x00000008ff8d7819 */ /* 0x000fe2000001148d */
[C---:B0-----:R-:W-:Y:S01]  /*1ba70*/  VIADD R132, R0.reuse, 0x6c ;  /* 0x0000006c00847836 */ /* 0x041fe20000000000 */
[C---:B------:R-:W-:Y:S01]  /*1ba80*/  LEA.HI.X.SX32 R137, R139.reuse, R2, 0x1, P4 ;  /* 0x000000028b897211 */ /* 0x040fe200020f0eff */
[----:B------:R-:W-:Y:S01]  /*1ba90*/  VIADD R139, R139, UR5 ;  /* 0x000000058b8b7c36 */ /* 0x000fe20008000000 */
[----:B------:R-:W-:Y:S01]  /*1baa0*/  F2FP.SATFINITE.E5M2.F32.PACK_AB_MERGE_C R173, R173, R172, RZ ;  /* 0x000000acadad723e */ /* 0x000fe200048060ff */
[----:B------:R-:W-:Y:S01]  /*1bab0*/  VIADD R133, R0, 0x6d ;  /* 0x0000006d00857836 */ /* 0x000fe20000000000 */
[----:B------:R0:W-:Y:S01]  /*1bac0*/  @P6 STG.E.U8 desc[UR26][R134.64], R141 ;  /* 0x0000008d86006986 */ /* 0x0001e2000c10111a */
[----:B-1----:R-:W-:Y:S01]  /*1bad0*/  ISETP.LT.AND P4, PT, R132, UR4, !P1 ;  /* 0x0000000484007c0c */ /* 0x002fe2000cf81270 */
[----:B------:R-:W1:Y:S01]  /*1bae0*/  LDCU UR4, c[0x0][0x39c] ;  /* 0x00007380ff0477ac */ /* 0x000e620008000800 */
[----:B------:R-:W-:Y:S02]  /*1baf0*/  PRMT R138, R173, 0x9910, RZ ;  /* 0x00009910ad8a7816 */ /* 0x000fe400000000ff */
[----:B------:R-:W-:Y:S01]  /*1bb00*/  IADD3 R132, P6, PT, R139, R3, RZ ;  /* 0x000000038b847210 */ /* 0x000fe20007fde0ff */
[----:B------:R2:W-:Y:S01]  /*1bb10*/  @P2 STG.E.U8 desc[UR26][R136.64], R173 ;  /* 0x000000ad88002986 */ /* 0x0005e2000c10111a */
[----:B----4-:R-:W-:Y:S01]  /*1bb20*/  ISETP.LT.AND P2, PT, R133, UR6, !P1 ;  /* 0x0000000685007c0c */ /* 0x010fe2000cf41270 */
[----:B------:R-:W4:Y:S01]  /*1bb30*/  LDCU UR6, c[0x0][0x39c] ;  /* 0x00007380ff0677ac */ /* 0x000f220008000800 */
[C---:B------:R-:W-:Y:S01]  /*1bb40*/  LEA.HI.X.SX32 R133, R139.reuse, R2, 0x1, P6 ;  /* 0x000000028b857211 */ /* 0x040fe200030f0eff */
[----:B------:R-:W-:Y:S01]  /*1bb50*/  VIADD R139, R139, UR5 ;  /* 0x000000058b8b7c36 */ /* 0x000fe20008000000 */
[----:B0-----:R-:W-:-:S02]  /*1bb60*/  SHF.R.S32.HI R141, RZ, 0x8, R138 ;  /* 0x00000008ff8d7819 */ /* 0x001fc4000001148a */
[----:B------:R-:W-:Y:S01]  /*1bb70*/  F2FP.SATFINITE.E5M2.F32.PACK_AB_MERGE_C R175, R175, R174, RZ ;  /* 0x000000aeafaf723e */ /* 0x000fe200048060ff */
[C---:B------:R-:W-:Y:S02]  /*1bb80*/  VIADD R138, R139.reuse, UR5 ;  /* 0x000000058b8a7c36 */ /* 0x040fe40008000000 */
[----:B------:R0:W-:Y:S01]  /*1bb90*/  @P3 STG.E.U8 desc[UR26][R132.64], R141 ;  /* 0x0000008d84003986 */ /* 0x0001e2000c10111a */
[-C--:B------:R-:W-:Y:S02]  /*1bba0*/  IADD3 R134, P3, PT, R139, R3.reuse, RZ ;  /* 0x000000038b867210 */ /* 0x080fe40007f7e0ff */
[----:B--2---:R-:W-:Y:S02]  /*1bbb0*/  PRMT R137, R175, 0x9910, RZ ;  /* 0x00009910af897816 */ /* 0x004fe400000000ff */
[----:B------:R-:W-:Y:S02]  /*1bbc0*/  LEA.HI.X.SX32 R135, R139, R2, 0x1, P3 ;  /* 0x000000028b877211 */ /* 0x000fe400018f0eff */
[----:B------:R-:W-:Y:S01]  /*1bbd0*/  IADD3 R136, P3, PT, R138, R3, RZ ;  /* 0x000000038a887210 */ /* 0x000fe20007f7e0ff */
[----:B------:R-:W-:-:S02]  /*1bbe0*/  IMAD.MOV.U32 R139, RZ, RZ, R137 ;  /* 0x000000ffff8b7224 */ /* 0x000fc400078e0089 */
[----:B------:R-:W-:Y:S01]  /*1bbf0*/  VIADD R140, R0, 0x6e ;  /* 0x0000006e008c7836 */ /* 0x000fe20000000000 */
[C---:B------:R-:W-:Y:S01]  /*1bc00*/  LEA.HI.X.SX32 R137, R138.reuse, R2, 0x1, P3 ;  /* 0x000000028a897211 */ /* 0x040fe200018f0eff */
[----:B------:R-:W-:Y:S01]  /*1bc10*/  VIADD R138, R138, UR5 ;  /* 0x000000058a8a7c36 */ /* 0x000fe20008000000 */
[----:B------:R-:W-:Y:S01]  /*1bc20*/  SHF.R.S32.HI R139, RZ, 0x8, R139 ;  /* 0x00000008ff8b7819 */ /* 0x000fe2000001148b */
[----:B------:R2:W-:Y:S01]  /*1bc30*/  @P0 STG.E.U8 desc[UR26][R134.64], R175 ;  /* 0x000000af86000986 */ /* 0x0005e2000c10111a */
[----:B---3--:R-:W-:Y:S01]  /*1bc40*/  ISETP.LT.AND P6, PT, R140, UR7, !P1 ;  /* 0x000000078c007c0c */ /* 0x008fe2000cfc1270 */
[C---:B------:R-:W-:Y:S01]  /*1bc50*/  VIADD R140, R0.reuse, 0x6f ;  /* 0x0000006f008c7836 */ /* 0x040fe20000000000 */
[----:B------:R-:W-:Y:S01]  /*1bc60*/  F2FP.SATFINITE.E5M2.F32.PACK_AB_MERGE_C R177, R177, R176, RZ ;  /* 0x000000b0b1b1723e */ /* 0x000fe200048060ff */
[----:B0-----:R-:W-:Y:S01]  /*1bc70*/  VIADD R133, R0, 0x70 ;  /* 0x0000007000857836 */ /* 0x001fe20000000000 */
[----:B------:R0:W-:Y:S01]  /*1bc80*/  @P5 STG.E.U8 desc[UR26][R136.64], R139 ;  /* 0x0000008b88005986 */ /* 0x0001e2000c10111a */
[----:B------:R-:W-:Y:S01]  /*1bc90*/  IADD3 R132, P5, PT, R138, R3, RZ ;  /* 0x000000038a847210 */ /* 0x000fe20007fbe0ff */
[----:B------:R-:W3:Y:S01]  /*1bca0*/  LDCU UR7, c[0x0][0x39c] ;  /* 0x00007380ff0777ac */ /* 0x000ee20008000800 */
[----:B-1----:R-:W-:-:S02]  /*1bcb0*/  ISETP.LT.AND P0, PT, R140, UR4, !P1 ;  /* 0x000000048c007c0c */ /* 0x002fc4000cf01270 */
[----:B----4-:R-:W-:Y:S01]  /*1bcc0*/  ISETP.LT.AND P3, PT, R133, UR6, !P1 ;  /* 0x0000000685007c0c */ /* 0x010fe2000cf61270 */
[----:B------:R-:W1:Y:S01]  /*1bcd0*/  LDCU UR4, c[0x0][0x39c] ;  /* 0x00007380ff0477ac */ /* 0x000e620008000800 */
[C---:B------:R-:W-:Y:S01]  /*1bce0*/  LEA.HI.X.SX32 R133, R138.reuse, R2, 0x1, P5 ;  /* 0x000000028a857211 */ /* 0x040fe200028f0eff */
[----:B------:R-:W-:Y:S01]  /*1bcf0*/  VIADD R138, R138, UR5 ;  /* 0x000000058a8a7c36 */ /* 0x000fe20008000000 */
[----:B------:R-:W-:Y:S01]  /*1bd00*/  PRMT R141, R177, 0x9910, RZ ;  /* 0x00009910b18d7816 */ /* 0x000fe200000000ff */
[----:B------:R-:W4:Y:S02]  /*1bd10*/  LDCU UR6, c[0x0][0x39c] ;  /* 0x00007380ff0677ac */ /* 0x000f240008000800 */
[----:B------:R5:W-:Y:S01]  /*1bd20*/  @P4 STG.E.U8 desc[UR26][R132.64], R177 ;  /* 0x000000b184004986 */ /* 0x000be2000c10111a */
[C---:B--2---:R-:W-:Y:S01]  /*1bd30*/  IADD3 R134, P4, PT, R138.reuse, R3, RZ ;  /* 0x000000038a867210 */ /* 0x044fe20007f9e0ff */
[----:B0-----:R-:W-:Y:S01]  /*1bd40*/  VIADD R139, R138, UR5 ;  /* 0x000000058a8b7c36 */ /* 0x001fe20008000000 */
[----:B------:R-:W-:-:S02]  /*1bd50*/  SHF.R.S32.HI R141, RZ, 0x8, R141 ;  /* 0x00000008ff8d7819 */ /* 0x000fc4000001148d */
[----:B------:R-:W-:Y:S02]  /*1bd60*/  LEA.HI.X.SX32 R135, R138, R2, 0x1, P4 ;  /* 0x000000028a877211 */ /* 0x000fe400020f0eff */
[----:B------:R-:W-:Y:S01]  /*1bd70*/  IADD3 R136, P4, PT, R139, R3, RZ ;  /* 0x000000038b887210 */ /* 0x000fe20007f9e0ff */
[C---:B------:R-:W-:Y:S01]  /*1bd80*/  VIADD R138, R0.reuse, 0x72 ;  /* 0x00000072008a7836 */ /* 0x040fe20000000000 */
[----:B------:R-:W-:Y:S02]  /*1bd90*/  F2FP.SATFINITE.E5M2.F32.PACK_AB_MERGE_C R179, R179, R178, RZ ;  /* 0x000000b2b3b3723e */ /* 0x000fe400048060ff */
[C---:B------:R-:W-:Y:S01]  /*1bda0*/  LEA.HI.X.SX32 R137, R139.reuse, R2, 0x1, P4 ;  /* 0x000000028b897211 */ /* 0x040fe200020f0eff */
[----:B------:R-:W-:Y:S01]  /*1bdb0*/  VIADD R139, R139, UR5 ;  /* 0x000000058b8b7c36 */ /* 0x000fe20008000000 */
[----:B------:R0:W-:Y:S01]  /*1bdc0*/  @P2 STG.E.U8 desc[UR26][R134.64], R141 ;  /* 0x0000008d86002986 */ /* 0x0001e2000c10111a */
[----:B------:R-:W-:Y:S01]  /*1bdd0*/  VIADD R140, R0, 0x71 ;  /* 0x00000071008c7836 */ /* 0x000fe20000000000 */
[----:B-1----:R-:W-:Y:S01]  /*1bde0*/  ISETP.LT.AND P2, PT, R138, UR4, !P1 ;  /* 0x000000048a007c0c */ /* 0x002fe2000cf41270 */
[----:B------:R-:W1:Y:S01]  /*1bdf0*/  LDCU UR4, c[0x0][0x39c] ;  /* 0x00007380ff0477ac */ /* 0x000e620008000800 */
[----:B------:R-:W-:-:S02]  /*1be00*/  PRMT R138, R179, 0x9910, RZ ;  /* 0x00009910b38a7816 */ /* 0x000fc400000000ff */
[C---:B-----5:R-:W-:Y:S02]  /*1be10*/  IADD3 R132, P4, PT, R139.reuse, R3, RZ ;  /* 0x000000038b847210 */ /* 0x060fe40007f9e0ff */
[----:B---3--:R-:W-:Y:S01]  /*1be20*/  ISETP.LT.AND P5, PT, R140, UR7, !P1 ;  /* 0x000000078c007c0c */ /* 0x008fe2000cfa1270 */
[----:B------:R-:W2:Y:S01]  /*1be30*/  LDCU UR7, c[0x0][0x39c] ;  /* 0x00007380ff0777ac */ /* 0x000ea20008000800 */
[C---:B------:R-:W-:Y:S01]  /*1be40*/  LEA.HI.X.SX32 R133, R139.reuse, R2, 0x1, P4 ;  /* 0x000000028b857211 */ /* 0x040fe200020f0eff */
[----:B------:R-:W-:Y:S01]  /*1be50*/  VIADD R139, R139, UR5 ;  /* 0x000000058b8b7c36 */ /* 0x000fe20008000000 */
[----:B0-----:R-:W-:Y:S01]  /*1be60*/  SHF.R.S32.HI R141, RZ, 0x8, R138 ;  /* 0x00000008ff8d7819 */ /* 0x001fe2000001148a */
[----:B------:R-:W-:Y:S01]  /*1be70*/  VIADD R140, R0, 0x73 ;  /* 0x00000073008c7836 */ /* 0x000fe20000000000 */
[----:B------:R0:W-:Y:S01]  /*1be80*/  @P6 STG.E.U8 desc[UR26][R136.64], R179 ;  /* 0x000000b388006986 */ /* 0x0001e2000c10111a */
[----:B------:R-:W-:-:S03]  /*1be90*/  F2FP.SATFINITE.E5M2.F32.PACK_AB_MERGE_C R181, R181, R180, RZ ;  /* 0x000000b4b5b5723e */ /* 0x000fc600048060ff */
[----:B------:R3:W-:Y:S01]  /*1bea0*/  @P0 STG.E.U8 desc[UR26][R132.64], R141 ;  /* 0x0000008d84000986 */ /* 0x0007e2000c10111a */
[C---:B------:R-:W-:Y:S01]  /*1beb0*/  IADD3 R134, P0, PT, R139.reuse, R3, RZ ;  /* 0x000000038b867210 */ /* 0x040fe20007f1e0ff */
[----:B------:R-:W-:Y:S01]  /*1bec0*/  VIADD R138, R139, UR5 ;  /* 0x000000058b8a7c36 */ /* 0x000fe20008000000 */
[----:B----4-:R-:W-:Y:S01]  /*1bed0*/  ISETP.LT.AND P4, PT, R140, UR6, !P1 ;  /* 0x000000068c007c0c */ /* 0x010fe2000cf81270 */
[----:B------:R-:W4:Y:S01]  /*1bee0*/  LDCU UR6, c[0x0][0x39c] ;  /* 0x00007380ff0677ac */ /* 0x000f220008000800 */
[----:B------:R-:W-:Y:S01]  /*1bef0*/  PRMT R140, R181, 0x9910, RZ ;  /* 0x00009910b58c7816 */ /* 0x000fe200000000ff */
[C---:B0-----:R-:W-:Y:S01]  /*1bf00*/  VIADD R136, R0.reuse, 0x74 ;  /* 0x0000007400887836 */ /* 0x041fe20000000000 */
[----:B------:R-:W-:Y:S01]  /*1bf10*/  LEA.HI.X.SX32 R135, R139, R2, 0x1, P0 ;  /* 0x000000028b877211 */ /* 0x000fe200000f0eff */
[----:B------:R-:W-:-:S03]  /*1bf20*/  VIADD R137, R0, 0x75 ;  /* 0x0000007500897836 */ /* 0x000fc60000000000 */
[----:B-1----:R-:W-:Y:S01]  /*1bf30*/  ISETP.LT.AND P0, PT, R136, UR4, !P1 ;  /* 0x0000000488007c0c */ /* 0x002fe2000cf01270 */
[----:B------:R-:W-:Y:S01]  /*1bf40*/  IMAD.MOV.U32 R139, RZ, RZ, R140 ;  /* 0x000000ffff8b7224 */ /* 0x000fe200078e008c */
[CC--:B------:R-:W-:Y:S01]  /*1bf50*/  IADD3 R136, P6, PT, R138.reuse, R3.reuse, RZ ;  /* 0x000000038a887210 */ /* 0x0c0fe20007fde0ff */
[----:B------:R0:W-:Y:S01]  /*1bf60*/  @P3 STG.E.U8 desc[UR26][R134.64], R181 ;  /* 0x000000b586003986 */ /* 0x0001e2000c10111a */
[----:B--2---:R-:W-:Y:S01]  /*1bf70*/  ISETP.LT.AND P3, PT, R137, UR7, !P1 ;  /* 0x0000000789007c0c */ /* 0x004fe2000cf61270 */
[----:B------:R-:W1:Y:S01]  /*1bf80*/  LDCU UR4, c[0x0][0x39c] ;  /* 0x00007380ff0477ac */ /* 0x000e620008000800 */
[CC--:B------:R-:W-:Y:S01]  /*1bf90*/  LEA.HI.X.SX32 R137, R138.reuse, R2.reuse, 0x1, P6 ;  /* 0x000000028a897211 */ /* 0x0c0fe200030f0eff */
[----:B------:R-:W-:Y:S01]  /*1bfa0*/  VIADD R138, R138, UR5 ;  /* 0x000000058a8a7c36 */ /* 0x000fe20008000000 */
[----:B------:R-:W-:Y:S01]  /*1bfb0*/  SHF.R.S32.HI R139, RZ, 0x8, R139 ;  /* 0x00000008ff8b7819 */ /* 0x000fe2000001148b */
[----:B---3--:R-:W-:Y:S01]  /*1bfc0*/  VIADD R133, R0, 0x76 ;  /* 0x0000007600857836 */ /* 0x008fe20000000000 */
[----:B------:R-:W2:Y:S02]  /*1bfd0*/  LDCU UR7, c[0x0][0x39c] ;  /* 0x00007380ff0777ac */ /* 0x000ea40008000800 */
[C---:B------:R-:W-:Y:S01]  /*1bfe0*/  IADD3 R132, P6, PT, R138.reuse, R3, RZ ;  /* 0x000000038a847210 */ /* 0x040fe20007fde0ff */
[----:B------:R3:W-:Y:S01]  /*1bff0*/  @P5 STG.E.U8 desc[UR26][R136.64], R139 ;  /* 0x0000008b88005986 */ /* 0x0007e2000c10111a */
[----:B----4-:R-:W-:Y:S01]  /*1c000*/  ISETP.LT.AND P5, PT, R133, UR6, !P1 ;  /* 0x0000000685007c0c */ /* 0x010fe2000cfa1270 */
[----:B------:R-:W4:Y:S01]  /*1c010*/  LDCU UR6, c[0x0][0x39c] ;  /* 0x00007380ff0677ac */ /* 0x000f220008000800 */
[C---:B------:R-:W-:Y:S01]  /*1c020*/  LEA.HI.X.SX32 R133, R138.reuse, R2, 0x1, P6 ;  /* 0x000000028a857211 */ /* 0x040fe200030f0eff */
[----:B------:R-:W-:Y:S01]  /*1c030*/  VIADD R138, R138, UR5 ;  /* 0x000000058a8a7c36 */ /* 0x000fe20008000000 */
[----:B------:R-:W-:Y:S01]  /*1c040*/  F2FP.SATFINITE.E5M2.F32.PACK_AB_MERGE_C R183, R183, R182, RZ ;  /* 0x000000b6b7b7723e */ /* 0x000fe200048060ff */
[----:B0-----:R-:W-:-:S03]  /*1c050*/  VIADD R135, R0, 0x77 ;  /* 0x0000007700877836 */ /* 0x001fc60000000000 */
[----:B------:R-:W-:Y:S02]  /*1c060*/  PRMT R141, R183, 0x9910, RZ ;  /* 0x00009910b78d7816 */ /* 0x000fe400000000ff */
[CC--:B------:R-:W-:Y:S01]  /*1c070*/  IADD3 R134, P6, PT, R138.reuse, R3.reuse, RZ ;  /* 0x000000038a867210 */ /* 0x0c0fe20007fde0ff */
[----:B------:R0:W-:Y:S01]  /*1c080*/  @P2 STG.E.U8 desc[UR26][R132.64], R183 ;  /* 0x000000b784002986 */ /* 0x0001e2000c10111a */
[----:B---3--:R-:W-:Y:S01]  /*1c090*/  VIADD R139, R138, UR5 ;  /* 0x000000058a8b7c36 */ /* 0x008fe20008000000 */
[----:B-1----:R-:W-:Y:S01]  /*1c0a0*/  ISETP.LT.AND P2, PT, R135, UR4, !P1 ;  /* 0x0000000487007c0c */ /* 0x002fe2000cf41270 */
[----:B------:R-:W-:Y:S01]  /*1c0b0*/  VIADD R137, R0, 0x78 ;  /* 0x0000007800897836 */ /* 0x000fe20000000000 */
[----:B------:R-:W-:Y:S01]  /*1c0c0*/  LEA.HI.X.SX32 R135, R138, R2, 0x1, P6 ;  /* 0x000000028a877211 */ /* 0x000fe200030f0eff */
[----:B------:R-:W1:Y:S01]  /*1c0d0*/  LDCU UR4, c[0x0][0x39c] ;  /* 0x00007380ff0477ac */ /* 0x000e620008000800 */
[----:B------:R-:W-:Y:S02]  /*1c0e0*/  SHF.R.S32.HI R141, RZ, 0x8, R141 ;  /* 0x00000008ff8d7819 */ /* 0x000fe4000001148d */
[----:B------:R-:W-:Y:S01]  /*1c0f0*/  IADD3 R136, P6, PT, R139, R3, RZ ;  /* 0x000000038b887210 */ /* 0x000fe20007fde0ff */
[----:B------:R-:W-:-:S02]  /*1c100*/  VIADD R138, R0, 0x79 ;  /* 0x00000079008a7836 */ /* 0x000fc40000000000 */
[----:B------:R3:W-:Y:S01]  /*1c110*/  @P4 STG.E.U8 desc[UR26][R134.64], R141 ;  /* 0x0000008d86004986 */ /* 0x0007e2000c10111a */
[----:B--2---:R-:W-:Y:S01]  /*1c120*/  ISETP.LT.AND P4, PT, R137, UR7, !P1 ;  /* 0x0000000789007c0c */ /* 0x004fe2000cf81270 */
[----:B------:R-:W2:Y:S01]  /*1c130*/  LDCU UR7, c[0x0][0x39c] ;  /* 0x00007380ff0777ac */ /* 0x000ea20008000800 */
[C---:B------:R-:W-:Y:S01]  /*1c140*/  LEA.HI.X.SX32 R137, R139.reuse, R2, 0x1, P6 ;  /* 0x000000028b897211 */ /* 0x040fe200030f0eff */
[----:B------:R-:W-:Y:S01]  /*1c150*/  VIADD R139, R139, UR5 ;  /* 0x000000058b8b7c36 */ /* 0x000fe20008000000 */
[----:B------:R-:W-:Y:S02]  /*1c160*/  F2FP.SATFINITE.E5M2.F32.PACK_AB_MERGE_C R185, R185, R184, RZ ;  /* 0x000000b8b9b9723e */ /* 0x000fe400048060ff */
[----:B----4-:R-:W-:Y:S02]  /*1c170*/  ISETP.LT.AND P6, PT, R138, UR6, !P1 ;  /* 0x000000068a007c0c */ /* 0x010fe4000cfc1270 */
[----:B0-----:R-:W-:Y:S01]  /*1c180*/  PRMT R133, R185, 0x9910, RZ ;  /* 0x00009910b9857816 */ /* 0x001fe200000000ff */
[----:B------:R0:W-:Y:S01]  /*1c190*/  @P0 STG.E.U8 desc[UR26][R136.64], R185 ;  /* 0x000000b988000986 */ /* 0x0001e2000c10111a */
[CC--:B------:R-:W-:Y:S01]  /*1c1a0*/  IADD3 R132, P0, PT, R139.reuse, R3.reuse, RZ ;  /* 0x000000038b847210 */ /* 0x0c0fe20007f1e0ff */
[----:B------:R-:W-:Y:S01]  /*1c1b0*/  VIADD R138, R139, UR5 ;  /* 0x000000058b8a7c36 */ /* 0x000fe20008000000 */
[----:B------:R-:W-:Y:S01]  /*1c1c0*/  F2FP.SATFINITE.E5M2.F32.PACK_AB_MERGE_C R187, R187, R186, RZ ;  /* 0x000000babbbb723e */ /* 0x000fe200048060ff */
[----:B---3--:R-:W-:Y:S01]  /*1c1d0*/  IMAD.MOV.U32 R141, RZ, RZ, R133 ;  /* 0x000000ffff8d7224 */ /* 0x008fe200078e0085 */
[----:B------:R-:W-:Y:S01]  /*1c1e0*/  LEA.HI.X.SX32 R133, R139, R2, 0x1, P0 ;  /* 0x000000028b857211 */ /* 0x000fe200000f0eff */
[----:B------:R-:W-:Y:S01]  /*1c1f0*/  VIADD R139, R0, 0x7a ;  /* 0x0000007a008b7836 */ /* 0x000fe20000000000 */
[----:B------:R-:W-:Y:S01]  /*1c200*/  IADD3 R134, P0, PT, R138, R3, RZ ;  /* 0x000000038a867210 */ /* 0x000fe20007f1e0ff */
[----:B------:R-:W3:Y:S01]  /*1c210*/  LDCU UR6, c[0x0][0x39c] ;  /* 0x00007380ff0677ac */ /* 0x000ee20008000800 */
[----:B------:R-:W-:-:S02]  /*1c220*/  SHF.R.S32.HI R141, RZ, 0x8, R141 ;  /* 0x00000008ff8d7819 */ /* 0x000fc4000001148d */
[C---:B------:R-:W-:Y:S02]  /*1c230*/  LEA.HI.X.SX32 R135, R138.reuse, R2, 0x1, P0 ;  /* 0x000000028a877211 */ /* 0x040fe400000f0eff */
[----:B-1----:R-:W-:Y:S01]  /*1c240*/  ISETP.LT.AND P0, PT, R139, UR4, !P1 ;  /* 0x000000048b007c0c */ /* 0x002fe2000cf01270 */
[----:B------:R-:W1:Y:S01]  /*1c250*/  LDCU UR4, c[0x0][0x39c] ;  /* 0x00007380ff0477ac */ /* 0x000e620008000800 */
        /* <DEDUP_REMOVED lines=10> */
[C---:B0-----:R-:W-:Y:S02]  /*1c300*/  VIADD R134, R0.reuse, 0x7d ;  /* 0x0000007d00867836 */ /* 0x041fe40000000000 */
[----:B------:R0:W-:Y:S01]  /*1c310*/  @P2 STG.E.U8 desc[UR26][R136.64], R141 ;  /* 0x0000008d88002986 */ /* 0x0001e2000c10111a */
[----:B--2---:R-:W-:Y:S01]  /*1c320*/  ISETP.LT.AND P2, PT, R133, UR7, !P1 ;  /* 0x0000000785007c0c */ /* 0x004fe2000cf41270 */
[----:B------:R-:W-:Y:S01]  /*1c330*/  VIADD R142, R0, 0x7b ;  /* 0x0000007b008e7836 */ /* 0x000fe20000000000 */
[C---:B------:R-:W-:Y:S01]  /*1c340*/  LEA.HI.X.SX32 R133, R139.reuse, R2, 0x1, P5 ;  /* 0x000000028b857211 */ /* 0x040fe200028f0eff */
[----:B------:R-:W-:Y:S01]  /*1c350*/  VIADD R139, R139, UR5 ;  /* 0x000000058b8b7c36 */ /* 0x000fe20008000000 */
[----:B------:R-:W-:Y:S01]  /*1c360*/  F2FP.SATFINITE.E5M2.F32.PACK_AB_MERGE_C R189, R189, R188, RZ ;  /* 0x000000bcbdbd723e */ /* 0x000fe200048060ff */
[----:B------:R-:W2:Y:S01]  /*1c370*/  LDCU UR7, c[0x0][0x39c] ;  /* 0x00007380ff0777ac */ /* 0x000ea20008000800 */
[----:B-1----:R-:W-:Y:S01]  /*1c380*/  ISETP.LT.AND P5, PT, R134, UR4, !P1 ;  /* 0x0000000486007c0c */ /* 0x002fe2000cfa1270 */
[----:B------:R-:W1:Y:S01]  /*1c390*/  LDCU UR4, c[0x0][0x39c] ;  /* 0x00007380ff0477ac */ /* 0x000e620008000800 */
[----:B------:R-:W-:Y:S01]  /*1c3a0*/  PRMT R135, R189, 0x9910, RZ ;  /* 0x00009910bd877816 */ /* 0x000fe200000000ff */
[----:B------:R4:W-:Y:S01]  /*1c3b0*/  @P4 STG.E.U8 desc[UR26][R132.64], R189 ;  /* 0x000000bd84004986 */ /* 0x0009e2000c10111a */
[----:B---3--:R-:W-:Y:S01]  /*1c3c0*/  ISETP.LT.AND P3, PT, R142, UR6, !P1 ;  /* 0x000000068e007c0c */ /* 0x008fe2000cf61270 */
[----:B------:R-:W3:Y:S01]  /*1c3d0*/  LDCU UR6, c[0x0][0x39c] ;  /* 0x00007380ff0677ac */ /* 0x000ee20008000800 */
        /* <DEDUP_REMOVED lines=8> */
[----:B------:R-:W-:Y:S01]  /*1c460*/  VIADD R138, R138, UR5 ;  /* 0x000000058a8a7c36 */ /* 0x000fe20008000000 */
[----:B------:R-:W-:Y:S01]  /*1c470*/  F2FP.SATFINITE.E5M2.F32.PACK_AB_MERGE_C R191, R191, R190, RZ ;  /* 0x000000bebfbf723e */ /* 0x000fe200048060ff */
[----:B------:R-:W-:Y:S01]  /*1c480*/  VIADD R133, R0, 0x7f ;  /* 0x0000007f00857836 */ /* 0x000fe20000000000 */
[----:B------:R0:W-:Y:S01]  /*1c490*/  @P6 STG.E.U8 desc[UR26][R134.64], R139 ;  /* 0x0000008b86006986 */ /* 0x0001e2000c10111a */
[----:B-1----:R-:W-:-:S02]  /*1c4a0*/  ISETP.LT.AND P4, PT, R132, UR4, !P1 ;  /* 0x0000000484007c0c */ /* 0x002fc4000cf81270 */
[----:B------:R-:W-:Y:S02]  /*1c4b0*/  F2FP.SATFINITE.E5M2.F32.PACK_AB_MERGE_C R193, R193, R192, RZ ;  /* 0x000000c0c1c1723e */ /* 0x000fe400048060ff */
[----:B------:R-:W-:Y:S01]  /*1c4c0*/  PRMT R141, R191, 0x9910, RZ ;  /* 0x00009910bf8d7816 */ /* 0x000fe200000000ff */
[----:B------:R1:W-:Y:S01]  /*1c4d0*/  @P0 STG.E.U8 desc[UR26][R136.64], R191 ;  /* 0x000000bf88000986 */ /* 0x0003e2000c10111a */
[----:B------:R-:W-:Y:S01]  /*1c4e0*/  IADD3 R132, P6, PT, R138, R3, RZ ;  /* 0x000000038a847210 */ /* 0x000fe20007fde0ff */
[----:B------:R-:W-:Y:S01]  /*1c4f0*/  VIADD R140, R0, 0x80 ;  /* 0x00000080008c7836 */ /* 0x000fe20000000000 */
[----:B---3--:R-:W-:Y:S01]  /*1c500*/  ISETP.LT.AND P0, PT, R133, UR6, !P1 ;  /* 0x0000000685007c0c */ /* 0x008fe2000cf01270 */
[----:B------:R-:W3:Y:S01]  /*1c510*/  LDCU UR6, c[0x0][0x39c] ;  /* 0x00007380ff0677ac */ /* 0x000ee20008000800 */
[C---:B------:R-:W-:Y:S01]  /*1c520*/  LEA.HI.X.SX32 R133, R138.reuse, R2, 0x1, P6 ;  /* 0x000000028a857211 */ /* 0x040fe200030f0eff */
[----:B------:R-:W-:Y:S01]  /*1c530*/  VIADD R138, R138, UR5 ;  /* 0x000000058a8a7c36 */ /* 0x000fe20008000000 */
[----:B------:R-:W-:Y:S01]  /*1c540*/  SHF.R.S32.HI R141, RZ, 0x8, R141 ;  /* 0x00000008ff8d7819 */ /* 0x000fe2000001148d */
[----:B------:R-:W4:Y:S02]  /*1c550*/  LDCU UR4, c[0x0][0x39c] ;  /* 0x00007380ff0477ac */ /* 0x000f240008000800 */
[----:B0-----:R-:W-:-:S02]  /*1c560*/  VIADD R139, R138, UR5 ;  /* 0x000000058a8b7c36 */ /* 0x001fc40008000000 */
[----:B------:R0:W-:Y:S01]  /*1c570*/  @P3 STG.E.U8 desc[UR26][R132.64], R141 ;  /* 0x0000008d84003986 */ /* 0x0001e2000c10111a */
[CC--:B------:R-:W-:Y:S02]  /*1c580*/  IADD3 R134, P3, PT, R138.reuse, R3.reuse, RZ ;  /* 0x000000038a867210 */ /* 0x0c0fe40007f7e0ff */
[----:B-1----:R-:W-:Y:S02]  /*1c590*/  PRMT R137, R193, 0x9910, RZ ;  /* 0x00009910c1897816 */ /* 0x002fe400000000ff */
[-C--:B------:R-:W-:Y:S02]  /*1c5a0*/  LEA.HI.X.SX32 R135, R138, R2.reuse, 0x1, P3 ;  /* 0x000000028a877211 */ /* 0x080fe400018f0eff */
[C---:B------:R-:W-:Y:S01]  /*1c5b0*/  IADD3 R136, P3, PT, R139.reuse, R3, RZ ;  /* 0x000000038b887210 */ /* 0x040fe20007f7e0ff */
[----:B------:R-:W-:Y:S01]  /*1c5c0*/  IMAD.MOV.U32 R138, RZ, RZ, R137 ;  /* 0x000000ffff8a7224 */ /* 0x000fe200078e0089 */
[----:B--2---:R-:W-:Y:S01]  /*1c5d0*/  ISETP.LT.AND P6, PT, R140, UR7, !P1 ;  /* 0x000000078c007c0c */ /* 0x004fe2000cfc1270 */
[----:B------:R-:W1:Y:S01]  /*1c5e0*/  LDCU UR7, c[0x0][0x39c] ;  /* 0x00007380ff0777ac */ /* 0x000e620008000800 */
        /* <DEDUP_REMOVED lines=9> */
[----:B---3--:R-:W-:Y:S01]  /*1c680*/  ISETP.LT.AND P3, PT, R133, UR6, !P1 ;  /* 0x0000000685007c0c */ /* 0x008fe2000cf61270 */
[----:B------:R-:W-:Y:S01]  /*1c690*/  VIADD R138, R0, 0x83 ;  /* 0x00000083008a7836 */ /* 0x000fe20000000000 */
[----:B----4-:R-:W-:Y:S01]  /*1c6a0*/  ISETP.LT.AND P2, PT, R140, UR4, !P1 ;  /* 0x000000048c007c0c */ /* 0x010fe2000cf41270 */
[----:B------:R-:W3:Y:S01]  /*1c6b0*/  LDCU UR4, c[0x0][0x39c] ;  /* 0x00007380ff0477ac */ /* 0x000ee20008000800 */
[C---:B------:R-:W-:Y:S01]  /*1c6c0*/  LEA.HI.X.SX32 R133, R139.reuse, R2, 0x1, P5 ;  /* 0x000000028b857211 */ /* 0x040fe200028f0eff */
[----:B------:R-:W-:Y:S01]  /*1c6d0*/  VIADD R139, R139, UR5 ;  /* 0x000000058b8b7c36 */ /* 0x000fe20008000000 */
[----:B0-----:R-:W-:Y:S01]  /*1c6e0*/  PRMT R135, R195, 0x9910, RZ ;  /* 0x00009910c3877816 */ /* 0x001fe200000000ff */
[----:B------:R-:W0:Y:S01]  /*1c6f0*/  LDCU UR6, c[0x0][0x39c] ;  /* 0x00007380ff0677ac */ /* 0x000e220008000800 */
[----:B-1----:R-:W-:Y:S01]  /*1c700*/  ISETP.LT.AND P5, PT, R138, UR7, !P1 ;  /* 0x000000078a007c0c */ /* 0x002fe2000cfa1270 */
[----:B------:R1:W-:Y:S01]  /*1c710*/  @P4 STG.E.U8 desc[UR26][R132.64], R195 ;  /* 0x000000c384004986 */ /* 0x0003e2000c10111a */
[----:B------:R-:W-:Y:S01]  /*1c720*/  IADD3 R134, P4, PT, R139, R3, RZ ;  /* 0x000000038b867210 */ /* 0x000fe20007f9e0ff */
[----:B--2---:R-:W-:Y:S01]  /*1c730*/  IMAD.MOV.U32 R136, RZ, RZ, R135 ;  /* 0x000000ffff887224 */ /* 0x004fe200078e0087 */
[----:B------:R-:W-:Y:S01]  /*1c740*/  F2FP.SATFINITE.E5M2.F32.PACK_AB_MERGE_C R141, R69, R68, RZ ;  /* 0x00000044458d723e */ /* 0x000fe200048060ff */
[C---:B------:R-:W-:Y:S01]  /*1c750*/  VIADD R138, R139.reuse, UR5 ;  /* 0x000000058b8a7c36 */ /* 0x040fe20008000000 */
[----:B------:R-:W-:Y:S01]  /*1c760*/  LEA.HI.X.SX32 R135, R139, R2, 0x1, P4 ;  /* 0x000000028b877211 */ /* 0x000fe200020f0eff */
[----:B------:R-:W2:Y:S01]  /*1c770*/  LDCU UR7, c[0x0][0x39c] ;  /* 0x00007380ff0777ac */ /* 0x000ea20008000800 */
[----:B------:R-:W-:-:S02]  /*1c780*/  SHF.R.S32.HI R139, RZ, 0x8, R136 ;  /* 0x00000008ff8b7819 */ /* 0x000fc40000011488 */
[----:B------:R-:W-:Y:S01]  /*1c790*/  IADD3 R136, P4, PT, R138, R3, RZ ;  /* 0x000000038a887210 */ /* 0x000fe20007f9e0ff */
[----:B------:R-:W-:-:S03]  /*1c7a0*/  VIADD R68, R0, 0x84 ;  /* 0x0000008400447836 */ /* 0x000fc60000000000 */
[C---:B------:R-:W-:Y:S01]  /*1c7b0*/  LEA.HI.X.SX32 R137, R138.reuse, R2, 0x1, P4 ;  /* 0x000000028a897211 */ /* 0x040fe200020f0eff */
[----:B------:R-:W-:Y:S01]  /*1c7c0*/  VIADD R138, R138, UR5 ;  /* 0x000000058a8a7c36 */ /* 0x000fe20008000000 */
[----:B------:R4:W-:Y:S01]  /*1c7d0*/  @P0 STG.E.U8 desc[UR26][R134.64], R139 ;  /* 0x0000008b86000986 */ /* 0x0009e2000c10111a */
[----:B---3--:R-:W-:Y:S01]  /*1c7e0*/  ISETP.LT.AND P0, PT, R68, UR4, !P1 ;  /* 0x0000000444007c0c */ /* 0x008fe2000cf01270 */
[----:B------:R-:W3:Y:S01]  /*1c7f0*/  LDCU UR4, c[0x0][0x39c] ;  /* 0x00007380ff0477ac */ /* 0x000ee20008000800 */
[----:B-1----:R-:W-:Y:S02]  /*1c800*/  PRMT R132, R141, 0x9910, RZ ;  /* 0x000099108d847816 */ /* 0x002fe400000000ff */
[----:B------:R-:W-:Y:S01]  /*1c810*/  IADD3 R68, P4, PT, R138, R3, RZ ;  /* 0x000000038a447210 */ /* 0x000fe20007f9e0ff */
[----:B------:R-:W-:-:S03]  /*1c820*/  VIADD R133, R0, 0x85 ;  /* 0x0000008500857836 */ /* 0x000fc60000000000 */
[C---:B------:R-:W-:Y:S01]  /*1c830*/  LEA.HI.X.SX32 R69, R138.reuse, R2, 0x1, P4 ;  /* 0x000000028a457211 */ /* 0x040fe200020f0eff */
[----:B------:R-:W-:Y:S01]  /*1c840*/  VIADD R138, R138, UR5 ;  /* 0x000000058a8a7c36 */ /* 0x000fe20008000000 */
[----:B----4-:R-:W-:Y:S01]  /*1c850*/  SHF.R.S32.HI R135, RZ, 0x8, R132 ;  /* 0x00000008ff877819 */ /* 0x010fe20000011484 */
[----:B------:R1:W-:Y:S01]  /*1c860*/  @P6 STG.E.U8 desc[UR26][R136.64], R141 ;  /* 0x0000008d88006986 */ /* 0x0003e2000c10111a */
[----:B------:R-:W-:Y:S01]  /*1c870*/  F2FP.SATFINITE.E5M2.F32.PACK_AB_MERGE_C R139, R71, R70, RZ ;  /* 0x00000046478b723e */ /* 0x000fe200048060ff */
[----:B------:R-:W-:Y:S02]  /*1c880*/  VIADD R132, R0, 0x86 ;  /* 0x0000008600847836 */ /* 0x000fe40000000000 */
[----:B------:R4:W-:Y:S01]  /*1c890*/  @P2 STG.E.U8 desc[UR26][R68.64], R135 ;  /* 0x0000008744002986 */ /* 0x0009e2000c10111a */
[CC--:B------:R-:W-:Y:S01]  /*1c8a0*/  IADD3 R70, P2, PT, R138.reuse, R3.reuse, RZ ;  /* 0x000000038a467210 */ /* 0x0c0fe20007f5e0ff */
[C---:B------:R-:W-:Y:S01]  /*1c8b0*/  VIADD R134, R138.reuse, UR5 ;  /* 0x000000058a867c36 */ /* 0x040fe20008000000 */
[----:B0-----:R-:W-:Y:S01]  /*1c8c0*/  ISETP.LT.AND P4, PT, R133, UR6, !P1 ;  /* 0x0000000685007c0c */ /* 0x001fe2000cf81270 */
[----:B------:R-:W0:Y:S01]  /*1c8d0*/  LDCU UR6, c[0x0][0x39c] ;  /* 0x00007380ff0677ac */ /* 0x000e220008000800 */
[----:B------:R-:W-:Y:S01]  /*1c8e0*/  LEA.HI.X.SX32 R71, R138, R2, 0x1, P2 ;  /* 0x000000028a477211 */ /* 0x000fe200010f0eff */
[----:B------:R-:W-:Y:S01]  /*1c8f0*/  VIADD R133, R0, 0x87 ;  /* 0x0000008700857836 */ /* 0x000fe20000000000 */
[----:B---3--:R-:W-:Y:S01]  /*1c900*/  ISETP.LT.AND P2, PT, R132, UR4, !P1 ;  /* 0x0000000484007c0c */ /* 0x008fe2000cf41270 */
[----:B------:R-:W3:Y:S01]  /*1c910*/  LDCU UR4, c[0x0][0x39c] ;  /* 0x00007380ff0477ac */ /* 0x000ee20008000800 */
[----:B------:R-:W-:Y:S01]  /*1c920*/  IADD3 R132, P6, PT, R134, R3, RZ ;  /* 0x0000000386847210 */ /* 0x000fe20007fde0ff */
[----:B------:R5:W-:Y:S01]  /*1c930*/  @P3 STG.E.U8 desc[UR26][R70.64], R139 ;  /* 0x0000008b46003986 */ /* 0x000be2000c10111a */
[----:B-1----:R-:W-:-:S02]  /*1c940*/  PRMT R136, R139, 0x9910, RZ ;  /* 0x000099108b887816 */ /* 0x002fc400000000ff */
[----:B--2---:R-:W-:Y:S01]  /*1c950*/  ISETP.LT.AND P3, PT, R133, UR7, !P1 ;  /* 0x0000000785007c0c */ /* 0x004fe2000cf61270 */
[----:B----4-:R-:W-:Y:S01]  /*1c960*/  VIADD R69, R0, 0x88 ;  /* 0x0000008800457836 */ /* 0x010fe20000000000 */
[C---:B------:R-:W-:Y:S01]  /*1c970*/  LEA.HI.X.SX32 R133, R134.reuse, R2, 0x1, P6 ;  /* 0x0000000286857211 */ /* 0x040fe200030f0eff */
[----:B------:R-:W-:Y:S01]  /*1c980*/  VIADD R134, R134, UR5 ;  /* 0x0000000586867c36 */ /* 0x000fe20008000000 */
[----:B------:R-:W-:Y:S01]  /*1c990*/  SHF.R.S32.HI R135, RZ, 0x8, R136 ;  /* 0x00000008ff877819 */ /* 0x000fe20000011488 */
[----:B------:R-:W1:Y:S01]  /*1c9a0*/  LDCU UR7, c[0x0][0x39c] ;  /* 0x00007380ff0777ac */ /* 0x000e620008000800 */
[----:B------:R-:W-:Y:S02]  /*1c9b0*/  F2FP.SATFINITE.E5M2.F32.PACK_AB_MERGE_C R137, R73, R72, RZ ;  /* 0x000000484989723e */ /* 0x000fe400048060ff */
[-C--:B------:R-:W-:Y:S01]  /*1c9c0*/  IADD3 R68, P6, PT, R134, R3.reuse, RZ ;  /* 0x0000000386447210 */ /* 0x080fe20007fde0ff */
[----:B------:R2:W-:Y:S01]  /*1c9d0*/  @P5 STG.E.U8 desc[UR26][R132.64], R135 ;  /* 0x0000008784005986 */ /* 0x0005e2000c10111a */
[----:B0-----:R-:W-:Y:S01]  /*1c9e0*/  ISETP.LT.AND P5, PT, R69, UR6, !P1 ;  /* 0x0000000645007c0c */ /* 0x001fe2000cfa1270 */
[----:B-----5:R-:W-:Y:S01]  /*1c9f0*/  VIADD R71, R0, 0x89 ;  /* 0x0000008900477836 */ /* 0x020fe20000000000 */
[C---:B------:R-:W-:Y:S01]  /*1ca00*/  LEA.HI.X.SX32 R69, R134.reuse, R2, 0x1, P6 ;  /* 0x0000000286457211 */ /* 0x040fe200030f0eff */
[----:B------:R-:W-:Y:S01]  /*1ca10*/  VIADD R134, R134, UR5 ;  /* 0x0000000586867c36 */ /* 0x000fe20008000000 */
[----:B------:R-:W-:Y:S01]  /*1ca20*/  PRMT R72, R137, 0x9910, RZ ;  /* 0x0000991089487816 */ /* 0x000fe200000000ff */
[----:B------:R-:W-:Y:S01]  /*1ca30*/  VIADD R73, R0, 0x8a ;  /* 0x0000008a00497836 */ /* 0x000fe20000000000 */
[----:B------:R-:W-:Y:S01]  /*1ca40*/  F2FP.SATFINITE.E5M2.F32.PACK_AB_MERGE_C R75, R75, R74, RZ ;  /* 0x0000004a4b4b723e */ /* 0x000fe200048060ff */
[----:B------:R-:W0:Y:S01]  /*1ca50*/  LDCU UR6, c[0x0][0x39c] ;  /* 0x00007380ff0677ac */ /* 0x000e220008000800 */
[C---:B------:R-:W-:Y:S01]  /*1ca60*/  IADD3 R70, P6, PT, R134.reuse, R3, RZ ;  /* 0x0000000386467210 */ /* 0x040fe20007fde0ff */
[----:B--2---:R-:W-:Y:S01]  /*1ca70*/  IMAD.MOV.U32 R133, RZ, RZ, R72 ;  /* 0x000000ffff857224 */ /* 0x004fe200078e0048 */
[----:B------:R2:W-:Y:S01]  /*1ca80*/  @P0 STG.E.U8 desc[UR26][R68.64], R137 ;  /* 0x0000008944000986 */ /* 0x0005e2000c10111a */
[C---:B------:R-:W-:Y:S01]  /*1ca90*/  VIADD R132, R134.reuse, UR5 ;  /* 0x0000000586847c36 */ /* 0x040fe20008000000 */
[----:B---3--:R-:W-:Y:S01]  /*1caa0*/  ISETP.LT.AND P0, PT, R71, UR4, !P1 ;  /* 0x0000000447007c0c */ /* 0x008fe2000cf01270 */
[----:B------:R-:W3:Y:S01]  /*1cab0*/  LDCU UR4, c[0x0][0x39c] ;  /* 0x00007380ff0477ac */ /* 0x000ee20008000800 */
[----:B------:R-:W-:-:S02]  /*1cac0*/  LEA.HI.X.SX32 R71, R134, R2, 0x1, P6 ;  /* 0x0000000286477211 */ /* 0x000fc400030f0eff */
[----:B------:R-:W-:Y:S02]  /*1cad0*/  SHF.R.S32.HI R133, RZ, 0x8, R133 ;  /* 0x00000008ff857819 */ /* 0x000fe40000011485 */
[----:B------:R-:W-:-:S03]  /*1cae0*/  IADD3 R72, P6, PT, R132, R3, RZ ;  /* 0x0000000384487210 */ /* 0x000fc60007fde0ff */
[----:B------:R4:W-:Y:S01]  /*1caf0*/  @P4 STG.E.U8 desc[UR26][R70.64], R133 ;  /* 0x0000008546004986 */ /* 0x0009e2000c10111a */
[----:B-1----:R-:W-:Y:S02]  /*1cb00*/  ISETP.LT.AND P4, PT, R73, UR7, !P1 ;  /* 0x0000000749007c0c */ /* 0x002fe4000cf81270 */
[----:B------:R-:W-:Y:S02]  /*1cb10*/  F2FP.SATFINITE.E5M2.F32.PACK_AB_MERGE_C R135, R77, R76, RZ ;  /* 0x0000004c4d87723e */ /* 0x000fe400048060ff */
[C---:B------:R-:W-:Y:S01]  /*1cb20*/  LEA.HI.X.SX32 R73, R132.reuse, R2, 0x1, P6 ;  /* 0x0000000284497211 */ /* 0x040fe200030f0eff */
[----:B------:R-:W-:Y:S01]  /*1cb30*/  VIADD R132, R132, UR5 ;  /* 0x0000000584847c36 */ /* 0x000fe20008000000 */
[----:B------:R-:W1:Y:S03]  /*1cb40*/  LDCU UR7, c[0x0][0x39c] ;  /* 0x00007380ff0777ac */ /* 0x000e660008000800 */
[----:B------:R5:W-:Y:S01]  /*1cb50*/  @P2 STG.E.U8 desc[UR26][R72.64], R75 ;  /* 0x0000004b48002986 */ /* 0x000be2000c10111a */
[C---:B--2---:R-:W-:Y:S01]  /*1cb60*/  IADD3 R68, P2, PT, R132.reuse, R3, RZ ;  /* 0x0000000384447210 */ /* 0x044fe20007f5e0ff */
[----:B------:R-:W-:-:S02]  /*1cb70*/  VIADD R74, R132, UR5 ;  /* 0x00000005844a7c36 */ /* 0x000fc40008000000 */
[----:B------:R-:W-:Y:S01]  /*1cb80*/  VIADD R76, R0, 0x8c ;  /* 0x0000008c004c7836 */ /* 0x000fe20000000000 */
[-C--:B------:R-:W-:Y:S02]  /*1cb90*/  LEA.HI.X.SX32 R69, R132, R2.reuse, 0x1, P2 ;  /* 0x0000000284457211 */ /* 0x080fe400010f0eff */
[-C--:B----4-:R-:W-:Y:S02]  /*1cba0*/  IADD3 R70, P2, PT, R74, R3.reuse, RZ ;  /* 0x000000034a467210 */ /* 0x090fe40007f5e0ff */
[----:B------:R-:W-:Y:S01]  /*1cbb0*/  PRMT R77, R75, 0x9910, RZ ;  /* 0x000099104b4d7816 */ /* 0x000fe200000000ff */
[----:B------:R-:W-:Y:S01]  /*1cbc0*/  VIADD R134, R0, 0x8b ;  /* 0x0000008b00867836 */ /* 0x000fe20000000000 */
[----:B------:R-:W-:Y:S02]  /*1cbd0*/  LEA.HI.X.SX32 R71, R74, R2, 0x1, P2 ;  /* 0x000000024a477211 */ /* 0x000fe400010f0eff */
[----:B---3--:R-:W-:Y:S01]  /*1cbe0*/  ISETP.LT.AND P2, PT, R76, UR4, !P1 ;  /* 0x000000044c007c0c */ /* 0x008fe2000cf41270 */
[----:B------:R-:W2:Y:S01]  /*1cbf0*/  LDCU UR4, c[0x0][0x39c] ;  /* 0x00007380ff0477ac */ /* 0x000ea20008000800 */
[----:B------:R-:W-:Y:S01]  /*1cc00*/  SHF.R.S32.HI R77, RZ, 0x8, R77 ;  /* 0x00000008ff4d7819 */ /* 0x000fe2000001144d */
[----:B------:R-:W-:Y:S01]  /*1cc10*/  VIADD R74, R74, UR5 ;  /* 0x000000054a4a7c36 */ /* 0x000fe20008000000 */
[----:B0-----:R-:W-:Y:S01]  /*1cc20*/  ISETP.LT.AND P6, PT, R134, UR6, !P1 ;  /* 0x0000000686007c0c */ /* 0x001fe2000cfc1270 */
[----:B------:R-:W0:Y:S01]  /*1cc30*/  LDCU UR6, c[0x0][0x39c] ;  /* 0x00007380ff0677ac */ /* 0x000e220008000800 */
[----:B------:R-:W-:Y:S01]  /*1cc40*/  PRMT R76, R135, 0x9910, RZ ;  /* 0x00009910874c7816 */ /* 0x000fe200000000ff */
[----:B------:R3:W-:Y:S01]  /*1cc50*/  @P3 STG.E.U8 desc[UR26][R68.64], R77 ;  /* 0x0000004d44003986 */ /* 0x0007e2000c10111a */
[C---:B-----5:R-:W-:Y:S01]  /*1cc60*/  IADD3 R72, P3, PT, R74.reuse, R3, RZ ;  /* 0x000000034a487210 */ /* 0x060fe20007f7e0ff */
[----:B------:R-:W-:-:S03]  /*1cc70*/  VIADD R75, R74, UR5 ;  /* 0x000000054a4b7c36 */ /* 0x000fc60008000000 */
[-C--:B------:R-:W-:Y:S01]  /*1cc80*/  LEA.HI.X.SX32 R73, R74, R2.reuse, 0x1, P3 ;  /* 0x000000024a497211 */ /* 0x080fe200018f0eff */
[----:B------:R4:W-:Y:S01]  /*1cc90*/  @P5 STG.E.U8 desc[UR26][R70.64], R135 ;  /* 0x0000008746005986 */ /* 0x0009e2000c10111a */
[----:B---3--:R-:W-:Y:S01]  /*1cca0*/  SHF.R.S32.HI R77, RZ, 0x8, R76 ;  /* 0x00000008ff4d7819 */ /* 0x008fe2000001144c */
[C---:B------:R-:W-:Y:S01]  /*1ccb0*/  VIADD R69, R0.reuse, 0x8e ;  /* 0x0000008e00457836 */ /* 0x040fe20000000000 */
[-C--:B------:R-:W-:Y:S01]  /*1ccc0*/  IADD3 R68, P5, PT, R75, R3.reuse, RZ ;  /* 0x000000034b447210 */ /* 0x080fe20007fbe0ff */
[C---:B----4-:R-:W-:Y:S02]  /*1ccd0*/  VIADD R70, R0.reuse, 0x8f ;  /* 0x0000008f00467836 */ /* 0x050fe40000000000 */
[----:B------:R3:W-:Y:S01]  /*1cce0*/  @P0 STG.E.U8 desc[UR26][R72.64], R77 ;  /* 0x0000004d48000986 */ /* 0x0007e2000c10111a */
[----:B-1----:R-:W-:Y:S01]  /*1ccf0*/  ISETP.LT.AND P0, PT, R69, UR7, !P1 ;  /* 0x0000000745007c0c */ /* 0x002fe2000cf01270 */
[----:B------:R-:W-:Y:S01]  /*1cd00*/  VIADD R132, R0, 0x8d ;  /* 0x0000008d00847836 */ /* 0x000fe20000000000 */
[C---:B------:R-:W-:Y:S01]  /*1cd10*/  LEA.HI.X.SX32 R69, R75.reuse, R2, 0x1, P5 ;  /* 0x000000024b457211 */ /* 0x040fe200028f0eff */
[----:B------:R-:W-:Y:S01]  /*1cd20*/  VIADD R75, R75, UR5 ;  /* 0x000000054b4b7c36 */ /* 0x000fe20008000000 */
[----:B------:R-:W-:Y:S01]  /*1cd30*/  F2FP.SATFINITE.E5M2.F32.PACK_AB_MERGE_C R79, R79, R78, RZ ;  /* 0x0000004e4f4f723e */ /* 0x000fe200048060ff */
[----:B------:R-:W1:Y:S01]  /*1cd40*/  LDCU UR7, c[0x0][0x39c] ;  /* 0x00007380ff0777ac */ /* 0x000e620008000800 */
[----:B--2---:R-:W-:Y:S01]  /*1cd50*/  ISETP.LT.AND P5, PT, R70, UR4, !P1 ;  /* 0x0000000446007c0c */ /* 0x004fe2000cfa1270 */
[----:B------:R-:W2:Y:S01]  /*1cd60*/  LDCU UR4, c[0x0][0x39c] ;  /* 0x00007380ff0477ac */ /* 0x000ea20008000800 */
[----:B------:R-:W-:Y:S01]  /*1cd70*/  PRMT R71, R79, 0x9910, RZ ;  /* 0x000099104f477816 */ /* 0x000fe200000000ff */
[----:B------:R4:W-:Y:S01]  /*1cd80*/  @P4 STG.E.U8 desc[UR26][R68.64], R79 ;  /* 0x0000004f44004986 */ /* 0x0009e2000c10111a */
[----:B0-----:R-:W-:Y:S01]  /*1cd90*/  ISETP.LT.AND P3, PT, R132, UR6, !P1 ;  /* 0x0000000684007c0c */ /* 0x001fe2000cf61270 */
[----:B------:R-:W0:Y:S01]  /*1cda0*/  LDCU UR6, c[0x0][0x39c] ;  /* 0x00007380ff0677ac */ /* 0x000e220008000800 */
[C---:B------:R-:W-:Y:S01]  /*1cdb0*/  IADD3 R70, P4, PT, R75.reuse, R3, RZ ;  /* 0x000000034b467210 */ /* 0x040fe20007f9e0ff */
[----:B------:R-:W-:-:S02]  /*1cdc0*/  VIADD R74, R75, UR5 ;  /* 0x000000054b4a7c36 */ /* 0x000fc40008000000 */
[----:B---3--:R-:W-:Y:S01]  /*1cdd0*/  IMAD.MOV.U32 R73, RZ, RZ, R71 ;  /* 0x000000ffff497224 */ /* 0x008fe200078e0047 */
        /* <DEDUP_REMOVED lines=15> */
[----:B0-----:R-:W-:Y:S01]  /*1ced0*/  ISETP.LT.AND P2, PT, R69, UR6, !P1 ;  /* 0x0000000645007c0c */ /* 0x001fe2000cf41270 */
[----:B------:R-:W0:Y:S01]  /*1cee0*/  LDCU UR6, c[0x0][0x39c] ;  /* 0x00007380ff0677ac */ /* 0x000e220008000800 */
[C---:B------:R-:W-:Y:S01]  /*1cef0*/  LEA.HI.X.SX32 R69, R74.reuse, R2, 0x1, P6 ;  /* 0x000000024a457211 */ /* 0x040fe200030f0eff */
[----:B------:R-:W-:Y:S01]  /*1cf00*/  VIADD R74, R74, UR5 ;  /* 0x000000054a4a7c36 */ /* 0x000fe20008000000 */
[----:B------:R-:W-:Y:S01]  /*1cf10*/  SHF.R.S32.HI R77, RZ, 0x8, R77 ;  /* 0x00000008ff4d7819 */ /* 0x000fe2000001144d */
[----:B------:R-:W4:Y:S02]  /*1cf20*/  LDCU UR4, c[0x0][0x39c] ;  /* 0x00007380ff0477ac */ /* 0x000f240008000800 */
[----:B---3--:R-:W-:-:S02]  /*1cf30*/  VIADD R75, R74, UR5 ;  /* 0x000000054a4b7c36 */ /* 0x008fc40008000000 */
[----:B------:R3:W-:Y:S01]  /*1cf40*/  @P3 STG.E.U8 desc[UR26][R68.64], R77 ;  /* 0x0000004d44003986 */ /* 0x0007e2000c10111a */
[CC--:B------:R-:W-:Y:S02]  /*1cf50*/  IADD3 R70, P3, PT, R74.reuse, R3.reuse, RZ ;  /* 0x000000034a467210 */ /* 0x0c0fe40007f7e0ff */
[----:B--2---:R-:W-:Y:S02]  /*1cf60*/  PRMT R73, R83, 0x9910, RZ ;  /* 0x0000991053497816 */ /* 0x004fe400000000ff */
[-C--:B------:R-:W-:Y:S02]  /*1cf70*/  LEA.HI.X.SX32 R71, R74, R2.reuse, 0x1, P3 ;  /* 0x000000024a477211 */ /* 0x080fe400018f0eff */
[C---:B------:R-:W-:Y:S01]  /*1cf80*/  IADD3 R72, P3, PT, R75.reuse, R3, RZ ;  /* 0x000000034b487210 */ /* 0x040fe20007f7e0ff */
[----:B------:R-:W-:Y:S01]  /*1cf90*/  IMAD.MOV.U32 R74, RZ, RZ, R73 ;  /* 0x000000ffff4a7224 */ /* 0x000fe200078e0049 */
[----:B-1----:R-:W-:Y:S01]  /*1cfa0*/  ISETP.LT.AND P6, PT, R76, UR7, !P1 ;  /* 0x000000074c007c0c */ /* 0x002fe2000cfc1270 */
[----:B------:R-:W1:Y:S01]  /*1cfb0*/  LDCU UR7, c[0x0][0x39c] ;  /* 0x00007380ff0777ac */ /* 0x000e620008000800 */
[C---:B------:R-:W-:Y:S01]  /*1cfc0*/  LEA.HI.X.SX32 R73, R75.reuse, R2, 0x1, P3 ;  /* 0x000000024b497211 */ /* 0x040fe200018f0eff */
[----:B------:R-:W-:Y:S01]  /*1cfd0*/  VIADD R75, R75, UR5 ;  /* 0x000000054b4b7c36 */ /* 0x000fe20008000000 */
[----:B---3--:R-:W-:Y:S01]  /*1cfe0*/  SHF.R.S32.HI R77, RZ, 0x8, R74 ;  /* 0x00000008ff4d7819 */ /* 0x008fe2000001144a */
[----:B------:R2:W-:Y:S01]  /*1cff0*/  @P0 STG.E.U8 desc[UR26][R70.64], R83 ;  /* 0x0000005346000986 */ /* 0x0005e2000c10111a */
[----:B------:R-:W-:-:S02]  /*1d000*/  VIADD R69, R0, 0x94 ;  /* 0x0000009400457836 */ /* 0x000fc40000000000 */
[C---:B------:R-:W-:Y:S01]  /*1d010*/  VIADD R76, R0.reuse, 0x93 ;  /* 0x00000093004c7836 */ /* 0x040fe20000000000 */
[----:B------:R3:W-:Y:S01]  /*1d020*/  @P5 STG.E.U8 desc[UR26][R72.64], R77 ;  /* 0x0000004d48005986 */ /* 0x0007e2000c10111a */
[-C--:B------:R-:W-:Y:S02]  /*1d030*/  IADD3 R68, P5, PT, R75, R3.reuse, RZ ;  /* 0x000000034b447210 */ /* 0x080fe40007fbe0ff */
[----:B------:R-:W-:Y:S02]  /*1d040*/  F2FP.SATFINITE.E5M2.F32.PACK_AB_MERGE_C R85, R85, R84, RZ ;  /* 0x000000545555723e */ /* 0x000fe400048060ff */
[----:B0-----:R-:W-:Y:S01]  /*1d050*/  ISETP.LT.AND P3, PT, R69, UR6, !P1 ;  /* 0x0000000645007c0c */ /* 0x001fe2000cf61270 */
[----:B------:R-:W-:Y:S01]  /*1d060*/  VIADD R74, R0, 0x95 ;  /* 0x00000095004a7836 */ /* 0x000fe20000000000 */
[----:B----4-:R-:W-:Y:S01]  /*1d070*/  ISETP.LT.AND P0, PT, R76, UR4, !P1 ;  /* 0x000000044c007c0c */ /* 0x010fe2000cf01270 */
[----:B------:R-:W0:Y:S01]  /*1d080*/  LDCU UR4, c[0x0][0x39c] ;  /* 0x00007380ff0477ac */ /* 0x000e220008000800 */
[C---:B------:R-:W-:Y:S01]  /*1d090*/  LEA.HI.X.SX32 R69, R75.reuse, R2, 0x1, P5 ;  /* 0x000000024b457211 */ /* 0x040fe200028f0eff */
[----:B------:R-:W-:Y:S01]  /*1d0a0*/  VIADD R75, R75, UR5 ;  /* 0x000000054b4b7c36 */ /* 0x000fe20008000000 */
[----:B--2---:R-:W-:Y:S01]  /*1d0b0*/  PRMT R71, R85, 0x9910, RZ ;  /* 0x0000991055477816 */ /* 0x004fe200000000ff */
[----:B------:R-:W2:Y:S01]  /*1d0c0*/  LDCU UR6, c[0x0][0x39c] ;  /* 0x00007380ff0677ac */ /* 0x000ea20008000800 */
[----:B-1----:R-:W-:Y:S01]  /*1d0d0*/  ISETP.LT.AND P5, PT, R74, UR7, !P1 ;  /* 0x000000074a007c0c */ /* 0x002fe2000cfa1270 */
        /* <DEDUP_REMOVED lines=13> */
[----:B0-----:R-:W-:Y:S01]  /*1d1b0*/  ISETP.LT.AND P2, PT, R76, UR4, !P1 ;  /* 0x000000044c007c0c */ /* 0x001fe2000cf41270 */
[----:B------:R-:W0:Y:S01]  /*1d1c0*/  LDCU UR4, c[0x0][0x39c] ;  /* 0x00007380ff0477ac */ /* 0x000e220008000800 */
[----:B------:R-:W-:Y:S02]  /*1d1d0*/  PRMT R77, R87, 0x9910, RZ ;  /* 0x00009910574d7816 */ /* 0x000fe400000000ff */
[C---:B-1----:R-:W-:Y:S02]  /*1d1e0*/  IADD3 R68, P4, PT, R74.reuse, R3, RZ ;  /* 0x000000034a447210 */ /* 0x042fe40007f9e0ff */
        /* <DEDUP_REMOVED lines=9> */
[----:B--2---:R-:W-:Y:S01]  /*1d280*/  ISETP.LT.AND P4, PT, R76, UR6, !P1 ;  /* 0x000000064c007c0c */ /* 0x004fe2000cf81270 */
[----:B------:R-:W2:Y:S01]  /*1d290*/  LDCU UR6, c[0x0][0x39c] ;  /* 0x00007380ff0677ac */ /* 0x000ea20008000800 */
[----:B------:R-:W-:Y:S01]  /*1d2a0*/  PRMT R76, R89, 0x9910, RZ ;  /* 0x00009910594c7816 */ /* 0x000fe200000000ff */
[----:B-1----:R-:W-:Y:S01]  /*1d2b0*/  VIADD R72, R0, 0x98 ;  /* 0x0000009800487836 */ /* 0x002fe20000000000 */
[----:B------:R-:W-:Y:S01]  /*1d2c0*/  LEA.HI.X.SX32 R71, R74, R2, 0x1, P0 ;  /* 0x000000024a477211 */ /* 0x000fe200000f0eff */
[----:B------:R-:W-:-:S03]  /*1d2d0*/  VIADD R73, R0, 0x99 ;  /* 0x0000009900497836 */ /* 0x000fc60000000000 */
[----:B0-----:R-:W-:Y:S01]  /*1d2e0*/  ISETP.LT.AND P0, PT, R72, UR4, !P1 ;  /* 0x0000000448007c0c */ /* 0x001fe2000cf01270 */
[----:B------:R-:W-:Y:S01]  /*1d2f0*/  IMAD.MOV.U32 R74, RZ, RZ, R76 ;  /* 0x000000ffff4a7224 */ /* 0x000fe200078e004c */
[-C--:B------:R-:W-:Y:S01]  /*1d300*/  IADD3 R72, P6, PT, R75, R3.reuse, RZ ;  /* 0x000000034b487210 */ /* 0x080fe20007fde0ff */
[----:B------:R0:W-:Y:S01]  /*1d310*/  @P3 STG.E.U8 desc[UR26][R70.64], R89 ;  /* 0x0000005946003986 */ /* 0x0001e2000c10111a */
[----:B---3--:R-:W-:Y:S01]  /*1d320*/  ISETP.LT.AND P3, PT, R73, UR7, !P1 ;  /* 0x0000000749007c0c */ /* 0x008fe2000cf61270 */
[----:B------:R-:W1:Y:S01]  /*1d330*/  LDCU UR4, c[0x0][0x39c] ;  /* 0x00007380ff0477ac */ /* 0x000e620008000800 */
        /* <DEDUP_REMOVED lines=8> */
[----:B--2---:R-:W-:Y:S01]  /*1d3c0*/  ISETP.LT.AND P5, PT, R69, UR6, !P1 ;  /* 0x0000000645007c0c */ /* 0x004fe2000cfa1270 */
[C---:B0-----:R-:W-:Y:S01]  /*1d3d0*/  VIADD R71, R0.reuse, 0x9b ;  /* 0x0000009b00477836 */ /* 0x041fe20000000000 */
[CC--:B------:R-:W-:Y:S01]  /*1d3e0*/  LEA.HI.X.SX32 R69, R75.reuse, R2.reuse, 0x1, P6 ;  /* 0x000000024b457211 */ /* 0x0c0fe200030f0eff */
[----:B------:R-:W-:Y:S01]  /*1d3f0*/  VIADD R75, R75, UR5 ;  /* 0x000000054b4b7c36 */ /* 0x000fe20008000000 */
[----:B------:R-:W-:Y:S01]  /*1d400*/  PRMT R74, R91, 0x9910, RZ ;  /* 0x000099105b4a7816 */ /* 0x000fe200000000ff */
[----:B------:R-:W0:Y:S03]  /*1d410*/  LDCU UR6, c[0x0][0x39c] ;  /* 0x00007380ff0677ac */ /* 0x000e260008000800 */
[-C--:B------:R-:W-:Y:S01]  /*1d420*/  IADD3 R70, P6, PT, R75, R3.reuse, RZ ;  /* 0x000000034b467210 */ /* 0x080fe20007fde0ff */
[----:B------:R2:W-:Y:S01]  /*1d430*/  @P2 STG.E.U8 desc[UR26][R68.64], R91 ;  /* 0x0000005b44002986 */ /* 0x0005e2000c10111a */
[----:B----4-:R-:W-:Y:S01]  /*1d440*/  IMAD.MOV.U32 R72, RZ, RZ, R74 ;  /* 0x000000ffff487224 */ /* 0x010fe200078e004a */
[----:B-1----:R-:W-:Y:S01]  /*1d450*/  ISETP.LT.AND P2, PT, R71, UR4, !P1 ;  /* 0x0000000447007c0c */ /* 0x002fe2000cf41270 */
[C---:B------:R-:W-:Y:S01]  /*1d460*/  VIADD R74, R75.reuse, UR5 ;  /* 0x000000054b4a7c36 */ /* 0x040fe20008000000 */
[----:B------:R-:W-:Y:S01]  /*1d470*/  LEA.HI.X.SX32 R71, R75, R2, 0x1, P6 ;  /* 0x000000024b477211 */ /* 0x000fe200030f0eff */
[----:B------:R-:W-:Y:S01]  /*1d480*/  VIADD R73, R0, 0x9c ;  /* 0x0000009c00497836 */ /* 0x000fe20000000000 */
[----:B------:R-:W-:Y:S01]  /*1d490*/  SHF.R.S32.HI R75, RZ, 0x8, R72 ;  /* 0x00000008ff4b7819 */ /* 0x000fe20000011448 */
[----:B------:R-:W1:Y:S01]  /*1d4a0*/  LDCU UR4, c[0x0][0x39c] ;  /* 0x00007380ff0477ac */ /* 0x000e620008000800 */
        /* <DEDUP_REMOVED lines=9> */
[C---:B--2---:R-:W-:Y:S01]  /*1d540*/  IADD3 R68, P0, PT, R74.reuse, R3, RZ ;  /* 0x000000034a447210 */ /* 0x044fe20007f1e0ff */
        /* <DEDUP_REMOVED lines=8> */
[----:B-1----:R-:W-:Y:S01]  /*1d5d0*/  ISETP.LT.AND P0, PT, R74, UR4, !P1 ;  /* 0x000000044a007c0c */ /* 0x002fe2000cf01270 */
        /* <DEDUP_REMOVED lines=235> */
[-C--:B------:R-:W-:Y:S01]  /*1e490*/  IADD3 R70, P4, PT, R75, R3.reuse, RZ ;  /* 0x000000034b467210 */ /* 0x080fe20007f9e0ff */
[----:B--2---:R-:W-:Y:S01]  /*1e4a0*/  IMAD.MOV.U32 R72, RZ, RZ, R71 ;  /* 0x000000ffff487224 */ /* 0x004fe200078e0047 */
[----:B------:R-:W-:Y:S01]  /*1e4b0*/  F2FP.SATFINITE.E5M2.F32.PACK_AB_MERGE_C R123, R123, R122, RZ ;  /* 0x0000007a7b7b723e */ /* 0x000fe200048060ff */
[C---:B------:R-:W-:Y:S01]  /*1e4c0*/  VIADD R74, R75.reuse, UR5 ;  /* 0x000000054b4a7c36 */ /* 0x040fe20008000000 */
[----:B------:R-:W-:Y:S01]  /*1e4d0*/  LEA.HI.X.SX32 R71, R75, R2, 0x1, P4 ;  /* 0x000000024b477211 */ /* 0x000fe200020f0eff */
[----:B------:R-:W-:Y:S01]  /*1e4e0*/  VIADD R76, R0, 0xba ;  /* 0x000000ba004c7836 */ /* 0x000fe20000000000 */
[----:B------:R-:W-:Y:S01]  /*1e4f0*/  SHF.R.S32.HI R75, RZ, 0x8, R72 ;  /* 0x00000008ff4b7819 */ /* 0x000fe20000011448 */
[----:B------:R-:W2:Y:S01]  /*1e500*/  LDCU UR7, c[0x0][0x39c] ;  /* 0x00007380ff0777ac */ /* 0x000ea20008000800 */
[----:B------:R-:W-:-:S04]  /*1e510*/  IADD3 R72, P4, PT, R74, R3, RZ ;  /* 0x000000034a487210 */ /* 0x000fc80007f9e0ff */
[CC--:B------:R-:W-:Y:S01]  /*1e520*/  LEA.HI.X.SX32 R73, R74.reuse, R2.reuse, 0x1, P4 ;  /* 0x000000024a497211 */ /* 0x0c0fe200020f0eff */
[----:B------:R-:W-:Y:S01]  /*1e530*/  VIADD R74, R74, UR5 ;  /* 0x000000054a4a7c36 */ /* 0x000fe20008000000 */
[----:B------:R4:W-:Y:S01]  /*1e540*/  @P2 STG.E.U8 desc[UR26][R70.64], R75 ;  /* 0x0000004b46002986 */ /* 0x0009e2000c10111a */
[----:B---3--:R-:W-:Y:S01]  /*1e550*/  ISETP.LT.AND P2, PT, R76, UR4, !P1 ;  /* 0x000000044c007c0c */ /* 0x008fe2000cf41270 */
[----:B------:R-:W3:Y:S01]  /*1e560*/  LDCU UR4, c[0x0][0x39c] ;  /* 0x00007380ff0477ac */ /* 0x000ee20008000800 */
        /* <DEDUP_REMOVED lines=14> */
[----:B-1----:R-:W-:Y:S01]  /*1e650*/  VIADD R72, R0, 0xbc ;  /* 0x000000bc00487836 */ /* 0x002fe20000000000 */
[----:B------:R-:W-:Y:S01]  /*1e660*/  LEA.HI.X.SX32 R71, R74, R2, 0x1, P0 ;  /* 0x000000024a477211 */ /* 0x000fe200000f0eff */
[----:B------:R-:W-:-:S03]  /*1e670*/  VIADD R73, R0, 0xbd ;  /* 0x000000bd00497836 */ /* 0x000fc60000000000 */
[----:B---3--:R-:W-:Y:S01]  /*1e680*/  ISETP.LT.AND P0, PT, R72, UR4, !P1 ;  /* 0x0000000448007c0c */ /* 0x008fe2000cf01270 */
[----:B------:R-:W-:Y:S01]  /*1e690*/  IMAD.MOV.U32 R74, RZ, RZ, R76 ;  /* 0x000000ffff4a7224 */ /* 0x000fe200078e004c */
[-C--:B------:R-:W-:Y:S01]  /*1e6a0*/  IADD3 R72, P6, PT, R75, R3.reuse, RZ ;  /* 0x000000034b487210 */ /* 0x080fe20007fde0ff */
[----:B------:R1:W-:Y:S01]  /*1e6b0*/  @P3 STG.E.U8 desc[UR26][R70.64], R125 ;  /* 0x0000007d46003986 */ /* 0x0003e2000c10111a */
[----:B--2---:R-:W-:Y:S01]  /*1e6c0*/  ISETP.LT.AND P3, PT, R73, UR7, !P1 ;  /* 0x0000000749007c0c */ /* 0x004fe2000cf61270 */
        /* <DEDUP_REMOVED lines=66> */
[----:B------:R-:W-:Y:S01]  /*1eaf0*/  PRMT R5, R77, 0x9910, RZ ;  /* 0x000099104d057816 */ /* 0x000fe200000000ff */
[----:B------:R4:W-:Y:S01]  /*1eb00*/  @P4 STG.E.U8 desc[UR26][R68.64], R77 ;  /* 0x0000004d44004986 */ /* 0x0009e2000c10111a */
[----:B0-----:R-:W-:Y:S01]  /*1eb10*/  ISETP.LT.AND P3, PT, R78, UR6, !P1 ;  /* 0x000000064e007c0c */ /* 0x001fe2000cf61270 */
[----:B------:R-:W0:Y:S01]  /*1eb20*/  LDCU UR6, c[0x0][0x39c] ;  /* 0x00007380ff0677ac */ /* 0x000e220008000800 */
[C---:B------:R-:W-:Y:S01]  /*1eb30*/  IADD3 R4, P4, PT, R74.reuse, R3, RZ ;  /* 0x000000034a047210 */ /* 0x040fe20007f9e0ff */
[C---:B--2---:R-:W-:Y:S02]  /*1eb40*/  VIADD R72, R74.reuse, UR5 ;  /* 0x000000054a487c36 */ /* 0x044fe40008000000 */
[----:B------:R-:W-:Y:S01]  /*1eb50*/  IMAD.MOV.U32 R73, RZ, RZ, R5 ;  /* 0x000000ffff497224 */ /* 0x000fe200078e0005 */
[----:B------:R-:W-:-:S02]  /*1eb60*/  LEA.HI.X.SX32 R5, R74, R2, 0x1, P4 ;  /* 0x000000024a057211 */ /* 0x000fc400020f0eff */
[-C--:B------:R-:W-:Y:S02]  /*1eb70*/  IADD3 R70, P4, PT, R72, R3.reuse, RZ ;  /* 0x0000000348467210 */ /* 0x080fe40007f9e0ff */
[----:B------:R-:W-:Y:S01]  /*1eb80*/  F2FP.SATFINITE.E5M2.F32.PACK_AB_MERGE_C R75, R7, R6, RZ ;  /* 0x00000006074b723e */ /* 0x000fe200048060ff */
[----:B------:R-:W-:Y:S01]  /*1eb90*/  VIADD R6, R0, 0xc6 ;  /* 0x000000c600067836 */ /* 0x000fe20000000000 */
[----:B------:R-:W-:Y:S02]  /*1eba0*/  SHF.R.S32.HI R73, RZ, 0x8, R73 ;  /* 0x00000008ff497819 */ /* 0x000fe40000011449 */
[CC--:B------:R-:W-:Y:S01]  /*1ebb0*/  LEA.HI.X.SX32 R71, R72.reuse, R2.reuse, 0x1, P4 ;  /* 0x0000000248477211 */ /* 0x0c0fe200020f0eff */
[----:B------:R-:W-:Y:S01]  /*1ebc0*/  VIADD R72, R72, UR5 ;  /* 0x0000000548487c36 */ /* 0x000fe20008000000 */
[----:B-1----:R-:W-:Y:S01]  /*1ebd0*/  ISETP.LT.AND P4, PT, R6, UR4, !P1 ;  /* 0x0000000406007c0c */ /* 0x002fe2000cf81270 */
[C---:B------:R-:W-:Y:S01]  /*1ebe0*/  VIADD R7, R0.reuse, 0xc7 ;  /* 0x000000c700077836 */ /* 0x040fe20000000000 */
[----:B------:R1:W-:Y:S01]  /*1ebf0*/  @P6 STG.E.U8 desc[UR26][R4.64], R73 ;  /* 0x0000004904006986 */ /* 0x0003e2000c10111a */
[----:B----4-:R-:W-:Y:S01]  /*1ec00*/  PRMT R69, R75, 0x9910, RZ ;  /* 0x000099104b457816 */ /* 0x010fe200000000ff */
[----:B------:R-:W-:Y:S01]  /*1ec10*/  VIADD R68, R0, 0xc8 ;  /* 0x000000c800447836 */ /* 0x000fe20000000000 */
[C---:B------:R-:W-:Y:S01]  /*1ec20*/  IADD3 R6, P6, PT, R72.reuse, R3, RZ ;  /* 0x0000000348067210 */ /* 0x040fe20007fde0ff */
[----:B------:R2:W-:Y:S01]  /*1ec30*/  @P0 STG.E.U8 desc[UR26][R70.64], R75 ;  /* 0x0000004b46000986 */ /* 0x0005e2000c10111a */
[----:B0-----:R-:W-:Y:S01]  /*1ec40*/  ISETP.LT.AND P0, PT, R7, UR6, !P1 ;  /* 0x0000000607007c0c */ /* 0x001fe2000cf01270 */
[----:B------:R-:W0:Y:S01]  /*1ec50*/  LDCU UR4, c[0x0][0x39c] ;  /* 0x00007380ff0477ac */ /* 0x000e220008000800 */
[C---:B------:R-:W-:Y:S01]  /*1ec60*/  LEA.HI.X.SX32 R7, R72.reuse, R2, 0x1, P6 ;  /* 0x0000000248077211 */ /* 0x040fe200030f0eff */
[----:B------:R-:W-:Y:S01]  /*1ec70*/  VIADD R72, R72, UR5 ;  /* 0x0000000548487c36 */ /* 0x000fe20008000000 */
[----:B------:R-:W-:Y:S01]  /*1ec80*/  SHF.R.S32.HI R69, RZ, 0x8, R69 ;  /* 0x00000008ff457819 */ /* 0x000fe20000011445 */
[----:B------:R-:W4:Y:S01]  /*1ec90*/  LDCU UR6, c[0x0][0x39c] ;  /* 0x00007380ff0677ac */ /* 0x000f220008000800 */
[----:B---3--:R-:W-:Y:S01]  /*1eca0*/  ISETP.LT.AND P6, PT, R68, UR7, !P1 ;  /* 0x0000000744007c0c */ /* 0x008fe2000cfc1270 */
[----:B------:R-:W-:-:S02]  /*1ecb0*/  VIADD R68, R72, UR5 ;  /* 0x0000000548447c36 */ /* 0x000fc40008000000 */
[----:B------:R3:W-:Y:S01]  /*1ecc0*/  @P3 STG.E.U8 desc[UR26][R6.64], R69 ;  /* 0x0000004506003986 */ /* 0x0007e2000c10111a */
[CC--:B-1----:R-:W-:Y:S01]  /*1ecd0*/  IADD3 R4, P3, PT, R72.reuse, R3.reuse, RZ ;  /* 0x0000000348047210 */ /* 0x0c2fe20007f7e0ff */
[----:B------:R-:W1:Y:S01]  /*1ece0*/  LDCU UR7, c[0x0][0x39c] ;  /* 0x00007380ff0777ac */ /* 0x000e620008000800 */
[----:B--2---:R-:W-:Y:S02]  /*1ecf0*/  F2FP.SATFINITE.E5M2.F32.PACK_AB_MERGE_C R71, R9, R8, RZ ;  /* 0x000000080947723e */ /* 0x004fe400048060ff */
[----:B------:R-:W-:Y:S02]  /*1ed00*/  LEA.HI.X.SX32 R5, R72, R2, 0x1, P3 ;  /* 0x0000000248057211 */ /* 0x000fe400018f0eff */
[----:B------:R-:W-:Y:S02]  /*1ed10*/  PRMT R70, R71, 0x9910, RZ ;  /* 0x0000991047467816 */ /* 0x000fe400000000ff */
[----:B------:R-:W-:Y:S02]  /*1ed20*/  IADD3 R8, P3, PT, R68, R3, RZ ;  /* 0x0000000344087210 */ /* 0x000fe40007f7e0ff */
[----:B---3--:R-:W-:-:S02]  /*1ed30*/  SHF.R.S32.HI R69, RZ, 0x8, R70 ;  /* 0x00000008ff457819 */ /* 0x008fc40000011446 */
[C---:B------:R-:W-:Y:S01]  /*1ed40*/  LEA.HI.X.SX32 R9, R68.reuse, R2, 0x1, P3 ;  /* 0x0000000244097211 */ /* 0x040fe200018f0eff */
[----:B------:R-:W-:Y:S01]  /*1ed50*/  VIADD R68, R68, UR5 ;  /* 0x0000000544447c36 */ /* 0x000fe20008000000 */
[----:B------:R2:W-:Y:S01]  /*1ed60*/  @P2 STG.E.U8 desc[UR26][R4.64], R71 ;  /* 0x0000004704002986 */ /* 0x0005e2000c10111a */
[C---:B------:R-:W-:Y:S02]  /*1ed70*/  VIADD R72, R0.reuse, 0xc9 ;  /* 0x000000c900487836 */ /* 0x040fe40000000000 */
[----:B------:R-:W-:Y:S01]  /*1ed80*/  VIADD R7, R0, 0xca ;  /* 0x000000ca00077836 */ /* 0x000fe20000000000 */
[----:B------:R3:W-:Y:S01]  /*1ed90*/  @P5 STG.E.U8 desc[UR26][R8.64], R69 ;  /* 0x0000004508005986 */ /* 0x0007e2000c10111a */
[----:B------:R-:W-:Y:S02]  /*1eda0*/  IADD3 R6, P5, PT, R68, R3, RZ ;  /* 0x0000000344067210 */ /* 0x000fe40007fbe0ff */
[----:B0-----:R-:W-:Y:S01]  /*1edb0*/  ISETP.LT.AND P2, PT, R72, UR4, !P1 ;  /* 0x0000000448007c0c */ /* 0x001fe2000cf41270 */
[----:B------:R-:W0:Y:S01]  /*1edc0*/  LDCU UR4, c[0x0][0x39c] ;  /* 0x00007380ff0477ac */ /* 0x000e220008000800 */
[----:B----4-:R-:W-:-:S02]  /*1edd0*/  ISETP.LT.AND P3, PT, R7, UR6, !P1 ;  /* 0x0000000607007c0c */ /* 0x010fc4000cf61270 */
[----:B------:R-:W-:Y:S01]  /*1ede0*/  F2FP.SATFINITE.E5M2.F32.PACK_AB_MERGE_C R73, R11, R10, RZ ;  /* 0x0000000a0b49723e */ /* 0x000fe200048060ff */
[----:B------:R-:W4:Y:S01]  /*1edf0*/  LDCU UR6, c[0x0][0x39c] ;  /* 0x00007380ff0677ac */ /* 0x000f220008000800 */
[C---:B------:R-:W-:Y:S01]  /*1ee00*/  LEA.HI.X.SX32 R7, R68.reuse, R2, 0x1, P5 ;  /* 0x0000000244077211 */ /* 0x040fe200028f0eff */
[----:B------:R-:W-:Y:S01]  /*1ee10*/  VIADD R68, R68, UR5 ;  /* 0x0000000544447c36 */ /* 0x000fe20008000000 */
[----:B------:R-:W-:-:S03]  /*1ee20*/  PRMT R11, R73, 0x9910, RZ ;  /* 0x00009910490b7816 */ /* 0x000fc600000000ff */
[----:B------:R5:W-:Y:S01]  /*1ee30*/  @P4 STG.E.U8 desc[UR26][R6.64], R73 ;  /* 0x0000004906004986 */ /* 0x000be2000c10111a */
[CC--:B--2---:R-:W-:Y:S01]  /*1ee40*/  IADD3 R4, P4, PT, R68.reuse, R3.reuse, RZ ;  /* 0x0000000344047210 */ /* 0x0c4fe20007f9e0ff */
[C---:B------:R-:W-:Y:S01]  /*1ee50*/  VIADD R10, R68.reuse, UR5 ;  /* 0x00000005440a7c36 */ /* 0x040fe20008000000 */
[----:B------:R-:W-:Y:S02]  /*1ee60*/  SHF.R.S32.HI R11, RZ, 0x8, R11 ;  /* 0x00000008ff0b7819 */ /* 0x000fe4000001140b */
[----:B------:R-:W-:Y:S02]  /*1ee70*/  LEA.HI.X.SX32 R5, R68, R2, 0x1, P4 ;  /* 0x0000000244057211 */ /* 0x000fe400020f0eff */
[----:B---3--:R-:W-:Y:S02]  /*1ee80*/  IADD3 R8, P4, PT, R10, R3, RZ ;  /* 0x000000030a087210 */ /* 0x008fe40007f9e0ff */
[----:B------:R-:W-:Y:S01]  /*1ee90*/  F2FP.SATFINITE.E5M2.F32.PACK_AB_MERGE_C R69, R13, R12, RZ ;  /* 0x0000000c0d45723e */ /* 0x000fe200048060ff */
[----:B------:R-:W-:Y:S01]  /*1eea0*/  VIADD R12, R0, 0xcc ;  /* 0x000000cc000c7836 */ /* 0x000fe20000000000 */
[C---:B------:R-:W-:Y:S01]  /*1eeb0*/  LEA.HI.X.SX32 R9, R10.reuse, R2, 0x1, P4 ;  /* 0x000000020a097211 */ /* 0x040fe200020f0eff */
[----:B------:R-:W-:Y:S01]  /*1eec0*/  VIADD R10, R10, UR5 ;  /* 0x000000050a0a7c36 */ /* 0x000fe20008000000 */
[----:B------:R2:W-:Y:S01]  /*1eed0*/  @P0 STG.E.U8 desc[UR26][R4.64], R11 ;  /* 0x0000000b04000986 */ /* 0x0005e2000c10111a */
[----:B------:R-:W-:Y:S01]  /*1eee0*/  VIADD R70, R0, 0xcb ;  /* 0x000000cb00467836 */ /* 0x000fe20000000000 */
[----:B0-----:R-:W-:Y:S01]  /*1eef0*/  ISETP.LT.AND P0, PT, R12, UR4, !P1 ;  /* 0x000000040c007c0c */ /* 0x001fe2000cf01270 */
[----:B------:R-:W0:Y:S01]  /*1ef00*/  LDCU UR4, c[0x0][0x39c] ;  /* 0x00007380ff0477ac */ /* 0x000e220008000800 */
[----:B------:R-:W-:-:S02]  /*1ef10*/  PRMT R13, R69, 0x9910, RZ ;  /* 0x00009910450d7816 */ /* 0x000fc400000000ff */
[----:B-----5:R-:W-:Y:S02]  /*1ef20*/  IADD3 R6, P4, PT, R10, R3, RZ ;  /* 0x000000030a067210 */ /* 0x020fe40007f9e0ff */
[----:B-1----:R-:W-:Y:S01]  /*1ef30*/  ISETP.LT.AND P5, PT, R70, UR7, !P1 ;  /* 0x0000000746007c0c */ /* 0x002fe2000cfa1270 */
[----:B------:R-:W1:Y:S01]  /*1ef40*/  LDCU UR7, c[0x0][0x39c] ;  /* 0x00007380ff0777ac */ /* 0x000e620008000800 */
[C---:B------:R-:W-:Y:S01]  /*1ef50*/  LEA.HI.X.SX32 R7, R10.reuse, R2, 0x1, P4 ;  /* 0x000000020a077211 */ /* 0x040fe200020f0eff */
[----:B------:R-:W-:Y:S01]  /*1ef60*/  VIADD R10, R10, UR5 ;  /* 0x000000050a0a7c36 */ /* 0x000fe20008000000 */
[----:B------:R-:W-:Y:S01]  /*1ef70*/  SHF.R.S32.HI R13, RZ, 0x8, R13 ;  /* 0x00000008ff0d7819 */ /* 0x000fe2000001140d */
[----:B------:R-:W-:Y:S01]  /*1ef80*/  VIADD R12, R0, 0xcd ;  /* 0x000000cd000c7836 */ /* 0x000fe20000000000 */
[----:B------:R3:W-:Y:S01]  /*1ef90*/  @P6 STG.E.U8 desc[UR26][R8.64], R69 ;  /* 0x0000004508006986 */ /* 0x0007e2000c10111a */
[----:B------:R-:W-:-:S03]  /*1efa0*/  F2FP.SATFINITE.E5M2.F32.PACK_AB_MERGE_C R15, R15, R14, RZ ;  /* 0x0000000e0f0f723e */ /* 0x000fc600048060ff */
[----:B------:R5:W-:Y:S01]  /*1efb0*/  @P2 STG.E.U8 desc[UR26][R6.64], R13 ;  /* 0x0000000d06002986 */ /* 0x000be2000c10111a */
[C---:B--2---:R-:W-:Y:S01]  /*1efc0*/  IADD3 R4, P2, PT, R10.reuse, R3, RZ ;  /* 0x000000030a047210 */ /* 0x044fe20007f5e0ff */
[----:B------:R-:W-:Y:S01]  /*1efd0*/  VIADD R11, R10, UR5 ;  /* 0x000000050a0b7c36 */ /* 0x000fe20008000000 */
[----:B----4-:R-:W-:Y:S01]  /*1efe0*/  ISETP.LT.AND P4, PT, R12, UR6, !P1 ;  /* 0x000000060c007c0c */ /* 0x010fe2000cf81270 */
[----:B------:R-:W2:Y:S01]  /*1eff0*/  LDCU UR6, c[0x0][0x39c] ;  /* 0x00007380ff0677ac */ /* 0x000ea20008000800 */
[----:B------:R-:W-:Y:S01]  /*1f000*/  PRMT R12, R15, 0x9910, RZ ;  /* 0x000099100f0c7816 */ /* 0x000fe200000000ff */
[----:B---3--:R-:W-:Y:S01]  /*1f010*/  VIADD R8, R0, 0xce ;  /* 0x000000ce00087836 */ /* 0x008fe20000000000 */
[----:B------:R-:W-:Y:S01]  /*1f020*/  LEA.HI.X.SX32 R5, R10, R2, 0x1, P2 ;  /* 0x000000020a057211 */ /* 0x000fe200010f0eff */
[----:B------:R-:W-:-:S03]  /*1f030*/  VIADD R9, R0, 0xcf ;  /* 0x000000cf00097836 */ /* 0x000fc60000000000 */
[----:B0-----:R-:W-:Y:S01]  /*1f040*/  ISETP.LT.AND P2, PT, R8, UR4, !P1 ;  /* 0x0000000408007c0c */ /* 0x001fe2000cf41270 */
[----:B------:R-:W-:Y:S01]  /*1f050*/  IMAD.MOV.U32 R10, RZ, RZ, R12 ;  /* 0x000000ffff0a7224 */ /* 0x000fe200078e000c */
[-C--:B------:R-:W-:Y:S01]  /*1f060*/  IADD3 R8, P6, PT, R11, R3.reuse, RZ ;  /* 0x000000030b087210 */ /* 0x080fe20007fde0ff */
[----:B------:R0:W-:Y:S01]  /*1f070*/  @P3 STG.E.U8 desc[UR26][R4.64], R15 ;  /* 0x0000000f04003986 */ /* 0x0001e2000c10111a */
[----:B-1----:R-:W-:Y:S01]  /*1f080*/  ISETP.LT.AND P3, PT, R9, UR7, !P1 ;  /* 0x0000000709007c0c */ /* 0x002fe2000cf61270 */
        /* <DEDUP_REMOVED lines=341> */
[----:B------:R-:W-:Y:S02]  /*205e0*/  F2FP.SATFINITE.E5M2.F32.PACK_AB_MERGE_C R55, R55, R54, RZ ;  /* 0x000000363737723e */ /* 0x000fe400048060ff */
[----:B------:R-:W-:Y:S01]  /*205f0*/  F2FP.SATFINITE.E5M2.F32.PACK_AB_MERGE_C R57, R57, R56, RZ ;  /* 0x000000383939723e */ /* 0x000fe200048060ff */
[----:B------:R-:W-:Y:S01]  /*20600*/  VIADD R12, R0, 0xf7 ;  /* 0x000000f7000c7836 */ /* 0x000fe20000000000 */
[C---:B------:R-:W-:Y:S01]  /*20610*/  LEA.HI.X.SX32 R9, R10.reuse, R2, 0x1, P6 ;  /* 0x000000020a097211 */ /* 0x040fe200030f0eff */
[----:B------:R-:W-:Y:S01]  /*20620*/  VIADD R10, R10, UR5 ;  /* 0x000000050a0a7c36 */ /* 0x000fe20008000000 */
[----:B------:R-:W-:Y:S01]  /*20630*/  F2FP.SATFINITE.E5M2.F32.PACK_AB_MERGE_C R59, R59, R58, RZ ;  /* 0x0000003a3b3b723e */ /* 0x000fe200048060ff */
[----:B------:R-:W3:Y:S02]  /*20640*/  LDCU UR7, c[0x0][0x39c] ;  /* 0x00007380ff0777ac */ /* 0x000ee40008000800 */
[----:B------:R5:W-:Y:S01]  /*20650*/  @P2 STG.E.U8 desc[UR26][R8.64], R55 ;  /* 0x0000003708002986 */ /* 0x000be2000c10111a */
[C---:B-1----:R-:W-:Y:S01]  /*20660*/  IADD3 R6, P2, PT, R10.reuse, R3, RZ ;  /* 0x000000030a067210 */ /* 0x042fe20007f5e0ff */
[----:B----4-:R-:W-:Y:S01]  /*20670*/  VIADD R11, R10, UR5 ;  /* 0x000000050a0b7c36 */ /* 0x010fe20008000000 */
[----:B------:R-:W-:-:S02]  /*20680*/  PRMT R13, R55, 0x9910, RZ ;  /* 0x00009910370d7816 */ /* 0x000fc400000000ff */
[-C--:B------:R-:W-:Y:S02]  /*20690*/  LEA.HI.X.SX32 R7, R10, R2.reuse, 0x1, P2 ;  /* 0x000000020a077211 */ /* 0x080fe400010f0eff */
[C---:B------:R-:W-:Y:S01]  /*206a0*/  IADD3 R4, P2, PT, R11.reuse, R3, RZ ;  /* 0x000000030b047210 */ /* 0x040fe20007f5e0ff */
[----:B------:R-:W-:Y:S01]  /*206b0*/  VIADD R10, R0, 0xf8 ;  /* 0x000000f8000a7836 */ /* 0x000fe20000000000 */
[----:B------:R-:W-:Y:S02]  /*206c0*/  SHF.R.S32.HI R13, RZ, 0x8, R13 ;  /* 0x00000008ff0d7819 */ /* 0x000fe4000001140d */
[C---:B------:R-:W-:Y:S01]  /*206d0*/  LEA.HI.X.SX32 R5, R11.reuse, R2, 0x1, P2 ;  /* 0x000000020b057211 */ /* 0x040fe200010f0eff */
[----:B------:R-:W-:Y:S01]  /*206e0*/  VIADD R11, R11, UR5 ;  /* 0x000000050b0b7c36 */ /* 0x000fe20008000000 */
[----:B--2---:R-:W-:Y:S01]  /*206f0*/  ISETP.LT.AND P2, PT, R10, UR4, !P1 ;  /* 0x000000040a007c0c */ /* 0x004fe2000cf41270 */
[----:B------:R-:W1:Y:S01]  /*20700*/  LDCU UR4, c[0x0][0x39c] ;  /* 0x00007380ff0477ac */ /* 0x000e620008000800 */
[----:B------:R2:W-:Y:S01]  /*20710*/  @P3 STG.E.U8 desc[UR26][R6.64], R13 ;  /* 0x0000000d06003986 */ /* 0x0005e2000c10111a */
[----:B------:R-:W-:-:S02]  /*20720*/  PRMT R10, R57, 0x9910, RZ ;  /* 0x00009910390a7816 */ /* 0x000fc400000000ff */
[C---:B-----5:R-:W-:Y:S02]  /*20730*/  IADD3 R8, P3, PT, R11.reuse, R3, RZ ;  /* 0x000000030b087210 */ /* 0x060fe40007f7e0ff */
[----:B0-----:R-:W-:Y:S01]  /*20740*/  ISETP.LT.AND P6, PT, R12, UR6, !P1 ;  /* 0x000000060c007c0c */ /* 0x001fe2000cfc1270 */
[----:B------:R-:W0:Y:S01]  /*20750*/  LDCU UR6, c[0x0][0x39c] ;  /* 0x00007380ff0677ac */ /* 0x000e220008000800 */
[C---:B------:R-:W-:Y:S01]  /*20760*/  LEA.HI.X.SX32 R9, R11.reuse, R2, 0x1, P3 ;  /* 0x000000020b097211 */ /* 0x040fe200018f0eff */
[----:B------:R-:W-:Y:S01]  /*20770*/  VIADD R11, R11, UR5 ;  /* 0x000000050b0b7c36 */ /* 0x000fe20008000000 */
[----:B--2---:R-:W-:Y:S01]  /*20780*/  SHF.R.S32.HI R7, RZ, 0x8, R10 ;  /* 0x00000008ff077819 */ /* 0x004fe2000001140a */
[----:B------:R2:W-:Y:S01]  /*20790*/  @P5 STG.E.U8 desc[UR26][R4.64], R57 ;  /* 0x0000003904005986 */ /* 0x0005e2000c10111a */
[----:B------:R-:W-:-:S03]  /*207a0*/  VIADD R6, R0, 0xfb ;  /* 0x000000fb00067836 */ /* 0x000fc60000000000 */
[----:B------:R4:W-:Y:S01]  /*207b0*/  @P0 STG.E.U8 desc[UR26][R8.64], R7 ;  /* 0x0000000708000986 */ /* 0x0009e2000c10111a */
[----:B--2---:R-:W-:-:S04]  /*207c0*/  IADD3 R4, P0, PT, R11, R3, RZ ;  /* 0x000000030b047210 */ /* 0x004fc80007f1e0ff */
[CC--:B------:R-:W-:Y:S01]  /*207d0*/  LEA.HI.X.SX32 R5, R11.reuse, R2.reuse, 0x1, P0 ;  /* 0x000000020b057211 */ /* 0x0c0fe200000f0eff */
[----:B------:R-:W-:Y:S01]  /*207e0*/  VIADD R11, R11, UR5 ;  /* 0x000000050b0b7c36 */ /* 0x000fe20008000000 */
[----:B-1----:R-:W-:Y:S01]  /*207f0*/  ISETP.LT.AND P0, PT, R6, UR4, !P1 ;  /* 0x0000000406007c0c */ /* 0x002fe2000cf01270 */
[----:B------:R-:W1:Y:S01]  /*20800*/  LDCU UR4, c[0x0][0x39c] ;  /* 0x00007380ff0477ac */ /* 0x000e620008000800 */
[----:B------:R-:W-:Y:S01]  /*20810*/  VIADD R14, R0, 0xf9 ;  /* 0x000000f9000e7836 */ /* 0x000fe20000000000 */
[----:B------:R2:W-:Y:S01]  /*20820*/  @P4 STG.E.U8 desc[UR26][R4.64], R59 ;  /* 0x0000003b04004986 */ /* 0x0005e2000c10111a */
[C---:B------:R-:W-:Y:S01]  /*20830*/  IADD3 R6, P4, PT, R11.reuse, R3, RZ ;  /* 0x000000030b067210 */ /* 0x040fe20007f9e0ff */
[----:B------:R-:W-:Y:S01]  /*20840*/  VIADD R10, R11, UR5 ;  /* 0x000000050b0a7c36 */ /* 0x000fe20008000000 */
[----:B------:R-:W-:Y:S02]  /*20850*/  PRMT R13, R59, 0x9910, RZ ;  /* 0x000099103b0d7816 */ /* 0x000fe400000000ff */
[----:B0-----:R-:W-:Y:S01]  /*20860*/  ISETP.LT.AND P5, PT, R14, UR6, !P1 ;  /* 0x000000060e007c0c */ /* 0x001fe2000cfa1270 */
[----:B------:R-:W0:Y:S01]  /*20870*/  LDCU UR6, c[0x0][0x39c] ;  /* 0x00007380ff0677ac */ /* 0x000e220008000800 */
[----:B----4-:R-:W-:-:S02]  /*20880*/  LEA.HI.X.SX32 R7, R11, R2, 0x1, P4 ;  /* 0x000000020b077211 */ /* 0x010fc400020f0eff */
[-C--:B------:R-:W-:Y:S02]  /*20890*/  IADD3 R8, P4, PT, R10, R3.reuse, RZ ;  /* 0x000000030a087210 */ /* 0x080fe40007f9e0ff */
[----:B------:R-:W-:Y:S01]  /*208a0*/  SHF.R.S32.HI R13, RZ, 0x8, R13 ;  /* 0x00000008ff0d7819 */ /* 0x000fe2000001140d */
[----:B------:R-:W-:Y:S01]  /*208b0*/  VIADD R11, R0, 0xfd ;  /* 0x000000fd000b7836 */ /* 0x000fe20000000000 */
[----:B------:R-:W-:Y:S02]  /*208c0*/  F2FP.SATFINITE.E5M2.F32.PACK_AB_MERGE_C R61, R61, R60, RZ ;  /* 0x0000003c3d3d723e */ /* 0x000fe400048060ff */
[CC--:B------:R-:W-:Y:S01]  /*208d0*/  LEA.HI.X.SX32 R9, R10.reuse, R2.reuse, 0x1, P4 ;  /* 0x000000020a097211 */ /* 0x0c0fe200020f0eff */
[----:B------:R-:W-:Y:S02]  /*208e0*/  VIADD R10, R10, UR5 ;  /* 0x000000050a0a7c36 */ /* 0x000fe40008000000 */
[----:B------:R-:W-:Y:S01]  /*208f0*/  VIADD R12, R0, 0xfa ;  /* 0x000000fa000c7836 */ /* 0x000fe20000000000 */
[----:B------:R4:W-:Y:S01]  /*20900*/  @P6 STG.E.U8 desc[UR26][R6.64], R13 ;  /* 0x0000000d06006986 */ /* 0x0009e2000c10111a */
[----:B-1----:R-:W-:Y:S01]  /*20910*/  ISETP.LT.AND P4, PT, R11, UR4, !P1 ;  /* 0x000000040b007c0c */ /* 0x002fe2000cf81270 */
[C---:B------:R-:W-:Y:S01]  /*20920*/  VIADD R11, R10.reuse, UR5 ;  /* 0x000000050a0b7c36 */ /* 0x040fe20008000000 */
[----:B------:R-:W-:Y:S01]  /*20930*/  PRMT R17, R61, 0x9910, RZ ;  /* 0x000099103d117816 */ /* 0x000fe200000000ff */
[----:B------:R1:W-:Y:S01]  /*20940*/  @P2 STG.E.U8 desc[UR26][R8.64], R61 ;  /* 0x0000003d08002986 */ /* 0x0003e2000c10111a */
[----:B--2---:R-:W-:Y:S01]  /*20950*/  IADD3 R4, P2, PT, R10, R3, RZ ;  /* 0x000000030a047210 */ /* 0x004fe20007f5e0ff */
[----:B------:R-:W2:Y:S01]  /*20960*/  LDCU UR4, c[0x0][0x39c] ;  /* 0x00007380ff0477ac */ /* 0x000ea20008000800 */
[----:B---3--:R-:W-:Y:S01]  /*20970*/  ISETP.LT.AND P3, PT, R12, UR7, !P1 ;  /* 0x000000070c007c0c */ /* 0x008fe2000cf61270 */
[----:B------:R-:W-:Y:S01]  /*20980*/  VIADD R12, R0, 0xfc ;  /* 0x000000fc000c7836 */ /* 0x000fe20000000000 */
[----:B------:R-:W-:Y:S01]  /*20990*/  LEA.HI.X.SX32 R5, R10, R2, 0x1, P2 ;  /* 0x000000020a057211 */ /* 0x000fe200010f0eff */
[----:B------:R-:W-:Y:S01]  /*209a0*/  VIADD R10, R11, UR5 ;  /* 0x000000050b0a7c36 */ /* 0x000fe20008000000 */
[----:B------:R-:W-:-:S02]  /*209b0*/  SHF.R.S32.HI R17, RZ, 0x8, R17 ;  /* 0x00000008ff117819 */ /* 0x000fc40000011411 */
[----:B0-----:R-:W-:Y:S01]  /*209c0*/  ISETP.LT.AND P6, PT, R12, UR6, !P1 ;  /* 0x000000060c007c0c */ /* 0x001fe2000cfc1270 */
[----:B------:R-:W0:Y:S01]  /*209d0*/  LDCU UR6, c[0x0][0x39c] ;  /* 0x00007380ff0677ac */ /* 0x000e220008000800 */
[C---:B----4-:R-:W-:Y:S01]  /*209e0*/  VIADD R13, R10.reuse, UR5 ;  /* 0x000000050a0d7c36 */ /* 0x050fe20008000000 */
[----:B------:R3:W-:Y:S01]  /*209f0*/  @P5 STG.E.U8 desc[UR26][R4.64], R17 ;  /* 0x0000001104005986 */ /* 0x0007e2000c10111a */
[-C--:B------:R-:W-:Y:S02]  /*20a00*/  IADD3 R6, P2, PT, R11, R3.reuse, RZ ;  /* 0x000000030b067210 */ /* 0x080fe40007f5e0ff */
[----:B------:R-:W-:Y:S01]  /*20a10*/  VIADD R14, R13, UR5 ;  /* 0x000000050d0e7c36 */ /* 0x000fe20008000000 */
[----:B-1----:R-:W-:-:S03]  /*20a20*/  IADD3 R8, P5, PT, R10, R3, RZ ;  /* 0x000000030a087210 */ /* 0x002fc60007fbe0ff */
[----:B------:R-:W-:Y:S01]  /*20a30*/  VIADD R16, R14, UR5 ;  /* 0x000000050e107c36 */ /* 0x000fe20008000000 */
[-C--:B------:R-:W-:Y:S01]  /*20a40*/  LEA.HI.X.SX32 R7, R11, R2.reuse, 0x1, P2 ;  /* 0x000000020b077211 */ /* 0x080fe200010f0eff */
[----:B------:R-:W-:Y:S01]  /*20a50*/  VIADD R18, R0, 0xfe ;  /* 0x000000fe00127836 */ /* 0x000fe20000000000 */
[----:B------:R-:W-:Y:S01]  /*20a60*/  LEA.HI.X.SX32 R9, R10, R2, 0x1, P5 ;  /* 0x000000020a097211 */ /* 0x000fe200028f0eff */
[----:B------:R-:W-:Y:S01]  /*20a70*/  VIADD R15, R16, UR5 ;  /* 0x00000005100f7c36 */ /* 0x000fe20008000000 */
[-C--:B------:R-:W-:Y:S01]  /*20a80*/  IADD3 R10, P2, PT, R13, R3.reuse, RZ ;  /* 0x000000030d0a7210 */ /* 0x080fe20007f5e0ff */
[----:B------:R-:W-:Y:S01]  /*20a90*/  VIADD R0, R0, 0xff ;  /* 0x000000ff00007836 */ /* 0x000fe20000000000 */
[----:B------:R-:W-:Y:S02]  /*20aa0*/  IADD3 R12, P5, PT, R14, R3, RZ ;  /* 0x000000030e0c7210 */ /* 0x000fe40007fbe0ff */
[----:B------:R-:W-:Y:S02]  /*20ab0*/  F2FP.SATFINITE.E5M2.F32.PACK_AB_MERGE_C R63, R63, R62, RZ ;  /* 0x0000003e3f3f723e */ /* 0x000fe400048060ff */
[----:B------:R-:W-:-:S02]  /*20ac0*/  LEA.HI.X.SX32 R11, R13, R2, 0x1, P2 ;  /* 0x000000020d0b7211 */ /* 0x000fc400010f0eff */
[-C--:B------:R-:W-:Y:S02]  /*20ad0*/  LEA.HI.X.SX32 R13, R14, R2.reuse, 0x1, P5 ;  /* 0x000000020e0d7211 */ /* 0x080fe400028f0eff */
[----:B--2---:R-:W-:Y:S02]  /*20ae0*/  ISETP.LT.AND P2, PT, R18, UR4, !P1 ;  /* 0x0000000412007c0c */ /* 0x004fe4000cf41270 */
[----:B------:R-:W-:Y:S02]  /*20af0*/  IADD3 R14, P5, PT, R15, R3, RZ ;  /* 0x000000030f0e7210 */ /* 0x000fe40007fbe0ff */
[----:B0-----:R-:W-:Y:S02]  /*20b00*/  ISETP.LT.AND P1, PT, R0, UR6, !P1 ;  /* 0x0000000600007c0c */ /* 0x001fe4000cf21270 */
[----:B------:R-:W-:Y:S02]  /*20b10*/  PRMT R0, R63, 0x9910, RZ ;  /* 0x000099103f007816 */ /* 0x000fe400000000ff */
[----:B------:R-:W-:-:S02]  /*20b20*/  LEA.HI.X.SX32 R15, R15, R2, 0x1, P5 ;  /* 0x000000020f0f7211 */ /* 0x000fc400028f0eff */
[----:B---3--:R-:W-:Y:S01]  /*20b30*/  IADD3 R4, P5, PT, R16, R3, RZ ;  /* 0x0000000310047210 */ /* 0x008fe20007fbe0ff */
[----:B------:R-:W-:Y:S01]  /*20b40*/  IMAD.MOV.U32 R3, RZ, RZ, R0 ;  /* 0x000000ffff037224 */ /* 0x000fe200078e0000 */
[----:B------:R-:W-:Y:S02]  /*20b50*/  F2FP.SATFINITE.E5M2.F32.PACK_AB_MERGE_C R65, R65, R64, RZ ;  /* 0x000000404141723e */ /* 0x000fe400048060ff */
[----:B------:R-:W-:Y:S02]  /*20b60*/  F2FP.SATFINITE.E5M2.F32.PACK_AB_MERGE_C R67, R67, R66, RZ ;  /* 0x000000424343723e */ /* 0x000fe400048060ff */
[----:B------:R-:W-:Y:S02]  /*20b70*/  PRMT R17, R65, 0x9910, RZ ;  /* 0x0000991041117816 */ /* 0x000fe400000000ff */
[----:B------:R-:W-:Y:S02]  /*20b80*/  SHF.R.S32.HI R3, RZ, 0x8, R3 ;  /* 0x00000008ff037819 */ /* 0x000fe40000011403 */
[----:B------:R-:W-:-:S02]  /*20b90*/  PRMT R19, R67, 0x9910, RZ ;  /* 0x0000991043137816 */ /* 0x000fc400000000ff */
[----:B------:R-:W-:Y:S01]  /*20ba0*/  SHF.R.S32.HI R17, RZ, 0x8, R17 ;  /* 0x00000008ff117819 */ /* 0x000fe20000011411 */
[----:B------:R0:W-:Y:S01]  /*20bb0*/  @P3 STG.E.U8 desc[UR26][R6.64], R63 ;  /* 0x0000003f06003986 */ /* 0x0001e2000c10111a */
[----:B------:R-:W-:Y:S02]  /*20bc0*/  LEA.HI.X.SX32 R5, R16, R2, 0x1, P5 ;  /* 0x0000000210057211 */ /* 0x000fe400028f0eff */
[----:B------:R-:W-:Y:S01]  /*20bd0*/  SHF.R.S32.HI R19, RZ, 0x8, R19 ;  /* 0x00000008ff137819 */ /* 0x000fe20000011413 */
[----:B------:R0:W-:Y:S04]  /*20be0*/  @P0 STG.E.U8 desc[UR26][R8.64], R3 ;  /* 0x0000000308000986 */ /* 0x0001e8000c10111a */
[----:B------:R0:W-:Y:S04]  /*20bf0*/  @P6 STG.E.U8 desc[UR26][R10.64], R65 ;  /* 0x000000410a006986 */ /* 0x0001e8000c10111a */
[----:B------:R0:W-:Y:S04]  /*20c00*/  @P4 STG.E.U8 desc[UR26][R12.64], R17 ;  /* 0x000000110c004986 */ /* 0x0001e8000c10111a */
[----:B------:R0:W-:Y:S04]  /*20c10*/  @P2 STG.E.U8 desc[UR26][R4.64], R67 ;  /* 0x0000004304002986 */ /* 0x0001e8000c10111a */
[----:B------:R0:W-:Y:S01]  /*20c20*/  @P1 STG.E.U8 desc[UR26][R14.64], R19 ;  /* 0x000000130e001986 */ /* 0x0001e2000c10111a */
[----:B------:R-:W-:Y:S06]  /*20c30*/  BAR.SYNC.DEFER_BLOCKING 0x0 ;  /* 0x0000000000007b1d */ /* 0x000fec0000010000 */
[----:B------:R-:W-:Y:S05]  /*20c40*/  BRA.U UP0, `(.L_x_13) ;  /* 0x0000000100a07547 */ /* 0x000fea000b800000 */
[----:B------:R-:W1:Y:S01]  /*20c50*/  S2UR UR5, SR_CgaCtaId ;  /* 0x00000000000579c3 */ /* 0x000e620000008800 */
[----:B------:R-:W-:Y:S01]  /*20c60*/  NOP ;  /* 0x0000000000007918 */ /* 0x000fe20000000000 */
[----:B------:R-:W-:Y:S01]  /*20c70*/  UMOV UR4, 0x50 ;  /* 0x0000005000047882 */ /* 0x000fe20000000000 */
[----:B------:R-:W-:Y:S02]  /*20c80*/  IMAD.U32 R0, RZ, RZ, UR12 ;  /* 0x0000000cff007e24 */ /* 0x000fe4000f8e00ff */
[----:B0-----:R-:W-:Y:S02]  /*20c90*/  IMAD.MOV.U32 R3, RZ, RZ, 0xff ;  /* 0x000000ffff037424 */ /* 0x001fe400078e00ff */
[----:B------:R-:W-:Y:S01]  /*20ca0*/  IMAD.MOV.U32 R7, RZ, RZ, 0x1 ;  /* 0x00000001ff077424 */ /* 0x000fe200078e00ff */
[----:B------:R-:W-:-:S04]  /*20cb0*/  LOP3.LUT R0, R0, 0xffff, RZ, 0xc0, !PT ;  /* 0x0000ffff00007812 */ /* 0x000fc800078ec0ff */
[----:B------:R-:W-:-:S05]  /*20cc0*/  SHF.R.U32.HI R0, RZ, 0x5, R0 ;  /* 0x00000005ff007819 */ /* 0x000fca0000011600 */
[----:B------:R-:W-:Y:S01]  /*20cd0*/  VIADD R2, R0, 0x10 ;  /* 0x0000001000027836 */ /* 0x000fe20000000000 */
[----:B------:R-:W-:Y:S01]  /*20ce0*/  SHF.L.U32 R0, R3, R0, RZ ;  /* 0x0000000003007219 */ /* 0x000fe200000006ff */
[----:B-1----:R-:W-:-:S03]  /*20cf0*/  ULEA UR6, UR5, UR4, 0x18 ;  /* 0x0000000405067291 */ /* 0x002fc6000f8ec0ff */
[----:B------:R-:W-:-:S04]  /*20d00*/  SHF.L.U32 R3, R7, R2, RZ ;  /* 0x0000000207037219 */ /* 0x000fc800000006ff */
[----:B------:R-:W-:Y:S02]  /*20d10*/  LOP3.LUT R0, R3, R0, RZ, 0xfc, !PT ;  /* 0x0000000003007212 */ /* 0x000fe400078efcff */
[----:B------:R-:W0:Y:S02]  /*20d20*/  LDS R5, [UR6] ;  /* 0x00000006ff057984 */ /* 0x000e240008000800 */
[C---:B------:R-:W-:Y:S02]  /*20d30*/  LOP3.LUT R2, R0.reuse, 0xffff, RZ, 0xc0, !PT ;  /* 0x0000ffff00027812 */ /* 0x040fe400078ec0ff */
[----:B0-----:R-:W-:-:S04]  /*20d40*/  LOP3.LUT R3, R0, 0xffff, R5, 0x80, !PT ;  /* 0x0000ffff00037812 */ /* 0x001fc800078e8005 */
[----:B------:R-:W-:-:S13]  /*20d50*/  ISETP.NE.AND P0, PT, R3, R2, PT ;  /* 0x000000020300720c */ /* 0x000fda0003f05270 */
[----:B------:R-:W-:Y:S05]  /*20d60*/  @P0 BRA `(.L_x_14) ;  /* 0x0000000000500947 */ /* 0x000fea0003800000 */
[----:B------:R-:W-:Y:S02]  /*20d70*/  SHF.R.U32.HI R5, RZ, 0x10, R5 ;  /* 0x00000010ff057819 */ /* 0x000fe40000011605 */
[----:B------:R-:W-:-:S04]  /*20d80*/  SHF.R.U32.HI R2, RZ, 0x10, R0 ;  /* 0x00000010ff027819 */ /* 0x000fc80000011600 */
[----:B------:R-:W-:-:S04]  /*20d90*/  LOP3.LUT R5, R5, R2, RZ, 0xc0, !PT ;  /* 0x0000000205057212 */ /* 0x000fc800078ec0ff */
[----:B------:R-:W-:-:S13]  /*20da0*/  ISETP.NE.AND P0, PT, R5, R2, PT ;  /* 0x000000020500720c */ /* 0x000fda0003f05270 */
[----:B------:R-:W-:Y:S05]  /*20db0*/  @P0 BRA `(.L_x_15) ;  /* 0x0000000000300947 */ /* 0x000fea0003800000 */
[----:B------:R-:W-:Y:S01]  /*20dc0*/  R2UR UR4, R0 ;  /* 0x00000000000472ca */ /* 0x000fe200000e0000 */
[----:B------:R-:W-:Y:S01]  /*20dd0*/  VOTEU.ANY UR5, UPT, PT ;  /* 0x0000000000057886 */ /* 0x000fe200038e0100 */
[----:B------:R-:W0:Y:S01]  /*20de0*/  S2R R0, SR_LANEID ;  /* 0x0000000000007919 */ /* 0x000e220000000000 */
[----:B------:R-:W-:-:S10]  /*20df0*/  UFLO.U32 UR5, UR5 ;  /* 0x00000005000572bd */ /* 0x000fd400080e0000 */
[----:B------:R-:W-:-:S06]  /*20e00*/  ULOP3.LUT UR4, URZ, UR4, URZ, 0x33, !UPT ;  /* 0x00000004ff047292 */ /* 0x000fcc000f8e33ff */
[----:B------:R-:W-:-:S04]  /*20e10*/  IMAD.U32 R2, RZ, RZ, UR4 ;  /* 0x00000004ff027e24 */ /* 0x000fc8000f8e00ff */
[----:B------:R-:W1:Y:S02]  /*20e20*/  REDUX UR7, R2 ;  /* 0x00000000020773c4 */ /* 0x000e640000000000 */
[----:B------:R2:W-:Y:S01]  /*20e30*/  UTCATOMSWS.AND URZ, UR4 ;  /* 0x0000000400ff79e3 */ /* 0x0005e20008000000 */
[----:B0-----:R-:W-:Y:S01]  /*20e40*/  ISETP.EQ.U32.AND P0, PT, R0, UR5, PT ;  /* 0x0000000500007c0c */ /* 0x001fe2000bf02070 */
[----:B-1----:R-:W-:-:S12]  /*20e50*/  IMAD.U32 R0, RZ, RZ, UR7 ;  /* 0x00000007ff007e24 */ /* 0x002fd8000f8e00ff */
[----:B------:R2:W-:Y:S01]  /*20e60*/  @P0 ATOMS.AND RZ, [UR6], R0 ;  /* 0x00000000ffff098c */ /* 0x0005e2000a800006 */
[----:B------:R-:W-:Y:S05]  /*20e70*/  BRA `(.L_x_13) ;  /* 0x0000000000147947 */ /* 0x000fea0003800000 */
.L_x_15:
[----:B------:R-:W-:-:S07]  /*20e80*/  MOV R2, 0x20ea0 ;  /* 0x00020ea000027802 */ /* 0x000fce0000000f00 */
[----:B------:R-:W-:Y:S05]  /*20e90*/  CALL.REL.NOINC `($__internal_0_$__cuda_sm10x_tcgen05_guardrail_trap_col_being_dealloced_not_returned_by_alloc) ;  /* 0x00000000002c7944 */ /* 0x000fea0003c00000 */
[----:B------:R-:W-:Y:S05]  /*20ea0*/  BRA `(.L_x_13) ;  /* 0x0000000000087947 */ /* 0x000fea0003800000 */
.L_x_14:
[----:B------:R-:W-:-:S07]  /*20eb0*/  MOV R2, 0x20ed0 ;  /* 0x00020ed000027802 */ /* 0x000fce0000000f00 */
[----:B------:R-:W-:Y:S05]  /*20ec0*/  CALL.REL.NOINC `($__internal_2_$__cuda_sm10x_tcgen05_guardrail_trap_unallocated_columns_being_dealloced) ;  /* 0x0000000000387944 */ /* 0x000fea0003c00000 */
.L_x_13:
[----:B------:R-:W-:Y:S01]  /*20ed0*/  NOP ;  /* 0x0000000000007918 */ /* 0x000fe20000000000 */
[----:B--2---:R-:W-:Y:S05]  /*20ee0*/  EXIT ;  /* 0x000000000000794d */ /* 0x004fea0003800000 */
.L_x_8:
[----:B------:R-:W2:Y:S02]  /*20ef0*/  SYNCS.PHASECHK.TRANS64.TRYWAIT P6, [UR10], R84 ;  /* 0x00000054ff0075a7 */ /* 0x000ea400080c110a */
[----:B--2---:R-:W-:Y:S05]  /*20f00*/  @!P6 BRA `(.L_x_8) ;  /* 0xfffffffc00f8e947 */ /* 0x004fea000383ffff */
[----:B------:R-:W-:Y:S05]  /*20f10*/  BRA `(.L_x_16) ;  /* 0xfffffeec00b47947 */ /* 0x000fea000383ffff */
.L_x_12:
[----:B------:R-:W0:Y:S02]  /*20f20*/  SYNCS.PHASECHK.TRANS64.TRYWAIT P4, [UR10], R10 ;  /* 0x0000000aff0075a7 */ /* 0x000e24000808110a */
[----:B0-----:R-:W-:Y:S05]  /*20f30*/  @!P4 BRA `(.L_x_12) ;  /* 0xfffffffc00f8c947 */ /* 0x001fea000383ffff */
[----:B------:R-:W-:Y:S05]  /*20f40*/  BRA `(.L_x_11) ;  /* 0xffffff6800c07947 */ /* 0x000fea000383ffff */
        .weak           $__internal_0_$__cuda_sm10x_tcgen05_guardrail_trap_col_being_dealloced_not_returned_by_alloc
        .type           $__internal_0_$__cuda_sm10x_tcgen05_guardrail_trap_col_being_dealloced_not_returned_by_alloc,@function
        .size           $__internal_0_$__cuda_sm10x_tcgen05_guardrail_trap_col_being_dealloced_not_returned_by_alloc,($__internal_1_$__cuda_sm10x_tcgen05_guardrail_trap_phase_invalid_during_alloc - $__internal_0_$__cuda_sm10x_tcgen05_guardrail_trap_col_being_dealloced_not_returned_by_alloc)
$__internal_0_$__cuda_sm10x_tcgen05_guardrail_trap_col_being_dealloced_not_returned_by_alloc:
[----:B------:R-:W-:Y:S05]  /*20f50*/  BPT.TRAP 0x1 ;  /* 0x000000040000795c */ /* 0x000fea0000300000 */
[----:B------:R-:W-:-:S04]  /*20f60*/  IMAD.MOV.U32 R3, RZ, RZ, 0x0 ;  /* 0x00000000ff037424 */ /* 0x000fc800078e00ff */
[----:B------:R-:W-:Y:S05]  /*20f70*/  RET.REL.NODEC R2 `(matmul_kernel) ;  /* 0xfffffdf002207950 */ /* 0x000fea0003c3ffff */
        .weak           $__internal_1_$__cuda_sm10x_tcgen05_guardrail_trap_phase_invalid_during_alloc
        .type           $__internal_1_$__cuda_sm10x_tcgen05_guardrail_trap_phase_invalid_during_alloc,@function
        .size           $__internal_1_$__cuda_sm10x_tcgen05_guardrail_trap_phase_invalid_during_alloc,($__internal_2_$__cuda_sm10x_tcgen05_guardrail_trap_unallocated_columns_being_dealloced - $__internal_1_$__cuda_sm10x_tcgen05_guardrail_trap_phase_invalid_during_alloc)
$__internal_1_$__cuda_sm10x_tcgen05_guardrail_trap_phase_invalid_during_alloc:
[----:B------:R-:W-:Y:S05]  /*20f80*/  BPT.TRAP 0x1 ;  /* 0x000000040000795c */ /* 0x000fea0000300000 */
[----:B------:R-:W-:-:S04]  /*20f90*/  IMAD.MOV.U32 R3, RZ, RZ, 0x0 ;  /* 0x00000000ff037424 */ /* 0x000fc800078e00ff */
[----:B------:R-:W-:Y:S05]  /*20fa0*/  RET.REL.NODEC R2 `(matmul_kernel) ;  /* 0xfffffdf002147950 */ /* 0x000fea0003c3ffff */
        .weak           $__internal_2_$__cuda_sm10x_tcgen05_guardrail_trap_unallocated_columns_being_dealloced
        .type           $__internal_2_$__cuda_sm10x_tcgen05_guardrail_trap_unallocated_columns_being_dealloced,@function
        .size           $__internal_2_$__cuda_sm10x_tcgen05_guardrail_trap_unallocated_columns_being_dealloced,(.L_x_20 - $__internal_2_$__cuda_sm10x_tcgen05_guardrail_trap_unallocated_columns_being_dealloced)
$__internal_2_$__cuda_sm10x_tcgen05_guardrail_trap_unallocated_columns_being_dealloced:
[----:B------:R-:W-:Y:S05]  /*20fb0*/  BPT.TRAP 0x1 ;  /* 0x000000040000795c */ /* 0x000fea0000300000 */
[----:B------:R-:W-:-:S04]  /*20fc0*/  IMAD.MOV.U32 R3, RZ, RZ, 0x0 ;  /* 0x00000000ff037424 */ /* 0x000fc800078e00ff */
[----:B------:R-:W-:Y:S05]  /*20fd0*/  RET.REL.NODEC R2 `(matmul_kernel) ;  /* 0xfffffdf002087950 */ /* 0x000fea0003c3ffff */
.L_x_17:
[----:B------:R-:W-:-:S00]  /*20fe0*/  BRA `(.L_x_17) ;  /* 0xfffffffc00fc7947 */ /* 0x000fc0000383ffff */
[----:B------:R-:W-:-:S00]  /*20ff0*/  NOP ;  /* 0x0000000000007918 */ /* 0x000fc00000000000 */
        /* <DEDUP_REMOVED lines=8> */
.L_x_20:


//--------------------- .nv.shared.matmul_kernel  --------------------------
	.section	.nv.shared.matmul_kernel,"aw",@nobits
	.sectionflags	@""
	.align	16
	.zero		1024


//--------------------- .nv.shared.reserved.0     --------------------------
	.section	.nv.shared.reserved.0,"aw",@nobits
	.align	8
	.weak		__nv_reservedSMEM_offset_0_alias
	.size		__nv_reservedSMEM_offset_0_alias, 0, 64
	.other		__nv_reservedSMEM_offset_0_alias,@"STO_CUDA_RESERVED_SHARED STV_DEFAULT"
__nv_reservedSMEM_offset_0_alias:
	.zero		0
.nv.shared.reserved.0:
	.zero		64
	.weak		__nv_reservedSMEM_allocation_phase
	.type		__nv_reservedSMEM_allocation_phase,@object
	.size		__nv_reservedSMEM_allocation_phase,(.L_0 - __nv_reservedSMEM_allocation_phase)
__nv_reservedSMEM_allocation_phase:
	.zero		1
.L_0:
	.zero		7
	.weak		__nv_reservedSMEM_devtool_atexit_pc
	.type		__nv_reservedSMEM_devtool_atexit_pc,@object
	.size		__nv_reservedSMEM_devtool_atexit_pc,(__nv_reservedSMEM_allocation_mask - __nv_reservedSMEM_devtool_atexit_pc)
__nv_reservedSMEM_devtool_atexit_pc:
	.zero		8
	.weak		__nv_reservedSMEM_allocation_mask
	.type		__nv_reservedSMEM_allocation_mask,@object
	.size		__nv_reservedSMEM_allocation_mask,(.L_2 - __nv_reservedSMEM_allocation_mask)
__nv_reservedSMEM_allocation_mask:
	.zero		4
.L_2:


//--------------------- .nv.constant0.matmul_kernel --------------------------
	.section	.nv.constant0.matmul_kernel,"a",@progbits
	.sectionflags	@""
	.align	4
.nv.constant0.matmul_kernel:
	.zero		976


//--------------------- SYMBOLS --------------------------

	.type		.nv.reservedSmem.offset0,@object
	.size		.nv.reservedSmem.offset0,0x4
	.type		.nv.reservedSmem.cap,@object
	.size		.nv.reservedSmem.cap,0x4
